def matmul_kernel(
    a_ptr,
    b_ptr,
    c_ptr,
    M,
    N,
    K,
    stride_am,
    stride_ak,
    stride_bk,
    stride_bn,
    stride_cm,
    stride_cn,
    BLOCK_M: tl.constexpr,
    BLOCK_N: tl.constexpr,
    BLOCK_K: tl.constexpr,
    GROUP_M: tl.constexpr,
):
    pid = tl.program_id(axis=0)
    num_pid_m = tl.cdiv(M, BLOCK_M)
    num_pid_n = tl.cdiv(N, BLOCK_N)
    num_pid_in_group = GROUP_M * num_pid_n
    group_id = pid // num_pid_in_group
    first_pid_m = group_id * GROUP_M
    group_size_m = min(num_pid_m - first_pid_m, GROUP_M)
    pid_m = first_pid_m + ((pid % num_pid_in_group) % group_size_m)
    pid_n = (pid % num_pid_in_group) // group_size_m

    offs_am = (pid_m * BLOCK_M + tl.arange(0, BLOCK_M)) % M
    offs_bn = (pid_n * BLOCK_N + tl.arange(0, BLOCK_N)) % N
    offs_k = tl.arange(0, BLOCK_K)
    a_ptrs = a_ptr + offs_am[:, None] * stride_am + offs_k[None, :] * stride_ak
    b_ptrs = b_ptr + offs_k[:, None] * stride_bk + offs_bn[None, :] * stride_bn

    acc = tl.zeros((BLOCK_M, BLOCK_N), dtype=tl.float32)
    for kk in range(0, tl.cdiv(K, BLOCK_K)):
        a = tl.load(a_ptrs, mask=offs_k[None, :] < K - kk * BLOCK_K, other=0.0)
        b = tl.load(b_ptrs, mask=offs_k[:, None] < K - kk * BLOCK_K, other=0.0)
        acc = tl.dot(a, b, acc)
        a_ptrs += BLOCK_K * stride_ak
        b_ptrs += BLOCK_K * stride_bk

    c = acc.to(c_ptr.dtype.element_ty)
    offs_cm = pid_m * BLOCK_M + tl.arange(0, BLOCK_M)
    offs_cn = pid_n * BLOCK_N + tl.arange(0, BLOCK_N)
    c_ptrs = c_ptr + offs_cm[:, None] * stride_cm + offs_cn[None, :] * stride_cn
    mask = (offs_cm[:, None] < M) & (offs_cn[None, :] < N)
    tl.store(c_ptrs, c, mask=mask)

# config = {"BLOCK_K": 128, "BLOCK_M": 128, "BLOCK_N": 64, "GROUP_M": 8, "arch": "sm_90", "dtype": "fp16", "num_ctas": 1, "num_stages": 2, "num_warps": 2}
# arch = sm_90


// ===== COMPILED SASS (sm_90a) =====

	.target	sm_90a

	.elftype	@"ET_EXEC"


//--------------------- .note.nv.tkinfo           --------------------------
	.section	.note.nv.tkinfo,"",@"SHT_NOTE"
	.sectionflags	@"SHF_NOTE_NV_TKINFO"
	.tkinfo
        /*0018*/ 	.word	0x00000002
        /*0030*/ 	.string	""
        /*0030*/ 	.string	"ptxas"
        /*0030*/ 	.string	"Cuda compilation tools, release 13.0, V13.0.88"
        /*0030*/ 	.string	"Build cuda_13.0.r13.0/compiler.36424714_0"
        /*0030*/ 	.string	"-v  -suppress-debug-info  -lineinfo  -arch sm_90a "



//--------------------- .note.nv.cuinfo           --------------------------
	.section	.note.nv.cuinfo,"",@"SHT_NOTE"
	.sectionflags	@"SHF_NOTE_NV_CUINFO"
        /*0018*/ 	.short	0x0002
        /*001a*/ 	.short	0x005a
        /*001c*/ 	.short	0x0082
	.zero		2


//--------------------- .nv.info                  --------------------------
	.section	.nv.info,"",@"SHT_CUDA_INFO"
	.align	4


	//----- nvinfo : EIATTR_REGCOUNT
	.align		4
        /*0000*/ 	.byte	0x04, 0x2f
        /*0002*/ 	.short	(.L_1 - .L_0)
	.align		4
.L_0:
        /*0004*/ 	.word	index@(matmul_kernel)
        /*0008*/ 	.word	0x00000020


	//----- nvinfo : EIATTR_FRAME_SIZE
	.align		4
.L_1:
        /*000c*/ 	.byte	0x04, 0x11
        /*000e*/ 	.short	(.L_3 - .L_2)
	.align		4
.L_2:
        /*0010*/ 	.word	index@(matmul_kernel)
        /*0014*/ 	.word	0x00002b18


	//----- nvinfo : EIATTR_MIN_STACK_SIZE
	.align		4
.L_3:
        /*0018*/ 	.byte	0x04, 0x12
        /*001a*/ 	.short	(.L_5 - .L_4)
	.align		4
.L_4:
        /*001c*/ 	.word	index@(matmul_kernel)
        /*0020*/ 	.word	0x00002b18
.L_5:


//--------------------- .nv.compat                --------------------------
	.section	.nv.compat,"",@"SHT_CUDA_COMPAT_INFO"
	.align	4
        /*0000*/ 	.byte	0x02, 0x09, 0x01, 0x00, 0x02, 0x02, 0x01, 0x00, 0x02, 0x05, 0x05, 0x00, 0x03, 0x07, 0x01, 0x01
        /*0010*/ 	.byte	0x02, 0x03, 0x00, 0x00, 0x02, 0x06, 0x01, 0x00, 0x04, 0x0b, 0x08, 0x00, 0x00, 0x00, 0x00, 0x00
        /*0020*/ 	.byte	0x00, 0x00, 0x00, 0x00


//--------------------- .nv.info.matmul_kernel    --------------------------
	.section	.nv.info.matmul_kernel,"",@"SHT_CUDA_INFO"
	.sectionflags	@""
	.align	4


	//----- nvinfo : EIATTR_CUDA_API_VERSION
	.align		4
        /*0000*/ 	.byte	0x04, 0x37
        /*0002*/ 	.short	(.L_7 - .L_6)
.L_6:
        /*0004*/ 	.word	0x00000082


	//----- nvinfo : EIATTR_KPARAM_INFO
	.align		4
.L_7:
        /*0008*/ 	.byte	0x04, 0x17
        /*000a*/ 	.short	(.L_9 - .L_8)
.L_8:
        /*000c*/ 	.word	0x00000000
        /*0010*/ 	.short	0x000d
        /*0012*/ 	.short	0x0048
        /*0014*/ 	.byte	0x00, 0xf4, 0x21, 0x00


	//----- nvinfo : EIATTR_KPARAM_INFO
	.align		4
.L_9:
        /*0018*/ 	.byte	0x04, 0x17
        /*001a*/ 	.short	(.L_11 - .L_10)
.L_10:
        /*001c*/ 	.word	0x00000000
        /*0020*/ 	.short	0x000c
        /*0022*/ 	.short	0x0040
        /*0024*/ 	.byte	0x00, 0xf4, 0x21, 0x00


	//----- nvinfo : EIATTR_KPARAM_INFO
	.align		4
.L_11:
        /*0028*/ 	.byte	0x04, 0x17
        /*002a*/ 	.short	(.L_13 - .L_12)
.L_12:
        /*002c*/ 	.word	0x00000000
        /*0030*/ 	.short	0x000b
        /*0032*/ 	.short	0x0038
        /*0034*/ 	.byte	0x00, 0xf0, 0x11, 0x00


	//----- nvinfo : EIATTR_KPARAM_INFO
	.align		4
.L_13:
        /*0038*/ 	.byte	0x04, 0x17
        /*003a*/ 	.short	(.L_15 - .L_14)
.L_14:
        /*003c*/ 	.word	0x00000000
        /*0040*/ 	.short	0x000a
        /*0042*/ 	.short	0x0034
        /*0044*/ 	.byte	0x00, 0xf0, 0x11, 0x00


	//----- nvinfo : EIATTR_KPARAM_INFO
	.align		4
.L_15:
        /*0048*/ 	.byte	0x04, 0x17
        /*004a*/ 	.short	(.L_17 - .L_16)
.L_16:
        /*004c*/ 	.word	0x00000000
        /*0050*/ 	.short	0x0009
        /*0052*/ 	.short	0x0030
        /*0054*/ 	.byte	0x00, 0xf0, 0x11, 0x00


	//----- nvinfo : EIATTR_KPARAM_INFO
	.align		4
.L_17:
        /*0058*/ 	.byte	0x04, 0x17
        /*005a*/ 	.short	(.L_19 - .L_18)
.L_18:
        /*005c*/ 	.word	0x00000000
        /*0060*/ 	.short	0x0008
        /*0062*/ 	.short	0x002c
        /*0064*/ 	.byte	0x00, 0xf0, 0x11, 0x00


	//----- nvinfo : EIATTR_KPARAM_INFO
	.align		4
.L_19:
        /*0068*/ 	.byte	0x04, 0x17
        /*006a*/ 	.short	(.L_21 - .L_20)
.L_20:
        /*006c*/ 	.word	0x00000000
        /*0070*/ 	.short	0x0007
        /*0072*/ 	.short	0x0028
        /*0074*/ 	.byte	0x00, 0xf0, 0x11, 0x00


	//----- nvinfo : EIATTR_KPARAM_INFO
	.align		4
.L_21:
        /*0078*/ 	.byte	0x04, 0x17
        /*007a*/ 	.short	(.L_23 - .L_22)
.L_22:
        /*007c*/ 	.word	0x00000000
        /*0080*/ 	.short	0x0006
        /*0082*/ 	.short	0x0024
        /*0084*/ 	.byte	0x00, 0xf0, 0x11, 0x00


	//----- nvinfo : EIATTR_KPARAM_INFO
	.align		4
.L_23:
        /*0088*/ 	.byte	0x04, 0x17
        /*008a*/ 	.short	(.L_25 - .L_24)
.L_24:
        /*008c*/ 	.word	0x00000000
        /*0090*/ 	.short	0x0005
        /*0092*/ 	.short	0x0020
        /*0094*/ 	.byte	0x00, 0xf0, 0x11, 0x00


	//----- nvinfo : EIATTR_KPARAM_INFO
	.align		4
.L_25:
        /*0098*/ 	.byte	0x04, 0x17
        /*009a*/ 	.short	(.L_27 - .L_26)
.L_26:
        /*009c*/ 	.word	0x00000000
        /*00a0*/ 	.short	0x0004
        /*00a2*/ 	.short	0x001c
        /*00a4*/ 	.byte	0x00, 0xf0, 0x11, 0x00


	//----- nvinfo : EIATTR_KPARAM_INFO
	.align		4
.L_27:
        /*00a8*/ 	.byte	0x04, 0x17
        /*00aa*/ 	.short	(.L_29 - .L_28)
.L_28:
        /*00ac*/ 	.word	0x00000000
        /*00b0*/ 	.short	0x0003
        /*00b2*/ 	.short	0x0018
        /*00b4*/ 	.byte	0x00, 0xf0, 0x11, 0x00


	//----- nvinfo : EIATTR_KPARAM_INFO
	.align		4
.L_29:
        /*00b8*/ 	.byte	0x04, 0x17
        /*00ba*/ 	.short	(.L_31 - .L_30)
.L_30:
        /*00bc*/ 	.word	0x00000000
        /*00c0*/ 	.short	0x0002
        /*00c2*/ 	.short	0x0010
        /*00c4*/ 	.byte	0x00, 0xf4, 0x21, 0x00


	//----- nvinfo : EIATTR_KPARAM_INFO
	.align		4
.L_31:
        /*00c8*/ 	.byte	0x04, 0x17
        /*00ca*/ 	.short	(.L_33 - .L_32)
.L_32:
        /*00cc*/ 	.word	0x00000000
        /*00d0*/ 	.short	0x0001
        /*00d2*/ 	.short	0x0008
        /*00d4*/ 	.byte	0x00, 0xf4, 0x21, 0x00


	//----- nvinfo : EIATTR_KPARAM_INFO
	.align		4
.L_33:
        /*00d8*/ 	.byte	0x04, 0x17
        /*00da*/ 	.short	(.L_35 - .L_34)
.L_34:
        /*00dc*/ 	.word	0x00000000
        /*00e0*/ 	.short	0x0000
        /*00e2*/ 	.short	0x0000
        /*00e4*/ 	.byte	0x00, 0xf4, 0x21, 0x00


	//----- nvinfo : EIATTR_SPARSE_MMA_MASK
	.align		4
.L_35:
        /*00e8*/ 	.byte	0x03, 0x50
        /*00ea*/ 	.short	0x0000


	//----- nvinfo : EIATTR_MAXREG_COUNT
	.align		4
        /*00ec*/ 	.byte	0x03, 0x1b
        /*00ee*/ 	.short	0x00ff


	//----- nvinfo : EIATTR_NUM_BARRIERS
	.align		4
        /*00f0*/ 	.byte	0x02, 0x4c
        /*00f2*/ 	.byte	0x01
	.zero		1


	//----- nvinfo : EIATTR_ANNOTATIONS
	.align		4
        /*00f4*/ 	.byte	0x04, 0x55
        /*00f6*/ 	.short	(.L_37 - .L_36)


	//   ....[0]....
.L_36:
        /*00f8*/ 	.word	0x00000001
        /*00fc*/ 	.byte	0xd0, 0x00, 0x00, 0x00, 0x01, 0x00, 0x00, 0x00, 0xf0, 0x00, 0x00, 0x00, 0x01, 0x00, 0x00, 0x00
        /* <DEDUP_REMOVED lines=294> */
        /*136c*/ 	.byte	0x10, 0x68, 0x00, 0x00, 0x01, 0x00, 0x00, 0x00, 0x20, 0x68, 0x00, 0x00


	//----- nvinfo : EIATTR_MERCURY_ISA_VERSION
	.align		4
.L_37:
        /*1378*/ 	.byte	0x03, 0x5f
        /*137a*/ 	.short	0x0101


	//----- nvinfo : EIATTR_EXIT_INSTR_OFFSETS
	.align		4
        /*137c*/ 	.byte	0x04, 0x1c
        /*137e*/ 	.short	(.L_39 - .L_38)


	//   ....[0]....
.L_38:
        /*1380*/ 	.word	0x0003d210


	//   ....[1]....
        /*1384*/ 	.word	0x0003d240


	//----- nvinfo : EIATTR_REQNTID
	.align		4
.L_39:
        /*1388*/ 	.byte	0x04, 0x10
        /*138a*/ 	.short	(.L_41 - .L_40)
.L_40:
        /*138c*/ 	.word	0x00000040
        /*1390*/ 	.word	0x00000001
        /*1394*/ 	.word	0x00000001


	//----- nvinfo : EIATTR_CBANK_PARAM_SIZE
	.align		4
.L_41:
        /*1398*/ 	.byte	0x03, 0x19
        /*139a*/ 	.short	0x0050


	//----- nvinfo : EIATTR_PARAM_CBANK
	.align		4
        /*139c*/ 	.byte	0x04, 0x0a
        /*139e*/ 	.short	(.L_43 - .L_42)
	.align		4
.L_42:
        /*13a0*/ 	.word	index@(.nv.constant0.matmul_kernel)
        /*13a4*/ 	.short	0x0210
        /*13a6*/ 	.short	0x0050


	//----- nvinfo : EIATTR_SW_WAR
	.align		4
.L_43:
        /*13a8*/ 	.byte	0x04, 0x36
        /*13aa*/ 	.short	(.L_45 - .L_44)
.L_44:
        /*13ac*/ 	.word	0x00000008
.L_45:


//--------------------- .nv.callgraph             --------------------------
	.section	.nv.callgraph,"",@"SHT_CUDA_CALLGRAPH"
	.align	4
	.sectionentsize	8
	.align		4
        /*0000*/ 	.word	0x00000000
	.align		4
        /*0004*/ 	.word	0xffffffff
	.align		4
        /*0008*/ 	.word	0x00000000
	.align		4
        /*000c*/ 	.word	0xfffffffe
	.align		4
        /*0010*/ 	.word	0x00000000
	.align		4
        /*0014*/ 	.word	0xfffffffd
	.align		4
        /*0018*/ 	.word	0x00000000
	.align		4
        /*001c*/ 	.word	0xfffffffc


//--------------------- .text.matmul_kernel       --------------------------
	.section	.text.matmul_kernel,"ax",@progbits
	.align	128
        .global         matmul_kernel
        .type           matmul_kernel,@function
        .size           matmul_kernel,(.L_x_3 - matmul_kernel)
        .other          matmul_kernel,@"STO_CUDA_ENTRY STV_DEFAULT"
matmul_kernel:
.text.matmul_kernel:
[----:B------:R-:W0:Y:S08]  /*0000*/  LDC R1, c[0x0][0x28] ;  /* 0x00000a00ff017b82 */ /* 0x000e300000000800 */
[----:B------:R-:W1:Y:S01]  /*0010*/  LDC.64 R2, c[0x0][0x228] ;  /* 0x00008a00ff027b82 */ /* 0x000e620000000a00 */
[----:B0-----:R-:W-:Y:S01]  /*0020*/  VIADD R1, R1, 0xffffd4e8 ;  /* 0xffffd4e801017836 */ /* 0x001fe20000000000 */
[----:B------:R-:W-:Y:S01]  /*0030*/  UMOV UR4, 0x400 ;  /* 0x0000040000047882 */ /* 0x000fe20000000000 */
[----:B------:R-:W-:-:S02]  /*0040*/  CS2R R14, SRZ ;  /* 0x00000000000e7805 */ /* 0x000fc4000001ff00 */
[----:B------:R-:W-:Y:S02]  /*0050*/  CS2R R16, SRZ ;  /* 0x0000000000107805 */ /* 0x000fe4000001ff00 */
[----:B------:R-:W-:Y:S02]  /*0060*/  CS2R R18, SRZ ;  /* 0x0000000000127805 */ /* 0x000fe4000001ff00 */
[----:B------:R-:W-:Y:S02]  /*0070*/  CS2R R20, SRZ ;  /* 0x0000000000147805 */ /* 0x000fe4000001ff00 */
[----:B------:R-:W-:Y:S01]  /*0080*/  CS2R R22, SRZ ;  /* 0x0000000000167805 */ /* 0x000fe2000001ff00 */
[----:B------:R-:W0:Y:S01]  /*0090*/  S2UR UR5, SR_CgaCtaId ;  /* 0x00000000000579c3 */ /* 0x000e220000008800 */
[----:B------:R-:W-:Y:S02]  /*00a0*/  CS2R R24, SRZ ;  /* 0x0000000000187805 */ /* 0x000fe4000001ff00 */
[----:B------:R-:W-:Y:S01]  /*00b0*/  CS2R R26, SRZ ;  /* 0x00000000001a7805 */ /* 0x000fe2000001ff00 */
[----:B-1----:R-:W-:Y:S01]  /*00c0*/  VIADD R0, R3, 0x3f ;  /* 0x0000003f03007836 */ /* 0x002fe20000000000 */
[----:B------:R-:W-:Y:S04]  /*00d0*/  STL [R1+0x11ec], R3 ;  /* 0x0011ec0301007387 */ /* 0x000fe80000100800 */
[----:B------:R-:W-:Y:S01]  /*00e0*/  SHF.R.S32.HI R5, RZ, 0x1f, R0 ;  /* 0x0000001fff057819 */ /* 0x000fe20000011400 */
[----:B------:R1:W-:Y:S01]  /*00f0*/  STL [R1+0x11f0], R2 ;  /* 0x0011f00201007387 */ /* 0x0003e20000100800 */
[----:B------:R-:W-:Y:S01]  /*0100*/  ULDC.64 UR6, c[0x0][0x208] ;  /* 0x0000820000067ab9 */ /* 0x000fe20000000a00 */
[----:B0-----:R-:W-:Y:S01]  /*0110*/  ULEA UR4, UR5, UR4, 0x18 ;  /* 0x0000000405047291 */ /* 0x001fe2000f8ec03f */
[----:B------:R-:W-:Y:S01]  /*0120*/  LEA.HI R5, R5, R0, RZ, 0x6 ;  /* 0x0000000005057211 */ /* 0x000fe200078f30ff */
[----:B------:R-:W-:Y:S03]  /*0130*/  STL [R1+0x40], RZ ;  /* 0x000040ff01007387 */ /* 0x000fe60000100800 */
[----:B------:R-:W-:Y:S01]  /*0140*/  SHF.R.S32.HI R0, RZ, 0x6, R5 ;  /* 0x00000006ff007819 */ /* 0x000fe20000011405 */
[----:B------:R-:W-:Y:S04]  /*0150*/  STL [R1+0x44], RZ ;  /* 0x000044ff01007387 */ /* 0x000fe80000100800 */
[----:B------:R-:W-:Y:S01]  /*0160*/  IMAD.SHL.U32 R0, R0, 0x8, RZ ;  /* 0x0000000800007824 */ /* 0x000fe200078e00ff */
[----:B------:R-:W0:Y:S04]  /*0170*/  S2R R5, SR_CTAID.X ;  /* 0x0000000000057919 */ /* 0x000e280000002500 */
[-C--:B------:R-:W-:Y:S01]  /*0180*/  IABS R9, R0.reuse ;  /* 0x0000000000097213 */ /* 0x080fe20000000000 */
[----:B------:R-:W-:Y:S01]  /*0190*/  STL [R1+0x48], RZ ;  /* 0x000048ff01007387 */ /* 0x000fe20000100800 */
[----:B------:R-:W-:-:S02]  /*01a0*/  IABS R12, R0 ;  /* 0x00000000000c7213 */ /* 0x000fc40000000000 */
[----:B------:R-:W2:Y:S01]  /*01b0*/  I2F.RP R4, R9 ;  /* 0x0000000900047306 */ /* 0x000ea20000209400 */
[----:B------:R-:W-:Y:S04]  /*01c0*/  STL [R1+0x4c], RZ ;  /* 0x00004cff01007387 */ /* 0x000fe80000100800 */
[----:B------:R-:W-:Y:S04]  /*01d0*/  STL [R1+0x30], RZ ;  /* 0x000030ff01007387 */ /* 0x000fe80000100800 */
[----:B------:R-:W-:Y:S04]  /*01e0*/  STL [R1+0x34], RZ ;  /* 0x000034ff01007387 */ /* 0x000fe80000100800 */
[----:B------:R-:W-:Y:S01]  /*01f0*/  STL [R1+0x38], RZ ;  /* 0x000038ff01007387 */ /* 0x000fe20000100800 */
[----:B--2---:R-:W2:Y:S03]  /*0200*/  MUFU.RCP R4, R4 ;  /* 0x0000000400047308 */ /* 0x004ea60000001000 */
[----:B------:R-:W-:Y:S04]  /*0210*/  STL [R1+0x3c], RZ ;  /* 0x00003cff01007387 */ /* 0x000fe80000100800 */
[----:B------:R-:W-:Y:S01]  /*0220*/  STL [R1+0x20], RZ ;  /* 0x000020ff01007387 */ /* 0x000fe20000100800 */
[----:B0-----:R-:W-:-:S03]  /*0230*/  IABS R10, R5 ;  /* 0x00000005000a7213 */ /* 0x001fc60000000000 */
[----:B------:R-:W-:Y:S04]  /*0240*/  STL [R1+0x24], RZ ;  /* 0x000024ff01007387 */ /* 0x000fe80000100800 */
[----:B------:R-:W-:Y:S01]  /*0250*/  STL [R1+0x28], RZ ;  /* 0x000028ff01007387 */ /* 0x000fe20000100800 */
[----:B--2---:R-:W-:-:S03]  /*0260*/  VIADD R6, R4, 0xffffffe ;  /* 0x0ffffffe04067836 */ /* 0x004fc60000000000 */
[----:B------:R-:W-:Y:S01]  /*0270*/  STL [R1+0x2c], RZ ;  /* 0x00002cff01007387 */ /* 0x000fe20000100800 */
[----:B------:R-:W-:Y:S01]  /*0280*/  IMAD.MOV R4, RZ, RZ, -R12 ;  /* 0x000000ffff047224 */ /* 0x000fe200078e0a0c */
[----:B------:R-:W-:Y:S01]  /*0290*/  CS2R R12, SRZ ;  /* 0x00000000000c7805 */ /* 0x000fe2000001ff00 */
[----:B------:R0:W2:Y:S01]  /*02a0*/  F2I.FTZ.U32.TRUNC.NTZ R7, R6 ;  /* 0x0000000600077305 */ /* 0x0000a2000021f000 */
[----:B------:R-:W-:Y:S04]  /*02b0*/  STL [R1+0x10], RZ ;  /* 0x000010ff01007387 */ /* 0x000fe80000100800 */
[----:B------:R-:W-:Y:S01]  /*02c0*/  STL [R1+0x14], RZ ;  /* 0x000014ff01007387 */ /* 0x000fe20000100800 */
[----:B0-----:R-:W-:-:S03]  /*02d0*/  IMAD.MOV.U32 R6, RZ, RZ, RZ ;  /* 0x000000ffff067224 */ /* 0x001fc600078e00ff */
[----:B------:R-:W-:Y:S04]  /*02e0*/  STL [R1+0x18], RZ ;  /* 0x000018ff01007387 */ /* 0x000fe80000100800 */
[----:B------:R-:W-:Y:S01]  /*02f0*/  STL [R1+0x1c], RZ ;  /* 0x00001cff01007387 */ /* 0x000fe20000100800 */
[----:B--2---:R-:W-:-:S03]  /*0300*/  IMAD.MOV R8, RZ, RZ, -R7 ;  /* 0x000000ffff087224 */ /* 0x004fc600078e0a07 */
[----:B------:R-:W-:Y:S01]  /*0310*/  STL [R1], RZ ;  /* 0x000000ff01007387 */ /* 0x000fe20000100800 */
[----:B------:R-:W-:Y:S02]  /*0320*/  IMAD R11, R8, R9, RZ ;  /* 0x00000009080b7224 */ /* 0x000fe400078e02ff */
[----:B------:R-:W-:Y:S01]  /*0330*/  IMAD.MOV.U32 R8, RZ, RZ, R10 ;  /* 0x000000ffff087224 */ /* 0x000fe200078e000a */
[----:B------:R-:W-:Y:S01]  /*0340*/  STL [R1+0x4], RZ ;  /* 0x000004ff01007387 */ /* 0x000fe20000100800 */
[----:B------:R-:W-:-:S03]  /*0350*/  IMAD.HI.U32 R7, R7, R11, R6 ;  /* 0x0000000b07077227 */ /* 0x000fc600078e0006 */
[----:B------:R-:W-:Y:S03]  /*0360*/  STL [R1+0x8], RZ ;  /* 0x000008ff01007387 */ /* 0x000fe60000100800 */
[----:B------:R-:W-:Y:S01]  /*0370*/  IMAD.HI.U32 R7, R7, R8, RZ ;  /* 0x0000000807077227 */ /* 0x000fe200078e00ff */
[----:B------:R-:W-:Y:S03]  /*0380*/  STL [R1+0xc], RZ ;  /* 0x00000cff01007387 */ /* 0x000fe60000100800 */
[----:B------:R-:W-:Y:S01]  /*0390*/  IMAD R4, R7, R4, R8 ;  /* 0x0000000407047224 */ /* 0x000fe200078e0208 */
[----:B------:R-:W-:Y:S04]  /*03a0*/  STL [R1+0x90], RZ ;  /* 0x000090ff01007387 */ /* 0x000fe80000100800 */
[----:B------:R-:W-:Y:S01]  /*03b0*/  ISETP.GT.U32.AND P1, PT, R9, R4, PT ;  /* 0x000000040900720c */ /* 0x000fe20003f24070 */
[----:B------:R-:W-:Y:S04]  /*03c0*/  STL [R1+0x94], RZ ;  /* 0x000094ff01007387 */ /* 0x000fe80000100800 */
[----:B------:R-:W-:Y:S04]  /*03d0*/  STL [R1+0x98], RZ ;  /* 0x000098ff01007387 */ /* 0x000fe80000100800 */
[----:B------:R-:W-:Y:S04]  /*03e0*/  STL [R1+0x9c], RZ ;  /* 0x00009cff01007387 */ /* 0x000fe80000100800 */
[----:B------:R-:W-:Y:S01]  /*03f0*/  @!P1 IMAD.IADD R4, R4, 0x1, -R9 ;  /* 0x0000000104049824 */ /* 0x000fe200078e0a09 */
[----:B------:R-:W-:Y:S01]  /*0400*/  STL [R1+0x80], RZ ;  /* 0x000080ff01007387 */ /* 0x000fe20000100800 */
[----:B------:R-:W-:Y:S01]  /*0410*/  @!P1 VIADD R7, R7, 0x1 ;  /* 0x0000000107079836 */ /* 0x000fe20000000000 */
[----:B------:R-:W-:-:S02]  /*0420*/  ISETP.NE.AND P1, PT, R0, RZ, PT ;  /* 0x000000ff0000720c */ /* 0x000fc40003f25270 */
[----:B------:R-:W-:Y:S01]  /*0430*/  ISETP.GE.U32.AND P0, PT, R4, R9, PT ;  /* 0x000000090400720c */ /* 0x000fe20003f06070 */
[----:B------:R-:W-:Y:S01]  /*0440*/  STL [R1+0x84], RZ ;  /* 0x000084ff01007387 */ /* 0x000fe20000100800 */
[----:B------:R-:W-:-:S03]  /*0450*/  LOP3.LUT R4, R5, R0, RZ, 0x3c, !PT ;  /* 0x0000000005047212 */ /* 0x000fc600078e3cff */
[----:B------:R-:W-:Y:S01]  /*0460*/  STL [R1+0x88], RZ ;  /* 0x000088ff01007387 */ /* 0x000fe20000100800 */
[----:B------:R-:W-:Y:S01]  /*0470*/  ISETP.GE.AND P2, PT, R4, RZ, PT ;  /* 0x000000ff0400720c */ /* 0x000fe20003f46270 */
[----:B------:R-:W-:Y:S02]  /*0480*/  VIADD R4, R2, 0x7f ;  /* 0x0000007f02047836 */ /* 0x000fe40000000000 */
[----:B------:R-:W-:Y:S04]  /*0490*/  STL [R1+0x8c], RZ ;  /* 0x00008cff01007387 */ /* 0x000fe80000100800 */
[----:B------:R-:W-:Y:S01]  /*04a0*/  @P0 VIADD R7, R7, 0x1 ;  /* 0x0000000107070836 */ /* 0x000fe20000000000 */
[----:B------:R-:W-:Y:S03]  /*04b0*/  STL [R1+0x70], RZ ;  /* 0x000070ff01007387 */ /* 0x000fe60000100800 */
[----:B------:R-:W-:Y:S01]  /*04c0*/  IMAD.MOV.U32 R6, RZ, RZ, R7 ;  /* 0x000000ffff067224 */ /* 0x000fe200078e0007 */
[----:B------:R-:W-:Y:S01]  /*04d0*/  SHF.R.S32.HI R7, RZ, 0x1f, R4 ;  /* 0x0000001fff077819 */ /* 0x000fe20000011404 */
[----:B------:R-:W-:Y:S02]  /*04e0*/  STL [R1+0x74], RZ ;  /* 0x000074ff01007387 */ /* 0x000fe40000100800 */
[----:B------:R-:W-:Y:S01]  /*04f0*/  @!P2 IMAD.MOV R6, RZ, RZ, -R6 ;  /* 0x000000ffff06a224 */ /* 0x000fe200078e0a06 */
[----:B------:R-:W-:Y:S01]  /*0500*/  @!P1 LOP3.LUT R6, RZ, R0, RZ, 0x33, !PT ;  /* 0x00000000ff069212 */ /* 0x000fe200078e33ff */
[----:B------:R-:W-:Y:S01]  /*0510*/  STL [R1+0x78], RZ ;  /* 0x000078ff01007387 */ /* 0x000fe20000100800 */
[----:B------:R-:W-:-:S03]  /*0520*/  LEA.HI R7, R7, R4, RZ, 0x7 ;  /* 0x0000000407077211 */ /* 0x000fc600078f38ff */
[----:B------:R-:W-:Y:S01]  /*0530*/  IMAD.SHL.U32 R28, R6, 0x8, RZ ;  /* 0x00000008061c7824 */ /* 0x000fe200078e00ff */
[----:B------:R-:W-:Y:S01]  /*0540*/  STL [R1+0x7c], RZ ;  /* 0x00007cff01007387 */ /* 0x000fe20000100800 */
[----:B------:R-:W-:-:S03]  /*0550*/  IMAD.MOV R6, RZ, RZ, -R6 ;  /* 0x000000ffff067224 */ /* 0x000fc600078e0a06 */
[----:B------:R-:W-:Y:S01]  /*0560*/  LEA.HI.SX32 R4, R7, -R28, 0x19 ;  /* 0x8000001c07047211 */ /* 0x000fe200078fcaff */
[----:B------:R-:W-:Y:S01]  /*0570*/  IMAD R11, R0, R6, R5 ;  /* 0x00000006000b7224 */ /* 0x000fe200078e0205 */
[----:B------:R-:W-:Y:S01]  /*0580*/  STL [R1+0x60], RZ ;  /* 0x000060ff01007387 */ /* 0x000fe20000100800 */
[----:B------:R-:W-:Y:S01]  /*0590*/  IMAD.MOV.U32 R6, RZ, RZ, RZ ;  /* 0x000000ffff067224 */ /* 0x000fe200078e00ff */
[----:B------:R-:W-:Y:S02]  /*05a0*/  VIMNMX R4, R4, 0x8, PT ;  /* 0x0000000804047848 */ /* 0x000fe40003fe0100 */
[----:B------:R-:W-:Y:S02]  /*05b0*/  STL [R1+0x64], RZ ;  /* 0x000064ff01007387 */ /* 0x000fe40000100800 */
[-C--:B------:R-:W-:Y:S02]  /*05c0*/  IABS R10, R4.reuse ;  /* 0x00000004000a7213 */ /* 0x080fe40000000000 */
[----:B------:R-:W-:Y:S01]  /*05d0*/  IABS R0, R4 ;  /* 0x0000000400007213 */ /* 0x000fe20000000000 */
[----:B------:R-:W-:Y:S01]  /*05e0*/  STL [R1+0x68], RZ ;  /* 0x000068ff01007387 */ /* 0x000fe20000100800 */
[----:B------:R-:W0:Y:S03]  /*05f0*/  I2F.RP R8, R10 ;  /* 0x0000000a00087306 */ /* 0x000e260000209400 */
[----:B------:R-:W-:Y:S04]  /*0600*/  STL [R1+0x6c], RZ ;  /* 0x00006cff01007387 */ /* 0x000fe80000100800 */
[----:B------:R-:W-:Y:S04]  /*0610*/  STL [R1+0x50], RZ ;  /* 0x000050ff01007387 */ /* 0x000fe80000100800 */
[----:B------:R-:W-:Y:S01]  /*0620*/  STL [R1+0x54], RZ ;  /* 0x000054ff01007387 */ /* 0x000fe20000100800 */
[----:B0-----:R-:W0:Y:S03]  /*0630*/  MUFU.RCP R8, R8 ;  /* 0x0000000800087308 */ /* 0x001e260000001000 */
[----:B------:R-:W-:Y:S04]  /*0640*/  STL [R1+0x58], RZ ;  /* 0x000058ff01007387 */ /* 0x000fe80000100800 */
[----:B------:R-:W-:Y:S01]  /*0650*/  STL [R1+0x5c], RZ ;  /* 0x00005cff01007387 */ /* 0x000fe20000100800 */
[----:B-1----:R-:W1:Y:S01]  /*0660*/  S2R R2, SR_TID.X ;  /* 0x0000000000027919 */ /* 0x002e620000002100 */
[----:B0-----:R-:W-:-:S06]  /*0670*/  VIADD R7, R8, 0xffffffe ;  /* 0x0ffffffe08077836 */ /* 0x001fcc0000000000 */
[----:B------:R-:W0:Y:S02]  /*0680*/  F2I.FTZ.U32.TRUNC.NTZ R7, R7 ;  /* 0x0000000700077305 */ /* 0x000e24000021f000 */
[----:B0-----:R-:W-:Y:S01]  /*0690*/  IMAD.MOV R9, RZ, RZ, -R7 ;  /* 0x000000ffff097224 */ /* 0x001fe200078e0a07 */
[----:B-1----:R-:W-:-:S03]  /*06a0*/  LOP3.LUT R3, R2, 0x3f, RZ, 0xc0, !PT ;  /* 0x0000003f02037812 */ /* 0x002fc600078ec0ff */
[----:B------:R-:W-:Y:S01]  /*06b0*/  IMAD.MOV.U32 R5, RZ, RZ, R9 ;  /* 0x000000ffff057224 */ /* 0x000fe200078e0009 */
[----:B------:R-:W-:-:S03]  /*06c0*/  IABS R9, R11 ;  /* 0x0000000b00097213 */ /* 0x000fc60000000000 */
[----:B------:R-:W-:-:S04]  /*06d0*/  IMAD R5, R5, R10, RZ ;  /* 0x0000000a05057224 */ /* 0x000fc800078e02ff */
[----:B------:R-:W-:-:S04]  /*06e0*/  IMAD.HI.U32 R6, R7, R5, R6 ;  /* 0x0000000507067227 */ /* 0x000fc800078e0006 */
[----:B------:R-:W-:Y:S02]  /*06f0*/  IMAD.MOV R5, RZ, RZ, -R0 ;  /* 0x000000ffff057224 */ /* 0x000fe400078e0a00 */
[----:B------:R-:W-:Y:S01]  /*0700*/  IMAD.HI.U32 R0, R6, R9, RZ ;  /* 0x0000000906007227 */ /* 0x000fe200078e00ff */
[----:B------:R-:W-:-:S03]  /*0710*/  CS2R R6, SRZ ;  /* 0x0000000000067805 */ /* 0x000fc6000001ff00 */
[----:B------:R-:W-:Y:S01]  /*0720*/  IMAD R5, R0, R5, R9 ;  /* 0x0000000500057224 */ /* 0x000fe200078e0209 */
[----:B------:R-:W-:-:S04]  /*0730*/  CS2R R8, SRZ ;  /* 0x0000000000087805 */ /* 0x000fc8000001ff00 */
[----:B------:R-:W-:-:S13]  /*0740*/  ISETP.GT.U32.AND P1, PT, R10, R5, PT ;  /* 0x000000050a00720c */ /* 0x000fda0003f24070 */
[----:B------:R-:W-:Y:S02]  /*0750*/  @!P1 IMAD.IADD R5, R5, 0x1, -R10 ;  /* 0x0000000105059824 */ /* 0x000fe400078e0a0a */
[----:B------:R-:W-:Y:S01]  /*0760*/  @!P1 VIADD R0, R0, 0x1 ;  /* 0x0000000100009836 */ /* 0x000fe20000000000 */
[----:B------:R-:W-:Y:S02]  /*0770*/  ISETP.NE.AND P1, PT, R4, RZ, PT ;  /* 0x000000ff0400720c */ /* 0x000fe40003f25270 */
[----:B------:R-:W-:Y:S02]  /*0780*/  ISETP.GE.U32.AND P0, PT, R5, R10, PT ;  /* 0x0000000a0500720c */ /* 0x000fe40003f06070 */
[----:B------:R-:W-:-:S04]  /*0790*/  LOP3.LUT R5, R11, R4, RZ, 0x3c, !PT ;  /* 0x000000040b057212 */ /* 0x000fc800078e3cff */
[----:B------:R-:W-:-:S07]  /*07a0*/  ISETP.GE.AND P2, PT, R5, RZ, PT ;  /* 0x000000ff0500720c */ /* 0x000fce0003f46270 */
[----:B------:R-:W-:-:S06]  /*07b0*/  @P0 VIADD R0, R0, 0x1 ;  /* 0x0000000100000836 */ /* 0x000fcc0000000000 */
[----:B------:R-:W-:Y:S01]  /*07c0*/  @!P2 IMAD.MOV R0, RZ, RZ, -R0 ;  /* 0x000000ffff00a224 */ /* 0x000fe200078e0a00 */
[----:B------:R-:W-:-:S05]  /*07d0*/  @!P1 LOP3.LUT R0, RZ, R4, RZ, 0x33, !PT ;  /* 0x00000004ff009212 */ /* 0x000fca00078e33ff */
[----:B------:R-:W-:Y:S02]  /*07e0*/  IMAD.MOV R5, RZ, RZ, -R0 ;  /* 0x000000ffff057224 */ /* 0x000fe400078e0a00 */
[----:B------:R-:W-:Y:S02]  /*07f0*/  IMAD.SHL.U32 R29, R0, 0x40, RZ ;  /* 0x00000040001d7824 */ /* 0x000fe400078e00ff */
[----:B------:R-:W0:Y:S01]  /*0800*/  LDC R0, c[0x0][0x230] ;  /* 0x00008c00ff007b82 */ /* 0x000e220000000800 */
[----:B------:R-:W-:Y:S01]  /*0810*/  IMAD R5, R4, R5, R11 ;  /* 0x0000000504057224 */ /* 0x000fe200078e020b */
[----:B------:R-:W-:Y:S01]  /*0820*/  CS2R R10, SRZ ;  /* 0x00000000000a7805 */ /* 0x000fe2000001ff00 */
[----:B------:R-:W-:Y:S02]  /*0830*/  STL [R1+0x544], R29 ;  /* 0x0005441d01007387 */ /* 0x000fe40000100800 */
[----:B------:R-:W-:Y:S01]  /*0840*/  IMAD.IADD R28, R28, 0x1, R5 ;  /* 0x000000011c1c7824 */ /* 0x000fe200078e0205 */
[----:B------:R-:W-:Y:S01]  /*0850*/  CS2R R4, SRZ ;  /* 0x0000000000047805 */ /* 0x000fe2000001ff00 */
[----:B0-----:R-:W-:-:S05]  /*0860*/  VIADD R0, R0, 0x7f ;  /* 0x0000007f00007836 */ /* 0x001fca0000000000 */
[----:B------:R-:W-:Y:S01]  /*0870*/  ISETP.GE.AND P0, PT, R0, 0x80, PT ;  /* 0x000000800000780c */ /* 0x000fe20003f06270 */
[----:B------:R-:W-:-:S05]  /*0880*/  VIADD R0, R29, 0x1 ;  /* 0x000000011d007836 */ /* 0x000fca0000000000 */
[----:B------:R0:W-:Y:S02]  /*0890*/  STL [R1+0x190], R0 ;  /* 0x0001900001007387 */ /* 0x0001e40000100800 */
[----:B0-----:R-:W-:-:S05]  /*08a0*/  VIADD R0, R29, 0x2 ;  /* 0x000000021d007836 */ /* 0x001fca0000000000 */
        /* <DEDUP_REMOVED lines=27> */
[----:B0-----:R-:W-:-:S05]  /*0a60*/  IADD3 R0, R29, 0x10, RZ ;  /* 0x000000101d007810 */ /* 0x001fca0007ffe0ff */
        /* <DEDUP_REMOVED lines=89> */
[----:B0-----:R-:W-:Y:S02]  /*1000*/  IMAD.SHL.U32 R0, R28, 0x80, RZ ;  /* 0x000000801c007824 */ /* 0x001fe400078e00ff */
[----:B------:R-:W-:-:S03]  /*1010*/  IMAD.MOV.U32 R28, RZ, RZ, R29 ;  /* 0x000000ffff1c7224 */ /* 0x000fc600078e001d */
[----:B------:R-:W-:Y:S01]  /*1020*/  LOP3.LUT R2, R0, 0x3f, R2, 0xf8, !PT ;  /* 0x0000003f00027812 */ /* 0x000fe200078ef802 */
[----:B------:R-:W-:Y:S01]  /*1030*/  VIADD R29, R28, 0x3d ;  /* 0x0000003d1c1d7836 */ /* 0x000fe20000000000 */
[----:B------:R-:W-:-:S04]  /*1040*/  LOP3.LUT R0, R0, 0x40, R3, 0xfe, !PT ;  /* 0x0000004000007812 */ /* 0x000fc800078efe03 */
[----:B------:R0:W-:Y:S04]  /*1050*/  STL [R1+0xa0], R29 ;  /* 0x0000a01d01007387 */ /* 0x0001e80000100800 */
[----:B------:R1:W-:Y:S01]  /*1060*/  STL [R1+0x5d0], R2 ;  /* 0x0005d00201007387 */ /* 0x0003e20000100800 */
[C---:B0-----:R-:W-:Y:S02]  /*1070*/  VIADD R29, R28.reuse, 0x3e ;  /* 0x0000003e1c1d7836 */ /* 0x041fe40000000000 */
[----:B------:R-:W-:Y:S01]  /*1080*/  VIADD R28, R28, 0x3f ;  /* 0x0000003f1c1c7836 */ /* 0x000fe20000000000 */
[----:B-1----:R0:W5:Y:S04]  /*1090*/  LDL.LU R2, [R1+0x11f0] ;  /* 0x0011f00001027983 */ /* 0x0021680000300800 */
[----:B------:R0:W5:Y:S04]  /*10a0*/  LDL.LU R3, [R1+0x11ec] ;  /* 0x0011ec0001037983 */ /* 0x0001680000300800 */
[----:B------:R0:W-:Y:S01]  /*10b0*/  STL [R1+0x5cc], R0 ;  /* 0x0005cc0001007387 */ /* 0x0001e20000100800 */
[----:B------:R-:W-:Y:S05]  /*10c0*/  @!P0 BRA `(.L_x_0) ;  /* 0x0000038000c08947 */ /* 0x000fea0003800000 */
[----:B------:R-:W2:Y:S01]  /*10d0*/  LDL R17, [R1+0x5d0] ;  /* 0x0005d00001117983 */ /* 0x000ea20000100800 */
[----:B0----5:R-:W-:Y:S01]  /*10e0*/  IABS R0, R2 ;  /* 0x0000000200007213 */ /* 0x021fe20000000000 */
[----:B------:R-:W-:Y:S01]  /*10f0*/  ULDC.64 UR8, c[0x0][0x218] ;  /* 0x0000860000087ab9 */ /* 0x000fe20000000a00 */
[----:B------:R-:W-:Y:S01]  /*1100*/  IABS R4, R3 ;  /* 0x0000000300047213 */ /* 0x000fe20000000000 */
[----:B------:R-:W3:Y:S01]  /*1110*/  LDL.LU R20, [R1+0xa0] ;  /* 0x0000a00001147983 */ /* 0x000ee20000300800 */
[----:B------:R-:W-:Y:S01]  /*1120*/  ISETP.GE.AND P2, PT, R28, RZ, PT ;  /* 0x000000ff1c00720c */ /* 0x000fe20003f46270 */
[----:B------:R-:W-:Y:S02]  /*1130*/  ULDC UR5, c[0x0][0x240] ;  /* 0x0000900000057ab9 */ /* 0x000fe40000000800 */
[----:B------:R-:W4:Y:S04]  /*1140*/  LDL.LU R23, [R1+0xd4] ;  /* 0x0000d40001177983 */ /* 0x000f280000300800 */
[----:B------:R-:W4:Y:S04]  /*1150*/  LDL.LU R21, [R1+0xe4] ;  /* 0x0000e40001157983 */ /* 0x000f280000300800 */
[----:B------:R-:W4:Y:S04]  /*1160*/  LDL.LU R26, [R1+0xe8] ;  /* 0x0000e800011a7983 */ /* 0x000f280000300800 */
[----:B------:R-:W4:Y:S04]  /*1170*/  LDL.LU R25, [R1+0xdc] ;  /* 0x0000dc0001197983 */ /* 0x000f280000300800 */
[----:B------:R-:W4:Y:S04]  /*1180*/  LDL.LU R24, [R1+0xd8] ;  /* 0x0000d80001187983 */ /* 0x000f280000300800 */
[----:B------:R-:W4:Y:S04]  /*1190*/  LDL.LU R27, [R1+0xe0] ;  /* 0x0000e000011b7983 */ /* 0x000f280000300800 */
[----:B------:R-:W4:Y:S04]  /*11a0*/  LDL.LU R22, [R1+0xc4] ;  /* 0x0000c40001167983 */ /* 0x000f280000300800 */
[----:B------:R-:W4:Y:S04]  /*11b0*/  LDL.LU R18, [R1+0xc0] ;  /* 0x0000c00001127983 */ /* 0x000f280000300800 */
[----:B------:R-:W4:Y:S04]  /*11c0*/  LDL R19, [R1+0xa8] ;  /* 0x0000a80001137983 */ /* 0x000f280000100800 */
[----:B------:R0:W-:Y:S04]  /*11d0*/  STL [R1+0x1394], R2 ;  /* 0x0013940201007387 */ /* 0x0001e80000100800 */
[----:B0-----:R-:W4:Y:S01]  /*11e0*/  LDL R2, [R1+0x5cc] ;  /* 0x0005cc0001027983 */ /* 0x001f220000100800 */
[----:B------:R-:W0:Y:S01]  /*11f0*/  I2F.RP R6, R0 ;  /* 0x0000000000067306 */ /* 0x000e220000209400 */
[----:B------:R-:W-:-:S02]  /*1200*/  ISETP.GE.AND P4, PT, R29, RZ, PT ;  /* 0x000000ff1d00720c */ /* 0x000fc40003f86270 */
[----:B------:R1:W-:Y:S05]  /*1210*/  STL [R1+0x137c], R3 ;  /* 0x00137c0301007387 */ /* 0x0003ea0000100800 */
[----:B------:R-:W1:Y:S08]  /*1220*/  I2F.RP R5, R4 ;  /* 0x0000000400057306 */ /* 0x000e700000209400 */
[----:B0-----:R-:W0:Y:S08]  /*1230*/  MUFU.RCP R6, R6 ;  /* 0x0000000600067308 */ /* 0x001e300000001000 */
[----:B-1----:R-:W1:Y:S01]  /*1240*/  MUFU.RCP R5, R5 ;  /* 0x0000000500057308 */ /* 0x002e620000001000 */
[----:B0-----:R-:W-:-:S07]  /*1250*/  VIADD R6, R6, 0xffffffe ;  /* 0x0ffffffe06067836 */ /* 0x001fce0000000000 */
[----:B------:R0:W0:Y:S01]  /*1260*/  F2I.FTZ.U32.TRUNC.NTZ R7, R6 ;  /* 0x0000000600077305 */ /* 0x000022000021f000 */
[----:B-1----:R-:W-:-:S07]  /*1270*/  VIADD R5, R5, 0xffffffe ;  /* 0x0ffffffe05057836 */ /* 0x002fce0000000000 */
[----:B------:R1:W2:Y:S01]  /*1280*/  F2I.FTZ.U32.TRUNC.NTZ R9, R5 ;  /* 0x0000000500097305 */ /* 0x0002a2000021f000 */
[----:B0-----:R-:W-:Y:S02]  /*1290*/  IMAD.MOV.U32 R6, RZ, RZ, RZ ;  /* 0x000000ffff067224 */ /* 0x001fe400078e00ff */
[----:B-1----:R-:W-:-:S04]  /*12a0*/  IMAD.MOV R5, RZ, RZ, -R7 ;  /* 0x000000ffff057224 */ /* 0x002fc800078e0a07 */
[----:B------:R-:W-:-:S04]  /*12b0*/  IMAD R10, R5, R0, RZ ;  /* 0x00000000050a7224 */ /* 0x000fc800078e02ff */
[----:B------:R-:W-:Y:S01]  /*12c0*/  IMAD.HI.U32 R10, R7, R10, R6 ;  /* 0x0000000a070a7227 */ /* 0x000fe200078e0006 */
[----:B--2---:R-:W-:-:S05]  /*12d0*/  IABS R8, R17 ;  /* 0x0000001100087213 */ /* 0x004fca0000000000 */
[----:B------:R-:W-:Y:S02]  /*12e0*/  IMAD.MOV.U32 R7, RZ, RZ, R8 ;  /* 0x000000ffff077224 */ /* 0x000fe400078e0008 */
[----:B------:R-:W-:Y:S02]  /*12f0*/  IMAD.MOV R8, RZ, RZ, -R9 ;  /* 0x000000ffff087224 */ /* 0x000fe400078e0a09 */
[----:B------:R-:W-:-:S04]  /*1300*/  IMAD.HI.U32 R11, R10, R7, RZ ;  /* 0x000000070a0b7227 */ /* 0x000fc800078e00ff */
[----:B------:R-:W-:-:S04]  /*1310*/  IMAD.MOV R11, RZ, RZ, -R11 ;  /* 0x000000ffff0b7224 */ /* 0x000fc800078e0a0b */
[----:B------:R-:W-:-:S05]  /*1320*/  IMAD R7, R0, R11, R7 ;  /* 0x0000000b00077224 */ /* 0x000fca00078e0207 */
[----:B------:R-:W-:Y:S02]  /*1330*/  ISETP.GT.U32.AND P1, PT, R0, R7, PT ;  /* 0x000000070000720c */ /* 0x000fe40003f24070 */
[----:B---3--:R-:W-:Y:S01]  /*1340*/  ISETP.GE.AND P0, PT, R20, RZ, PT ;  /* 0x000000ff1400720c */ /* 0x008fe20003f06270 */
[----:B----4-:R-:W-:Y:S02]  /*1350*/  IMAD.MOV.U32 R17, RZ, RZ, R18 ;  /* 0x000000ffff117224 */ /* 0x010fe400078e0012 */
[----:B------:R-:W-:Y:S01]  /*1360*/  IMAD.MOV.U32 R16, RZ, RZ, R19 ;  /* 0x000000ffff107224 */ /* 0x000fe200078e0013 */
[----:B------:R-:W-:-:S05]  /*1370*/  IABS R5, R2 ;  /* 0x0000000200057213 */ /* 0x000fca0000000000 */
[----:B------:R-:W-:Y:S02]  /*1380*/  IMAD.MOV.U32 R6, RZ, RZ, R5 ;  /* 0x000000ffff067224 */ /* 0x000fe400078e0005 */
[----:B------:R-:W-:Y:S02]  /*1390*/  IMAD.MOV.U32 R5, RZ, RZ, R8 ;  /* 0x000000ffff057224 */ /* 0x000fe400078e0008 */
[----:B------:R-:W-:Y:S02]  /*13a0*/  IMAD.MOV.U32 R8, RZ, RZ, RZ ;  /* 0x000000ffff087224 */ /* 0x000fe400078e00ff */
[----:B------:R-:W-:Y:S02]  /*13b0*/  IMAD R5, R5, R4, RZ ;  /* 0x0000000405057224 */ /* 0x000fe400078e02ff */
[----:B------:R-:W-:-:S04]  /*13c0*/  IMAD.HI.U32 R10, R10, R6, RZ ;  /* 0x000000060a0a7227 */ /* 0x000fc800078e00ff */
[----:B------:R-:W-:Y:S01]  /*13d0*/  IMAD.HI.U32 R5, R9, R5, R8 ;  /* 0x0000000509057227 */ /* 0x000fe200078e0008 */
[----:B------:R-:W-:Y:S02]  /*13e0*/  IABS R8, R28 ;  /* 0x0000001c00087213 */ /* 0x000fe40000000000 */
[----:B------:R-:W2:Y:S01]  /*13f0*/  LDL.LU R28, [R1+0xa4] ;  /* 0x0000a400011c7983 */ /* 0x000ea20000300800 */
[----:B------:R-:W-:Y:S01]  /*1400*/  IABS R9, R29 ;  /* 0x0000001d00097213 */ /* 0x000fe20000000000 */
[----:B------:R-:W-:Y:S02]  /*1410*/  IMAD.MOV R10, RZ, RZ, -R10 ;  /* 0x000000ffff0a7224 */ /* 0x000fe400078e0a0a */
[----:B------:R-:W3:Y:S01]  /*1420*/  LDL R29, [R1+0x5d0] ;  /* 0x0005d000011d7983 */ /* 0x000ee20000100800 */
[----:B------:R-:W-:Y:S02]  /*1430*/  @!P1 IMAD.IADD R7, R7, 0x1, -R0 ;  /* 0x0000000107079824 */ /* 0x000fe400078e0a00 */
[----:B------:R-:W-:Y:S01]  /*1440*/  IMAD R6, R0, R10, R6 ;  /* 0x0000000a00067224 */ /* 0x000fe200078e0206 */
[----:B------:R-:W4:Y:S01]  /*1450*/  LDL.LU R18, [R1+0xac] ;  /* 0x0000ac0001127983 */ /* 0x000f220000300800 */
[----:B------:R-:W-:-:S02]  /*1460*/  IABS R10, R20 ;  /* 0x00000014000a7213 */ /* 0x000fc40000000000 */
[----:B------:R-:W-:Y:S01]  /*1470*/  ISETP.GE.AND P1, PT, R2, RZ, PT ;  /* 0x000000ff0200720c */ /* 0x000fe20003f26270 */
[----:B------:R-:W4:Y:S04]  /*1480*/  LDL.LU R19, [R1+0xb0] ;  /* 0x0000b00001137983 */ /* 0x000f280000300800 */
[----:B------:R-:W4:Y:S04]  /*1490*/  LDL.LU R20, [R1+0xb4] ;  /* 0x0000b40001147983 */ /* 0x000f280000300800 */
[----:B------:R-:W4:Y:S01]  /*14a0*/  LDL.LU R2, [R1+0x1394] ;  /* 0x0013940001027983 */ /* 0x000f220000300800 */
[----:B------:R-:W-:Y:S01]  /*14b0*/  ISETP.GT.U32.AND P3, PT, R0, R6, PT ;  /* 0x000000060000720c */ /* 0x000fe20003f64070 */
[----:B------:R-:W-:-:S12]  /*14c0*/  IMAD.HI.U32 R15, R5, R8, RZ ;  /* 0x00000008050f7227 */ /* 0x000fd800078e00ff */
[----:B------:R-:W-:Y:S01]  /*14d0*/  @!P3 IMAD.IADD R6, R6, 0x1, -R0 ;  /* 0x000000010606b824 */ /* 0x000fe200078e0a00 */
[----:B------:R-:W-:-:S04]  /*14e0*/  ISETP.GT.U32.AND P3, PT, R0, R7, PT ;  /* 0x000000070000720c */ /* 0x000fc80003f64070 */
[----:B------:R-:W-:Y:S01]  /*14f0*/  ISETP.GT.U32.AND P5, PT, R0, R6, PT ;  /* 0x000000060000720c */ /* 0x000fe20003fa4070 */
[----:B------:R-:W-:-:S04]  /*1500*/  IMAD.HI.U32 R13, R5, R10, RZ ;  /* 0x0000000a050d7227 */ /* 0x000fc800078e00ff */
[----:B------:R-:W-:Y:S02]  /*1510*/  IMAD.MOV R15, RZ, RZ, -R15 ;  /* 0x000000ffff0f7224 */ /* 0x000fe400078e0a0f */
[----:B------:R-:W-:Y:S01]  /*1520*/  IMAD.MOV R13, RZ, RZ, -R13 ;  /* 0x000000ffff0d7224 */ /* 0x000fe200078e0a0d */
[----:B------:R-:W-:Y:S01]  /*1530*/  IABS R12, R16 ;  /* 0x00000010000c7213 */ /* 0x000fe20000000000 */
[----:B------:R-:W-:Y:S02]  /*1540*/  IMAD R8, R4, R15, R8 ;  /* 0x0000000f04087224 */ /* 0x000fe400078e0208 */
[----:B------:R-:W-:-:S04]  /*1550*/  IMAD.HI.U32 R16, R5, R9, RZ ;  /* 0x0000000905107227 */ /* 0x000fc800078e00ff */
[----:B------:R-:W-:Y:S02]  /*1560*/  @!P5 IMAD.IADD R6, R6, 0x1, -R0 ;  /* 0x000000010606d824 */ /* 0x000fe400078e0a00 */
[C---:B------:R-:W-:Y:S02]  /*1570*/  IMAD R10, R4.reuse, R13, R10 ;  /* 0x0000000d040a7224 */ /* 0x040fe400078e020a */
[----:B------:R-:W-:Y:S02]  /*1580*/  @!P3 IMAD.IADD R7, R7, 0x1, -R0 ;  /* 0x000000010707b824 */ /* 0x000fe400078e0a00 */
[----:B------:R-:W-:Y:S01]  /*1590*/  IMAD.MOV.U32 R13, RZ, RZ, R6 ;  /* 0x000000ffff0d7224 */ /* 0x000fe200078e0006 */
[----:B------:R-:W-:Y:S01]  /*15a0*/  ISETP.GT.U32.AND P3, PT, R4, R8, PT ;  /* 0x000000080400720c */ /* 0x000fe20003f64070 */
[----:B------:R-:W-:Y:S02]  /*15b0*/  IMAD.MOV.U32 R3, RZ, RZ, R17 ;  /* 0x000000ffff037224 */ /* 0x000fe400078e0011 */
[----:B------:R-:W-:-:S02]  /*15c0*/  IMAD.MOV R16, RZ, RZ, -R16 ;  /* 0x000000ffff107224 */ /* 0x000fc400078e0a10 */
[----:B------:R-:W-:-:S04]  /*15d0*/  IMAD.HI.U32 R17, R5, R12, RZ ;  /* 0x0000000c05117227 */ /* 0x000fc800078e00ff */
[----:B------:R-:W-:Y:S02]  /*15e0*/  @!P1 IMAD.MOV R13, RZ, RZ, -R13 ;  /* 0x000000ffff0d9224 */ /* 0x000fe400078e0a0d */
[C---:B------:R-:W-:Y:S02]  /*15f0*/  IMAD R9, R4.reuse, R16, R9 ;  /* 0x0000001004097224 */ /* 0x040fe400078e0209 */
[----:B------:R-:W-:Y:S01]  /*1600*/  IMAD.MOV R17, RZ, RZ, -R17 ;  /* 0x000000ffff117224 */ /* 0x000fe200078e0a11 */
[----:B------:R-:W-:-:S03]  /*1610*/  ISETP.GT.U32.AND P1, PT, R4, R10, PT ;  /* 0x0000000a0400720c */ /* 0x000fc60003f24070 */
[----:B------:R-:W-:Y:S02]  /*1620*/  IMAD R12, R4, R17, R12 ;  /* 0x00000011040c7224 */ /* 0x000fe400078e020c */
[----:B------:R-:W-:-:S03]  /*1630*/  @!P3 IMAD.IADD R8, R8, 0x1, -R4 ;  /* 0x000000010808b824 */ /* 0x000fc600078e0a04 */
[----:B------:R-:W-:-:S05]  /*1640*/  ISETP.GT.U32.AND P3, PT, R4, R12, PT ;  /* 0x0000000c0400720c */ /* 0x000fca0003f64070 */
[----:B------:R-:W-:-:S08]  /*1650*/  @!P1 IMAD.IADD R10, R10, 0x1, -R4 ;  /* 0x000000010a0a9824 */ /* 0x000fd000078e0a04 */
[----:B------:R-:W-:Y:S01]  /*1660*/  @!P3 IMAD.IADD R12, R12, 0x1, -R4 ;  /* 0x000000010c0cb824 */ /* 0x000fe200078e0a04 */
[----:B------:R-:W-:-:S13]  /*1670*/  ISETP.GT.U32.AND P3, PT, R4, R10, PT ;  /* 0x0000000a0400720c */ /* 0x000fda0003f64070 */
[----:B------:R-:W-:Y:S01]  /*1680*/  @!P3 IMAD.IADD R10, R10, 0x1, -R4 ;  /* 0x000000010a0ab824 */ /* 0x000fe200078e0a04 */
[----:B--2---:R-:W-:Y:S02]  /*1690*/  IABS R11, R28 ;  /* 0x0000001c000b7213 */ /* 0x004fe40000000000 */
[----:B---3--:R-:W-:-:S03]  /*16a0*/  ISETP.GE.AND P6, PT, R29, RZ, PT ;  /* 0x000000ff1d00720c */ /* 0x008fc60003fc6270 */
[----:B------:R-:W-:Y:S01]  /*16b0*/  IMAD.HI.U32 R14, R5, R11, RZ ;  /* 0x0000000b050e7227 */ /* 0x000fe200078e00ff */
[----:B------:R-:W2:Y:S03]  /*16c0*/  LDL.LU R29, [R1+0xb8] ;  /* 0x0000b800011d7983 */ /* 0x000ea60000300800 */
[----:B------:R-:W-:-:S04]  /*16d0*/  IMAD.MOV R14, RZ, RZ, -R14 ;  /* 0x000000ffff0e7224 */ /* 0x000fc800078e0a0e */
[----:B------:R-:W-:Y:S02]  /*16e0*/  IMAD R11, R4, R14, R11 ;  /* 0x0000000e040b7224 */ /* 0x000fe400078e020b */
[----:B------:R-:W-:Y:S01]  /*16f0*/  @!P6 IMAD.MOV R7, RZ, RZ, -R7 ;  /* 0x000000ffff07e224 */ /* 0x000fe200078e0a07 */
[----:B----4-:R-:W-:Y:S02]  /*1700*/  ISETP.NE.AND P5, PT, R2, RZ, PT ;  /* 0x000000ff0200720c */ /* 0x010fe40003fa5270 */
[----:B------:R-:W-:-:S04]  /*1710*/  LOP3.LUT R2, RZ, R2, RZ, 0x33, !PT ;  /* 0x00000002ff027212 */ /* 0x000fc800078e33ff */
[C---:B------:R-:W-:Y:S02]  /*1720*/  SEL R7, R2.reuse, R7, !P5 ;  /* 0x0000000702077207 */ /* 0x040fe40006800000 */
[----:B------:R-:W-:Y:S02]  /*1730*/  SEL R2, R2, R13, !P5 ;  /* 0x0000000d02027207 */ /* 0x000fe40006800000 */
[C---:B------:R-:W-:Y:S02]  /*1740*/  ISETP.GT.U32.AND P5, PT, R4.reuse, R11, PT ;  /* 0x0000000b0400720c */ /* 0x040fe40003fa4070 */
[----:B------:R-:W-:Y:S01]  /*1750*/  ISETP.GT.U32.AND P6, PT, R4, R9, PT ;  /* 0x000000090400720c */ /* 0x000fe20003fc4070 */
[----:B------:R0:W-:Y:S04]  /*1760*/  STL [R1+0x39c], R7 ;  /* 0x00039c0701007387 */ /* 0x0001e80000100800 */
[----:B------:R-:W3:Y:S04]  /*1770*/  LDL.LU R15, [R1+0xa8] ;  /* 0x0000a800010f7983 */ /* 0x000ee80000300800 */
[----:B------:R1:W-:Y:S02]  /*1780*/  STL [R1+0x398], R2 ;  /* 0x0003980201007387 */ /* 0x0003e40000100800 */
[--C-:B------:R-:W-:Y:S01]  /*1790*/  @!P5 IMAD.IADD R11, R11, 0x1, -R4.reuse ;  /* 0x000000010b0bd824 */ /* 0x100fe200078e0a04 */
[----:B------:R-:W-:Y:S01]  /*17a0*/  ISETP.GE.AND P5, PT, R28, RZ, PT ;  /* 0x000000ff1c00720c */ /* 0x000fe20003fa6270 */
[----:B------:R-:W-:Y:S01]  /*17b0*/  @!P6 IMAD.IADD R9, R9, 0x1, -R4 ;  /* 0x000000010909e824 */ /* 0x000fe200078e0a04 */
[----:B------:R-:W4:Y:S01]  /*17c0*/  LDL.LU R28, [R1+0xbc] ;  /* 0x0000bc00011c7983 */ /* 0x000f220000300800 */
[----:B------:R-:W-:-:S03]  /*17d0*/  ISETP.GT.U32.AND P6, PT, R4, R8, PT ;  /* 0x000000080400720c */ /* 0x000fc60003fc4070 */
[----:B------:R-:W-:Y:S02]  /*17e0*/  ISETP.GT.U32.AND P1, PT, R4, R9, PT ;  /* 0x000000090400720c */ /* 0x000fe40003f24070 */
[----:B------:R-:W-:-:S05]  /*17f0*/  IABS R6, R19 ;  /* 0x0000001300067213 */ /* 0x000fca0000000000 */
[----:B------:R-:W-:-:S04]  /*1800*/  IMAD.HI.U32 R13, R5, R6, RZ ;  /* 0x00000006050d7227 */ /* 0x000fc800078e00ff */
[--C-:B------:R-:W-:Y:S02]  /*1810*/  @!P6 IMAD.IADD R8, R8, 0x1, -R4.reuse ;  /* 0x000000010808e824 */ /* 0x100fe400078e0a04 */
[----:B------:R-:W-:Y:S02]  /*1820*/  IMAD.MOV R13, RZ, RZ, -R13 ;  /* 0x000000ffff0d7224 */ /* 0x000fe400078e0a0d */
[----:B------:R-:W-:Y:S02]  /*1830*/  @!P1 IMAD.IADD R9, R9, 0x1, -R4 ;  /* 0x0000000109099824 */ /* 0x000fe400078e0a04 */
[----:B------:R-:W-:Y:S02]  /*1840*/  IMAD.MOV.U32 R16, RZ, RZ, R8 ;  /* 0x000000ffff107224 */ /* 0x000fe400078e0008 */
[----:B------:R-:W-:Y:S02]  /*1850*/  IMAD R6, R4, R13, R6 ;  /* 0x0000000d04067224 */ /* 0x000fe400078e0206 */
[----:B------:R-:W-:-:S02]  /*1860*/  IMAD.MOV.U32 R14, RZ, RZ, R9 ;  /* 0x000000ffff0e7224 */ /* 0x000fc400078e0009 */
[----:B------:R-:W-:Y:S01]  /*1870*/  IMAD.MOV.U32 R9, RZ, RZ, R10 ;  /* 0x000000ffff097224 */ /* 0x000fe200078e000a */
[----:B------:R-:W-:Y:S01]  /*1880*/  @!P2 IADD3 R16, -R16, RZ, RZ ;  /* 0x000000ff1010a210 */ /* 0x000fe20007ffe1ff */
[----:B------:R-:W-:Y:S01]  /*1890*/  @!P4 IMAD.MOV R14, RZ, RZ, -R14 ;  /* 0x000000ffff0ec224 */ /* 0x000fe200078e0a0e */
[----:B------:R-:W-:Y:S01]  /*18a0*/  ISETP.GT.U32.AND P3, PT, R4, R6, PT ;  /* 0x000000060400720c */ /* 0x000fe20003f64070 */
[----:B------:R-:W-:Y:S02]  /*18b0*/  @!P0 IMAD.MOV R9, RZ, RZ, -R9 ;  /* 0x000000ffff098224 */ /* 0x000fe400078e0a09 */
[----:B------:R-:W-:Y:S01]  /*18c0*/  STL [R1+0x8c], R16 ;  /* 0x00008c1001007387 */ /* 0x000fe20000100800 */
[----:B------:R-:W-:-:S03]  /*18d0*/  ISETP.GE.AND P0, PT, R19, RZ, PT ;  /* 0x000000ff1300720c */ /* 0x000fc60003f06270 */
[----:B------:R-:W-:Y:S04]  /*18e0*/  STL [R1+0x88], R14 ;  /* 0x0000880e01007387 */ /* 0x000fe80000100800 */
[----:B------:R-:W-:Y:S04]  /*18f0*/  STL [R1+0x80], R9 ;  /* 0x0000800901007387 */ /* 0x000fe80000100800 */
[----:B------:R-:W4:Y:S01]  /*1900*/  LDL.LU R19, [R1+0xc8] ;  /* 0x0000c80001137983 */ /* 0x000f220000300800 */
[----:B------:R-:W-:Y:S01]  /*1910*/  ISETP.GT.U32.AND P1, PT, R4, R11, PT ;  /* 0x0000000b0400720c */ /* 0x000fe20003f24070 */
[----:B------:R-:W-:Y:S01]  /*1920*/  @!P3 IMAD.IADD R6, R6, 0x1, -R4 ;  /* 0x000000010606b824 */ /* 0x000fe200078e0a04 */
[----:B0-----:R-:W-:-:S02]  /*1930*/  IABS R7, R20 ;  /* 0x0000001400077213 */ /* 0x001fc40000000000 */
[----:B------:R-:W-:Y:S02]  /*1940*/  ISETP.GE.AND P3, PT, R20, RZ, PT ;  /* 0x000000ff1400720c */ /* 0x000fe40003f66270 */
[----:B------:R-:W4:Y:S01]  /*1950*/  LDL.LU R20, [R1+0xcc] ;  /* 0x0000cc0001147983 */ /* 0x000f220000300800 */
[----:B------:R-:W-:-:S06]  /*1960*/  IABS R0, R18 ;  /* 0x0000001200007213 */ /* 0x000fcc0000000000 */
[----:B------:R-:W-:Y:S01]  /*1970*/  @!P1 IMAD.IADD R11, R11, 0x1, -R4 ;  /* 0x000000010b0b9824 */ /* 0x000fe200078e0a04 */
[----:B------:R-:W-:Y:S01]  /*1980*/  ISETP.GE.AND P1, PT, R18, RZ, PT ;  /* 0x000000ff1200720c */ /* 0x000fe20003f26270 */
[----:B------:R-:W-:Y:S02]  /*1990*/  IMAD.MOV.U32 R18, RZ, RZ, R22 ;  /* 0x000000ffff127224 */ /* 0x000fe400078e0016 */
[----:B------:R-:W4:Y:S01]  /*19a0*/  LDL.LU R22, [R1+0xd0] ;  /* 0x0000d00001167983 */ /* 0x000f220000300800 */
[----:B-1----:R-:W-:Y:S01]  /*19b0*/  IMAD.HI.U32 R2, R5, R0, RZ ;  /* 0x0000000005027227 */ /* 0x002fe200078e00ff */
[----:B------:R-:W-:-:S03]  /*19c0*/  ISETP.GT.U32.AND P6, PT, R4, R12, PT ;  /* 0x0000000c0400720c */ /* 0x000fc60003fc4070 */
[----:B------:R-:W-:Y:S02]  /*19d0*/  IMAD.MOV R2, RZ, RZ, -R2 ;  /* 0x000000ffff027224 */ /* 0x000fe400078e0a02 */
[----:B------:R-:W-:-:S04]  /*19e0*/  IMAD.HI.U32 R13, R5, R7, RZ ;  /* 0x00000007050d7227 */ /* 0x000fc800078e00ff */
[----:B------:R-:W-:Y:S02]  /*19f0*/  IMAD R0, R4, R2, R0 ;  /* 0x0000000204007224 */ /* 0x000fe400078e0200 */
[----:B------:R-:W-:-:S03]  /*1a00*/  IMAD.MOV R13, RZ, RZ, -R13 ;  /* 0x000000ffff0d7224 */ /* 0x000fc600078e0a0d */
[C---:B------:R-:W-:Y:S01]  /*1a10*/  ISETP.GT.U32.AND P2, PT, R4.reuse, R0, PT ;  /* 0x000000000400720c */ /* 0x040fe20003f44070 */
[----:B------:R-:W-:Y:S02]  /*1a20*/  IMAD R7, R4, R13, R7 ;  /* 0x0000000d04077224 */ /* 0x000fe400078e0207 */
[----:B------:R-:W-:-:S03]  /*1a30*/  @!P6 IMAD.IADD R12, R12, 0x1, -R4 ;  /* 0x000000010c0ce824 */ /* 0x000fc600078e0a04 */
[----:B------:R-:W-:-:S07]  /*1a40*/  ISETP.GT.U32.AND P6, PT, R4, R7, PT ;  /* 0x000000070400720c */ /* 0x000fce0003fc4070 */
[----:B------:R-:W-:-:S05]  /*1a50*/  @!P2 IMAD.IADD R0, R0, 0x1, -R4 ;  /* 0x000000010000a824 */ /* 0x000fca00078e0a04 */
[----:B------:R-:W-:Y:S01]  /*1a60*/  ISETP.GT.U32.AND P2, PT, R4, R0, PT ;  /* 0x000000000400720c */ /* 0x000fe20003f44070 */
[----:B------:R-:W-:Y:S02]  /*1a70*/  @!P6 IMAD.IADD R7, R7, 0x1, -R4 ;  /* 0x000000010707e824 */ /* 0x000fe400078e0a04 */
[----:B------:R-:W-:-:S03]  /*1a80*/  @!P5 IMAD.MOV R11, RZ, RZ, -R11 ;  /* 0x000000ffff0bd224 */ /* 0x000fc600078e0a0b */
[C---:B------:R-:W-:Y:S02]  /*1a90*/  ISETP.GT.U32.AND P6, PT, R4.reuse, R7, PT ;  /* 0x000000070400720c */ /* 0x040fe40003fc4070 */
[----:B------:R-:W-:Y:S01]  /*1aa0*/  ISETP.GT.U32.AND P5, PT, R4, R6, PT ;  /* 0x000000060400720c */ /* 0x000fe20003fa4070 */
[----:B------:R0:W-:Y:S04]  /*1ab0*/  STL [R1+0x6c], R11 ;  /* 0x00006c0b01007387 */ /* 0x0001e80000100800 */
[----:B------:R-:W-:-:S04]  /*1ac0*/  @!P2 IMAD.IADD R0, R0, 0x1, -R4 ;  /* 0x000000010000a824 */ /* 0x000fc800078e0a04 */
[----:B0-----:R-:W-:Y:S02]  /*1ad0*/  IMAD.MOV.U32 R11, RZ, RZ, R0 ;  /* 0x000000ffff0b7224 */ /* 0x001fe400078e0000 */
[--C-:B------:R-:W-:Y:S02]  /*1ae0*/  @!P6 IMAD.IADD R7, R7, 0x1, -R4.reuse ;  /* 0x000000010707e824 */ /* 0x100fe400078e0a04 */
[----:B------:R-:W-:Y:S02]  /*1af0*/  @!P1 IMAD.MOV R11, RZ, RZ, -R11 ;  /* 0x000000ffff0b9224 */ /* 0x000fe400078e0a0b */
[----:B------:R-:W-:Y:S01]  /*1b00*/  @!P5 IMAD.IADD R6, R6, 0x1, -R4 ;  /* 0x000000010606d824 */ /* 0x000fe200078e0a04 */
[----:B------:R-:W-:Y:S02]  /*1b10*/  IABS R10, R3 ;  /* 0x00000003000a7213 */ /* 0x000fe40000000000 */
[----:B------:R-:W-:Y:S01]  /*1b20*/  ISETP.GE.AND P5, PT, R3, RZ, PT ;  /* 0x000000ff0300720c */ /* 0x000fe20003fa6270 */
[----:B------:R-:W-:-:S02]  /*1b30*/  IMAD.MOV.U32 R3, RZ, RZ, R6 ;  /* 0x000000ffff037224 */ /* 0x000fc400078e0006 */
[----:B------:R-:W-:-:S04]  /*1b40*/  IMAD.HI.U32 R0, R5, R10, RZ ;  /* 0x0000000a05007227 */ /* 0x000fc800078e00ff */
[----:B------:R-:W-:Y:S02]  /*1b50*/  @!P0 IMAD.MOV R3, RZ, RZ, -R3 ;  /* 0x000000ffff038224 */ /* 0x000fe400078e0a03 */
[----:B------:R-:W-:-:S04]  /*1b60*/  IMAD.MOV R0, RZ, RZ, -R0 ;  /* 0x000000ffff007224 */ /* 0x000fc800078e0a00 */
[----:B------:R-:W-:Y:S01]  /*1b70*/  IMAD R10, R4, R0, R10 ;  /* 0x00000000040a7224 */ /* 0x000fe200078e020a */
[----:B--2---:R-:W-:-:S05]  /*1b80*/  IABS R2, R29 ;  /* 0x0000001d00027213 */ /* 0x004fca0000000000 */
[----:B------:R-:W-:-:S04]  /*1b90*/  IMAD.HI.U32 R8, R5, R2, RZ ;  /* 0x0000000205087227 */ /* 0x000fc800078e00ff */
[----:B------:R-:W-:-:S04]  /*1ba0*/  IMAD.MOV R8, RZ, RZ, -R8 ;  /* 0x000000ffff087224 */ /* 0x000fc800078e0a08 */
[----:B------:R-:W-:-:S05]  /*1bb0*/  IMAD R2, R4, R8, R2 ;  /* 0x0000000804027224 */ /* 0x000fca00078e0202 */
[----:B------:R-:W-:Y:S02]  /*1bc0*/  ISETP.GT.U32.AND P2, PT, R4, R2, PT ;  /* 0x000000020400720c */ /* 0x000fe40003f44070 */
[----:B---3--:R-:W-:Y:S02]  /*1bd0*/  ISETP.GE.AND P4, PT, R15, RZ, PT ;  /* 0x000000ff0f00720c */ /* 0x008fe40003f86270 */
[----:B----4-:R-:W-:-:S05]  /*1be0*/  IABS R9, R28 ;  /* 0x0000001c00097213 */ /* 0x010fca0000000000 */
[----:B------:R-:W-:-:S04]  /*1bf0*/  IMAD.HI.U32 R8, R5, R9, RZ ;  /* 0x0000000905087227 */ /* 0x000fc800078e00ff */
[----:B------:R-:W-:-:S04]  /*1c00*/  IMAD.MOV R8, RZ, RZ, -R8 ;  /* 0x000000ffff087224 */ /* 0x000fc800078e0a08 */
[----:B------:R-:W-:Y:S02]  /*1c10*/  IMAD R9, R4, R8, R9 ;  /* 0x0000000804097224 */ /* 0x000fe400078e0209 */
[----:B------:R-:W-:-:S03]  /*1c20*/  @!P4 IMAD.MOV R12, RZ, RZ, -R12 ;  /* 0x000000ffff0cc224 */ /* 0x000fc600078e0a0c */
[----:B------:R-:W-:Y:S01]  /*1c30*/  ISETP.GT.U32.AND P6, PT, R4, R9, PT ;  /* 0x000000090400720c */ /* 0x000fe20003fc4070 */
[----:B------:R-:W-:Y:S01]  /*1c40*/  @!P2 IMAD.IADD R2, R2, 0x1, -R4 ;  /* 0x000000010202a824 */ /* 0x000fe200078e0a04 */
[----:B------:R-:W-:Y:S04]  /*1c50*/  STL [R1+0x68], R12 ;  /* 0x0000680c01007387 */ /* 0x000fe80000100800 */
[----:B------:R0:W-:Y:S01]  /*1c60*/  STL [R1+0x64], R11 ;  /* 0x0000640b01007387 */ /* 0x0001e20000100800 */
[----:B------:R-:W-:Y:S02]  /*1c70*/  ISETP.GT.U32.AND P0, PT, R4, R2, PT ;  /* 0x000000020400720c */ /* 0x000fe40003f04070 */
[----:B0-----:R-:W-:-:S04]  /*1c80*/  IABS R11, R18 ;  /* 0x00000012000b7213 */ /* 0x001fc80000000000 */
[----:B------:R-:W-:Y:S01]  /*1c90*/  @!P6 IMAD.IADD R9, R9, 0x1, -R4 ;  /* 0x000000010909e824 */ /* 0x000fe200078e0a04 */
[----:B------:R0:W-:Y:S01]  /*1ca0*/  STL [R1+0x4c], R3 ;  /* 0x00004c0301007387 */ /* 0x0001e20000100800 */
[----:B------:R-:W-:Y:S01]  /*1cb0*/  IMAD.HI.U32 R12, R5, R11, RZ ;  /* 0x0000000b050c7227 */ /* 0x000fe200078e00ff */
[----:B------:R-:W-:Y:S02]  /*1cc0*/  ISETP.GE.AND P4, PT, R29, RZ, PT ;  /* 0x000000ff1d00720c */ /* 0x000fe40003f86270 */
[----:B------:R-:W-:Y:S01]  /*1cd0*/  IABS R8, R19 ;  /* 0x0000001300087213 */ /* 0x000fe20000000000 */
[----:B0-----:R-:W-:Y:S01]  /*1ce0*/  IMAD.MOV.U32 R3, RZ, RZ, R7 ;  /* 0x000000ffff037224 */ /* 0x001fe200078e0007 */
[----:B------:R-:W-:Y:S01]  /*1cf0*/  ISETP.GT.U32.AND P6, PT, R4, R9, PT ;  /* 0x000000090400720c */ /* 0x000fe20003fc4070 */
[----:B------:R-:W-:Y:S02]  /*1d00*/  IMAD.MOV R7, RZ, RZ, -R12 ;  /* 0x000000ffff077224 */ /* 0x000fe400078e0a0c */
[----:B------:R-:W-:Y:S01]  /*1d10*/  IMAD.HI.U32 R6, R5, R8, RZ ;  /* 0x0000000805067227 */ /* 0x000fe200078e00ff */
[----:B------:R-:W-:-:S03]  /*1d20*/  IABS R0, R20 ;  /* 0x0000001400007213 */ /* 0x000fc60000000000 */
[----:B------:R-:W-:Y:S01]  /*1d30*/  @!P3 IMAD.MOV R3, RZ, RZ, -R3 ;  /* 0x000000ffff03b224 */ /* 0x000fe200078e0a03 */
[C---:B------:R-:W-:Y:S01]  /*1d40*/  ISETP.GT.U32.AND P3, PT, R4.reuse, R10, PT ;  /* 0x0000000a0400720c */ /* 0x040fe20003f64070 */
[----:B------:R-:W-:Y:S02]  /*1d50*/  IMAD R7, R4, R7, R11 ;  /* 0x0000000704077224 */ /* 0x000fe400078e020b */
[----:B------:R-:W-:Y:S01]  /*1d60*/  IMAD.MOV R6, RZ, RZ, -R6 ;  /* 0x000000ffff067224 */ /* 0x000fe200078e0a06 */
[----:B------:R-:W-:Y:S01]  /*1d70*/  ISETP.GE.AND P1, PT, R28, RZ, PT ;  /* 0x000000ff1c00720c */ /* 0x000fe20003f26270 */
[----:B------:R-:W-:Y:S01]  /*1d80*/  @!P0 IMAD.IADD R2, R2, 0x1, -R4 ;  /* 0x0000000102028824 */ /* 0x000fe200078e0a04 */
[C---:B------:R-:W-:Y:S01]  /*1d90*/  ISETP.GT.U32.AND P0, PT, R4.reuse, R7, PT ;  /* 0x000000070400720c */ /* 0x040fe20003f04070 */
[----:B------:R-:W-:Y:S02]  /*1da0*/  IMAD R6, R4, R6, R8 ;  /* 0x0000000604067224 */ /* 0x000fe400078e0208 */
[----:B------:R-:W-:-:S04]  /*1db0*/  IMAD.HI.U32 R11, R5, R0, RZ ;  /* 0x00000000050b7227 */ /* 0x000fc800078e00ff */
[----:B------:R-:W-:Y:S02]  /*1dc0*/  @!P4 IMAD.MOV R2, RZ, RZ, -R2 ;  /* 0x000000ffff02c224 */ /* 0x000fe400078e0a02 */
[--C-:B------:R-:W-:Y:S01]  /*1dd0*/  @!P6 IMAD.IADD R9, R9, 0x1, -R4.reuse ;  /* 0x000000010909e824 */ /* 0x100fe200078e0a04 */
[----:B------:R-:W-:Y:S01]  /*1de0*/  ISETP.GT.U32.AND P6, PT, R4, R6, PT ;  /* 0x000000060400720c */ /* 0x000fe20003fc4070 */
[----:B------:R-:W-:Y:S01]  /*1df0*/  IMAD.MOV R11, RZ, RZ, -R11 ;  /* 0x000000ffff0b7224 */ /* 0x000fe200078e0a0b */
[----:B------:R-:W-:Y:S01]  /*1e00*/  STL [R1+0x48], R3 ;  /* 0x0000480301007387 */ /* 0x000fe20000100800 */
[----:B------:R-:W-:Y:S01]  /*1e10*/  @!P3 IMAD.IADD R10, R10, 0x1, -R4 ;  /* 0x000000010a0ab824 */ /* 0x000fe200078e0a04 */
[----:B------:R-:W-:Y:S01]  /*1e20*/  IABS R29, R22 ;  /* 0x00000016001d7213 */ /* 0x000fe20000000000 */
[C---:B------:R-:W-:Y:S01]  /*1e30*/  IMAD R0, R4.reuse, R11, R0 ;  /* 0x0000000b04007224 */ /* 0x040fe200078e0200 */
[----:B------:R0:W-:Y:S01]  /*1e40*/  STL [R1+0x44], R2 ;  /* 0x0000440201007387 */ /* 0x0001e20000100800 */
[----:B------:R-:W-:Y:S01]  /*1e50*/  @!P0 IMAD.IADD R7, R7, 0x1, -R4 ;  /* 0x0000000107078824 */ /* 0x000fe200078e0a04 */
[----:B------:R-:W-:Y:S01]  /*1e60*/  ISETP.GT.U32.AND P0, PT, R4, R10, PT ;  /* 0x0000000a0400720c */ /* 0x000fe20003f04070 */
[----:B------:R-:W-:-:S04]  /*1e70*/  IMAD.HI.U32 R8, R5, R29, RZ ;  /* 0x0000001d05087227 */ /* 0x000fc800078e00ff */
[----:B0-----:R-:W-:-:S04]  /*1e80*/  IMAD.MOV.U32 R2, RZ, RZ, R9 ;  /* 0x000000ffff027224 */ /* 0x001fc800078e0009 */
[----:B------:R-:W-:Y:S01]  /*1e90*/  @!P1 IMAD.MOV R2, RZ, RZ, -R2 ;  /* 0x000000ffff029224 */ /* 0x000fe200078e0a02 */
[----:B------:R-:W-:Y:S01]  /*1ea0*/  ISETP.GT.U32.AND P1, PT, R4, R0, PT ;  /* 0x000000000400720c */ /* 0x000fe20003f24070 */
[----:B------:R-:W-:Y:S02]  /*1eb0*/  @!P6 IMAD.IADD R6, R6, 0x1, -R4 ;  /* 0x000000010606e824 */ /* 0x000fe400078e0a04 */
[----:B------:R-:W-:-:S03]  /*1ec0*/  IMAD.MOV R8, RZ, RZ, -R8 ;  /* 0x000000ffff087224 */ /* 0x000fc600078e0a08 */
[C---:B------:R-:W-:Y:S01]  /*1ed0*/  ISETP.GT.U32.AND P4, PT, R4.reuse, R6, PT ;  /* 0x000000060400720c */ /* 0x040fe20003f84070 */
[----:B------:R-:W-:Y:S01]  /*1ee0*/  IMAD R29, R4, R8, R29 ;  /* 0x00000008041d7224 */ /* 0x000fe200078e021d */
[----:B------:R-:W-:Y:S01]  /*1ef0*/  IABS R8, R24 ;  /* 0x0000001800087213 */ /* 0x000fe20000000000 */
[--C-:B------:R-:W-:Y:S01]  /*1f00*/  @!P0 IMAD.IADD R10, R10, 0x1, -R4.reuse ;  /* 0x000000010a0a8824 */ /* 0x100fe200078e0a04 */
[----:B------:R-:W-:Y:S03]  /*1f10*/  STL [R1+0x18], R2 ;  /* 0x0000180201007387 */ /* 0x000fe60000100800 */
[----:B------:R-:W-:Y:S01]  /*1f20*/  @!P1 IMAD.IADD R0, R0, 0x1, -R4 ;  /* 0x0000000100009824 */ /* 0x000fe200078e0a04 */
[----:B------:R-:W-:Y:S01]  /*1f30*/  ISETP.GE.AND P1, PT, R22, RZ, PT ;  /* 0x000000ff1600720c */ /* 0x000fe20003f26270 */
[----:B------:R-:W-:Y:S01]  /*1f40*/  IMAD.MOV.U32 R9, RZ, RZ, R8 ;  /* 0x000000ffff097224 */ /* 0x000fe200078e0008 */
[----:B------:R-:W2:Y:S01]  /*1f50*/  LDL.LU R22, [R1+0xec] ;  /* 0x0000ec0001167983 */ /* 0x000ea20000300800 */
[----:B------:R-:W-:Y:S01]  /*1f60*/  IMAD.MOV.U32 R3, RZ, RZ, R10 ;  /* 0x000000ffff037224 */ /* 0x000fe200078e000a */
[----:B------:R-:W-:Y:S01]  /*1f70*/  ISETP.GE.AND P3, PT, R19, RZ, PT ;  /* 0x000000ff1300720c */ /* 0x000fe20003f66270 */
[----:B------:R-:W-:Y:S01]  /*1f80*/  IMAD.HI.U32 R8, R5, R9, RZ ;  /* 0x0000000905087227 */ /* 0x000fe200078e00ff */
[----:B------:R-:W-:-:S03]  /*1f90*/  @!P4 IADD3 R6, R6, -R4, RZ ;  /* 0x800000040606c210 */ /* 0x000fc60007ffe0ff */
[----:B------:R-:W-:Y:S01]  /*1fa0*/  @!P5 IMAD.MOV R3, RZ, RZ, -R3 ;  /* 0x000000ffff03d224 */ /* 0x000fe200078e0a03 */
[----:B------:R-:W-:Y:S01]  /*1fb0*/  ISETP.GT.U32.AND P6, PT, R4, R7, PT ;  /* 0x000000070400720c */ /* 0x000fe20003fc4070 */
[----:B------:R-:W-:Y:S01]  /*1fc0*/  IMAD.MOV R8, RZ, RZ, -R8 ;  /* 0x000000ffff087224 */ /* 0x000fe200078e0a08 */
[----:B------:R-:W-:Y:S02]  /*1fd0*/  ISETP.GE.AND P2, PT, R18, RZ, PT ;  /* 0x000000ff1200720c */ /* 0x000fe40003f46270 */
[----:B------:R0:W-:Y:S01]  /*1fe0*/  STL [R1+0xc], R3 ;  /* 0x00000c0301007387 */ /* 0x0001e20000100800 */
[----:B------:R-:W-:Y:S02]  /*1ff0*/  IMAD R9, R4, R8, R9 ;  /* 0x0000000804097224 */ /* 0x000fe400078e0209 */
[----:B0-----:R-:W-:-:S04]  /*2000*/  IMAD.MOV.U32 R3, RZ, RZ, R6 ;  /* 0x000000ffff037224 */ /* 0x001fc800078e0006 */
[----:B------:R-:W-:Y:S01]  /*2010*/  @!P3 IMAD.MOV R3, RZ, RZ, -R3 ;  /* 0x000000ffff03b224 */ /* 0x000fe200078e0a03 */
[----:B------:R-:W-:Y:S01]  /*2020*/  ISETP.GT.U32.AND P3, PT, R4, R9, PT ;  /* 0x000000090400720c */ /* 0x000fe20003f64070 */
[----:B------:R-:W-:-:S04]  /*2030*/  @!P6 IMAD.IADD R7, R7, 0x1, -R4 ;  /* 0x000000010707e824 */ /* 0x000fc800078e0a04 */
[----:B------:R-:W-:Y:S01]  /*2040*/  @!P2 IMAD.MOV R7, RZ, RZ, -R7 ;  /* 0x000000ffff07a224 */ /* 0x000fe200078e0a07 */
[----:B------:R-:W-:-:S04]  /*2050*/  IABS R8, R27 ;  /* 0x0000001b00087213 */ /* 0x000fc80000000000 */
[----:B------:R-:W-:Y:S03]  /*2060*/  STL [R1+0x8], R7 ;  /* 0x0000080701007387 */ /* 0x000fe60000100800 */
[----:B------:R-:W-:Y:S01]  /*2070*/  @!P3 IMAD.IADD R9, R9, 0x1, -R4 ;  /* 0x000000010909b824 */ /* 0x000fe200078e0a04 */
[----:B------:R0:W-:Y:S01]  /*2080*/  STL [R1+0x4], R3 ;  /* 0x0000040301007387 */ /* 0x0001e20000100800 */
[----:B------:R-:W-:-:S03]  /*2090*/  ISETP.GE.AND P3, PT, R27, RZ, PT ;  /* 0x000000ff1b00720c */ /* 0x000fc60003f66270 */
[----:B------:R-:W3:Y:S01]  /*20a0*/  LDL.LU R27, [R1+0xf0] ;  /* 0x0000f000011b7983 */ /* 0x000ee20000300800 */
[C---:B------:R-:W-:Y:S02]  /*20b0*/  ISETP.GT.U32.AND P0, PT, R4.reuse, R29, PT ;  /* 0x0000001d0400720c */ /* 0x040fe40003f04070 */
[----:B------:R-:W-:Y:S02]  /*20c0*/  IABS R28, R23 ;  /* 0x00000017001c7213 */ /* 0x000fe40000000000 */
[----:B------:R-:W-:Y:S02]  /*20d0*/  ISETP.GE.AND P2, PT, R23, RZ, PT ;  /* 0x000000ff1700720c */ /* 0x000fe40003f46270 */
[----:B------:R-:W4:Y:S07]  /*20e0*/  LDL.LU R23, [R1+0xf4] ;  /* 0x0000f40001177983 */ /* 0x000f2e0000300800 */
[----:B------:R-:W-:Y:S01]  /*20f0*/  @!P0 IMAD.IADD R29, R29, 0x1, -R4 ;  /* 0x000000011d1d8824 */ /* 0x000fe200078e0a04 */
[----:B------:R-:W-:-:S13]  /*2100*/  ISETP.GT.U32.AND P0, PT, R4, R0, PT ;  /* 0x000000000400720c */ /* 0x000fda0003f04070 */
[----:B------:R-:W-:Y:S01]  /*2110*/  @!P0 IMAD.IADD R0, R0, 0x1, -R4 ;  /* 0x0000000100008824 */ /* 0x000fe200078e0a04 */
[----:B------:R-:W-:Y:S02]  /*2120*/  ISETP.GE.AND P0, PT, R24, RZ, PT ;  /* 0x000000ff1800720c */ /* 0x000fe40003f06270 */
[----:B------:R-:W4:Y:S01]  /*2130*/  LDL.LU R24, [R1+0xf8] ;  /* 0x0000f80001187983 */ /* 0x000f220000300800 */
[----:B------:R-:W-:-:S04]  /*2140*/  IMAD.HI.U32 R11, R5, R28, RZ ;  /* 0x0000001c050b7227 */ /* 0x000fc800078e00ff */
[----:B------:R-:W-:-:S04]  /*2150*/  IMAD.MOV R11, RZ, RZ, -R11 ;  /* 0x000000ffff0b7224 */ /* 0x000fc800078e0a0b */
[----:B------:R-:W-:-:S05]  /*2160*/  IMAD R28, R4, R11, R28 ;  /* 0x0000000b041c7224 */ /* 0x000fca00078e021c */
[----:B------:R-:W-:Y:S02]  /*2170*/  ISETP.GT.U32.AND P6, PT, R4, R28, PT ;  /* 0x0000001c0400720c */ /* 0x000fe40003fc4070 */
[----:B------:R-:W-:-:S05]  /*2180*/  IABS R2, R25 ;  /* 0x0000001900027213 */ /* 0x000fca0000000000 */
[----:B------:R-:W-:-:S06]  /*2190*/  IMAD.HI.U32 R11, R5, R2, RZ ;  /* 0x00000002050b7227 */ /* 0x000fcc00078e00ff */
[----:B------:R-:W-:Y:S01]  /*21a0*/  @!P6 IMAD.IADD R28, R28, 0x1, -R4 ;  /* 0x000000011c1ce824 */ /* 0x000fe200078e0a04 */
[----:B------:R-:W-:Y:S01]  /*21b0*/  ISETP.GT.U32.AND P6, PT, R4, R29, PT ;  /* 0x0000001d0400720c */ /* 0x000fe20003fc4070 */
[----:B------:R-:W-:-:S04]  /*21c0*/  IMAD.MOV R11, RZ, RZ, -R11 ;  /* 0x000000ffff0b7224 */ /* 0x000fc800078e0a0b */
[----:B------:R-:W-:-:S08]  /*21d0*/  IMAD R10, R4, R11, R2 ;  /* 0x0000000b040a7224 */ /* 0x000fd000078e0202 */
[----:B------:R-:W-:Y:S01]  /*21e0*/  @!P6 IMAD.IADD R29, R29, 0x1, -R4 ;  /* 0x000000011d1de824 */ /* 0x000fe200078e0a04 */
[----:B------:R-:W-:Y:S01]  /*21f0*/  ISETP.GT.U32.AND P6, PT, R4, R10, PT ;  /* 0x0000000a0400720c */ /* 0x000fe20003fc4070 */
[----:B------:R-:W-:Y:S01]  /*2200*/  IMAD.HI.U32 R11, R5, R8, RZ ;  /* 0x00000008050b7227 */ /* 0x000fe200078e00ff */
[----:B------:R-:W-:Y:S02]  /*2210*/  ISETP.GE.AND P4, PT, R20, RZ, PT ;  /* 0x000000ff1400720c */ /* 0x000fe40003f86270 */
[----:B------:R-:W-:Y:S01]  /*2220*/  IABS R12, R21 ;  /* 0x00000015000c7213 */ /* 0x000fe20000000000 */
[----:B------:R-:W-:-:S04]  /*2230*/  IMAD.MOV R11, RZ, RZ, -R11 ;  /* 0x000000ffff0b7224 */ /* 0x000fc800078e0a0b */
[----:B------:R-:W-:-:S04]  /*2240*/  IMAD.HI.U32 R2, R5, R12, RZ ;  /* 0x0000000c05027227 */ /* 0x000fc800078e00ff */
[----:B------:R-:W-:Y:S01]  /*2250*/  @!P6 IMAD.IADD R10, R10, 0x1, -R4 ;  /* 0x000000010a0ae824 */ /* 0x000fe200078e0a04 */
[C---:B------:R-:W-:Y:S01]  /*2260*/  ISETP.GT.U32.AND P6, PT, R4.reuse, R9, PT ;  /* 0x000000090400720c */ /* 0x040fe20003fc4070 */
[C---:B------:R-:W-:Y:S02]  /*2270*/  IMAD R11, R4.reuse, R11, R8 ;  /* 0x0000000b040b7224 */ /* 0x040fe400078e0208 */
[----:B0-----:R-:W-:Y:S02]  /*2280*/  IMAD.MOV.U32 R3, RZ, RZ, R0 ;  /* 0x000000ffff037224 */ /* 0x001fe400078e0000 */
[----:B------:R-:W-:Y:S01]  /*2290*/  IMAD.MOV R2, RZ, RZ, -R2 ;  /* 0x000000ffff027224 */ /* 0x000fe200078e0a02 */
[C---:B------:R-:W-:Y:S01]  /*22a0*/  ISETP.GT.U32.AND P5, PT, R4.reuse, R28, PT ;  /* 0x0000001c0400720c */ /* 0x040fe20003fa4070 */
[----:B------:R-:W-:Y:S01]  /*22b0*/  @!P4 IMAD.MOV R3, RZ, RZ, -R3 ;  /* 0x000000ffff03c224 */ /* 0x000fe200078e0a03 */
[C---:B------:R-:W-:Y:S01]  /*22c0*/  ISETP.GT.U32.AND P4, PT, R4.reuse, R11, PT ;  /* 0x0000000b0400720c */ /* 0x040fe20003f84070 */
[----:B------:R-:W-:-:S02]  /*22d0*/  IMAD R12, R4, R2, R12 ;  /* 0x00000002040c7224 */ /* 0x000fc400078e020c */
[----:B------:R-:W-:Y:S02]  /*22e0*/  @!P1 IMAD.MOV R29, RZ, RZ, -R29 ;  /* 0x000000ffff1d9224 */ /* 0x000fe400078e0a1d */
[----:B------:R-:W-:Y:S01]  /*22f0*/  @!P6 IMAD.IADD R9, R9, 0x1, -R4 ;  /* 0x000000010909e824 */ /* 0x000fe200078e0a04 */
[C---:B------:R-:W-:Y:S02]  /*2300*/  ISETP.GT.U32.AND P6, PT, R4.reuse, R12, PT ;  /* 0x0000000c0400720c */ /* 0x040fe40003fc4070 */
[----:B------:R-:W-:-:S03]  /*2310*/  ISETP.GT.U32.AND P1, PT, R4, R10, PT ;  /* 0x0000000a0400720c */ /* 0x000fc60003f24070 */
[--C-:B------:R-:W-:Y:S01]  /*2320*/  @!P5 IMAD.IADD R28, R28, 0x1, -R4.reuse ;  /* 0x000000011c1cd824 */ /* 0x100fe200078e0a04 */
[----:B------:R-:W-:Y:S01]  /*2330*/  ISETP.GE.AND P5, PT, R25, RZ, PT ;  /* 0x000000ff1900720c */ /* 0x000fe20003fa6270 */
[----:B------:R-:W-:Y:S01]  /*2340*/  @!P4 IMAD.IADD R11, R11, 0x1, -R4 ;  /* 0x000000010b0bc824 */ /* 0x000fe200078e0a04 */
[----:B------:R-:W4:Y:S01]  /*2350*/  LDL.LU R25, [R1+0xfc] ;  /* 0x0000fc0001197983 */ /* 0x000f220000300800 */
[----:B------:R-:W-:Y:S01]  /*2360*/  @!P2 IMAD.MOV R28, RZ, RZ, -R28 ;  /* 0x000000ffff1ca224 */ /* 0x000fe200078e0a1c */
[----:B------:R-:W-:Y:S02]  /*2370*/  IABS R13, R26 ;  /* 0x0000001a000d7213 */ /* 0x000fe40000000000 */
[----:B------:R0:W-:Y:S01]  /*2380*/  STL [R1], R3 ;  /* 0x0000000301007387 */ /* 0x0001e20000100800 */
[--C-:B------:R-:W-:Y:S01]  /*2390*/  @!P6 IMAD.IADD R12, R12, 0x1, -R4.reuse ;  /* 0x000000010c0ce824 */ /* 0x100fe200078e0a04 */
[----:B------:R-:W-:Y:S01]  /*23a0*/  ISETP.GT.U32.AND P6, PT, R4, R11, PT ;  /* 0x0000000b0400720c */ /* 0x000fe20003fc4070 */
[----:B------:R-:W-:Y:S01]  /*23b0*/  @!P1 IMAD.IADD R10, R10, 0x1, -R4 ;  /* 0x000000010a0a9824 */ /* 0x000fe200078e0a04 */
[----:B------:R-:W-:Y:S01]  /*23c0*/  STL [R1+0x136c], R29 ;  /* 0x00136c1d01007387 */ /* 0x000fe20000100800 */
[----:B------:R-:W-:-:S03]  /*23d0*/  ISETP.GE.AND P1, PT, R26, RZ, PT ;  /* 0x000000ff1a00720c */ /* 0x000fc60003f26270 */
[----:B------:R-:W-:Y:S04]  /*23e0*/  STL [R1+0x1370], R28 ;  /* 0x0013701c01007387 */ /* 0x000fe80000100800 */
[----:B------:R-:W4:Y:S01]  /*23f0*/  LDL.LU R26, [R1+0x100] ;  /* 0x00010000011a7983 */ /* 0x000f220000300800 */
[----:B------:R-:W-:Y:S02]  /*2400*/  @!P5 IMAD.MOV R10, RZ, RZ, -R10 ;  /* 0x000000ffff0ad224 */ /* 0x000fe400078e0a0a */
[----:B------:R-:W-:Y:S02]  /*2410*/  @!P6 IMAD.IADD R11, R11, 0x1, -R4 ;  /* 0x000000010b0be824 */ /* 0x000fe400078e0a04 */
[----:B------:R-:W-:Y:S02]  /*2420*/  @!P0 IMAD.MOV R9, RZ, RZ, -R9 ;  /* 0x000000ffff098224 */ /* 0x000fe400078e0a09 */
[----:B------:R-:W-:-:S03]  /*2430*/  @!P3 IMAD.MOV R11, RZ, RZ, -R11 ;  /* 0x000000ffff0bb224 */ /* 0x000fc600078e0a0b */
[----:B------:R-:W-:Y:S04]  /*2440*/  STL [R1+0x1374], R9 ;  /* 0x0013740901007387 */ /* 0x000fe80000100800 */
[----:B------:R-:W-:Y:S04]  /*2450*/  STL [R1+0x1378], R10 ;  /* 0x0013780a01007387 */ /* 0x000fe80000100800 */
[----:B------:R-:W-:Y:S01]  /*2460*/  STL [R1+0x1380], R11 ;  /* 0x0013800b01007387 */ /* 0x000fe20000100800 */
[----:B------:R-:W-:-:S04]  /*2470*/  IMAD.HI.U32 R0, R5, R13, RZ ;  /* 0x0000000d05007227 */ /* 0x000fc800078e00ff */
[----:B------:R-:W-:-:S04]  /*2480*/  IMAD.MOV R0, RZ, RZ, -R0 ;  /* 0x000000ffff007224 */ /* 0x000fc800078e0a00 */
[C---:B------:R-:W-:Y:S01]  /*2490*/  IMAD R13, R4.reuse, R0, R13 ;  /* 0x00000000040d7224 */ /* 0x040fe200078e020d */
[----:B------:R-:W-:-:S04]  /*24a0*/  ISETP.GT.U32.AND P0, PT, R4, R12, PT ;  /* 0x0000000c0400720c */ /* 0x000fc80003f04070 */
[----:B------:R-:W-:Y:S02]  /*24b0*/  ISETP.GT.U32.AND P4, PT, R4, R13, PT ;  /* 0x0000000d0400720c */ /* 0x000fe40003f84070 */
[----:B------:R-:W-:-:S07]  /*24c0*/  ISETP.GE.AND P2, PT, R21, RZ, PT ;  /* 0x000000ff1500720c */ /* 0x000fce0003f46270 */
[----:B------:R-:W-:-:S04]  /*24d0*/  @!P0 IMAD.IADD R12, R12, 0x1, -R4 ;  /* 0x000000010c0c8824 */ /* 0x000fc800078e0a04 */
[----:B------:R-:W-:-:S05]  /*24e0*/  @!P4 IMAD.IADD R13, R13, 0x1, -R4 ;  /* 0x000000010d0dc824 */ /* 0x000fca00078e0a04 */
[----:B------:R-:W-:Y:S02]  /*24f0*/  ISETP.GT.U32.AND P4, PT, R4, R13, PT ;  /* 0x0000000d0400720c */ /* 0x000fe40003f84070 */
[----:B--2---:R-:W-:-:S05]  /*2500*/  IABS R16, R22 ;  /* 0x0000001600107213 */ /* 0x004fca0000000000 */
[----:B------:R-:W-:-:S04]  /*2510*/  IMAD.HI.U32 R2, R5, R16, RZ ;  /* 0x0000001005027227 */ /* 0x000fc800078e00ff */
[----:B------:R-:W-:-:S04]  /*2520*/  IMAD.MOV R2, RZ, RZ, -R2 ;  /* 0x000000ffff027224 */ /* 0x000fc800078e0a02 */
[----:B------:R-:W-:-:S05]  /*2530*/  IMAD R16, R4, R2, R16 ;  /* 0x0000000204107224 */ /* 0x000fca00078e0210 */
[----:B------:R-:W-:-:S13]  /*2540*/  ISETP.GT.U32.AND P5, PT, R4, R16, PT ;  /* 0x000000100400720c */ /* 0x000fda0003fa4070 */
[----:B------:R-:W-:Y:S01]  /*2550*/  @!P5 IMAD.IADD R16, R16, 0x1, -R4 ;  /* 0x000000011010d824 */ /* 0x000fe200078e0a04 */
[----:B---3--:R-:W-:Y:S02]  /*2560*/  IABS R17, R27 ;  /* 0x0000001b00117213 */ /* 0x008fe40000000000 */
[----:B------:R-:W-:Y:S02]  /*2570*/  ISETP.GE.AND P5, PT, R27, RZ, PT ;  /* 0x000000ff1b00720c */ /* 0x000fe40003fa6270 */
[----:B------:R-:W2:Y:S01]  /*2580*/  LDL.LU R27, [R1+0x104] ;  /* 0x00010400011b7983 */ /* 0x000ea20000300800 */
[----:B------:R-:W-:-:S04]  /*2590*/  IMAD.HI.U32 R7, R5, R17, RZ ;  /* 0x0000001105077227 */ /* 0x000fc800078e00ff */
[----:B------:R-:W-:-:S04]  /*25a0*/  IMAD.MOV R7, RZ, RZ, -R7 ;  /* 0x000000ffff077224 */ /* 0x000fc800078e0a07 */
[C---:B------:R-:W-:Y:S01]  /*25b0*/  IMAD R17, R4.reuse, R7, R17 ;  /* 0x0000000704117224 */ /* 0x040fe200078e0211 */
[----:B------:R-:W-:-:S04]  /*25c0*/  ISETP.GT.U32.AND P3, PT, R4, R16, PT ;  /* 0x000000100400720c */ /* 0x000fc80003f64070 */
[----:B------:R-:W-:Y:S02]  /*25d0*/  ISETP.GT.U32.AND P0, PT, R4, R17, PT ;  /* 0x000000110400720c */ /* 0x000fe40003f04070 */
[----:B------:R-:W-:Y:S01]  /*25e0*/  ISETP.GE.AND P6, PT, R22, RZ, PT ;  /* 0x000000ff1600720c */ /* 0x000fe20003fc6270 */
[----:B------:R-:W-:Y:S01]  /*25f0*/  @!P4 IMAD.IADD R13, R13, 0x1, -R4 ;  /* 0x000000010d0dc824 */ /* 0x000fe200078e0a04 */
[----:B------:R-:W3:Y:S01]  /*2600*/  LDL.LU R22, [R1+0x108] ;  /* 0x0001080001167983 */ /* 0x000ee20000300800 */
[----:B----4-:R-:W-:Y:S01]  /*2610*/  IABS R0, R23 ;  /* 0x0000001700007213 */ /* 0x010fe20000000000 */
[----:B------:R-:W-:-:S03]  /*2620*/  @!P2 IMAD.MOV R12, RZ, RZ, -R12 ;  /* 0x000000ffff0ca224 */ /* 0x000fc600078e0a0c */
[----:B------:R-:W-:-:S04]  /*2630*/  @!P3 IMAD.IADD R16, R16, 0x1, -R4 ;  /* 0x000000011010b824 */ /* 0x000fc800078e0a04 */
[----:B------:R-:W-:Y:S01]  /*2640*/  @!P0 IMAD.IADD R17, R17, 0x1, -R4 ;  /* 0x0000000111118824 */ /* 0x000fe200078e0a04 */
[----:B------:R-:W-:Y:S02]  /*2650*/  ISETP.GE.AND P0, PT, R23, RZ, PT ;  /* 0x000000ff1700720c */ /* 0x000fe40003f06270 */
[----:B------:R-:W4:Y:S01]  /*2660*/  LDL.LU R23, [R1+0x10c] ;  /* 0x00010c0001177983 */ /* 0x000f220000300800 */
[----:B------:R-:W-:Y:S02]  /*2670*/  @!P1 IMAD.MOV R13, RZ, RZ, -R13 ;  /* 0x000000ffff0d9224 */ /* 0x000fe400078e0a0d */
[----:B------:R-:W-:Y:S01]  /*2680*/  @!P6 IMAD.MOV R16, RZ, RZ, -R16 ;  /* 0x000000ffff10e224 */ /* 0x000fe200078e0a10 */
[----:B------:R-:W-:Y:S01]  /*2690*/  STL [R1+0x1384], R12 ;  /* 0x0013840c01007387 */ /* 0x000fe20000100800 */
[----:B------:R-:W-:Y:S02]  /*26a0*/  IABS R2, R24 ;  /* 0x0000001800027213 */ /* 0x000fe40000000000 */
[----:B------:R-:W-:Y:S01]  /*26b0*/  ISETP.GE.AND P1, PT, R24, RZ, PT ;  /* 0x000000ff1800720c */ /* 0x000fe20003f26270 */
[----:B------:R-:W-:Y:S04]  /*26c0*/  STL [R1+0x1388], R13 ;  /* 0x0013880d01007387 */ /* 0x000fe80000100800 */
[----:B------:R-:W-:Y:S04]  /*26d0*/  STL [R1+0x138c], R16 ;  /* 0x00138c1001007387 */ /* 0x000fe80000100800 */
[----:B------:R-:W4:Y:S01]  /*26e0*/  LDL.LU R24, [R1+0x110] ;  /* 0x0001100001187983 */ /* 0x000f220000300800 */
[----:B------:R-:W-:-:S04]  /*26f0*/  IMAD.HI.U32 R6, R5, R0, RZ ;  /* 0x0000000005067227 */ /* 0x000fc800078e00ff */
[----:B------:R-:W-:-:S04]  /*2700*/  IMAD.MOV R6, RZ, RZ, -R6 ;  /* 0x000000ffff067224 */ /* 0x000fc800078e0a06 */
[----:B------:R-:W-:-:S05]  /*2710*/  IMAD R0, R4, R6, R0 ;  /* 0x0000000604007224 */ /* 0x000fca00078e0200 */
[C---:B------:R-:W-:Y:S01]  /*2720*/  ISETP.GT.U32.AND P4, PT, R4.reuse, R0, PT ;  /* 0x000000000400720c */ /* 0x040fe20003f84070 */
[----:B------:R-:W-:Y:S01]  /*2730*/  IMAD.HI.U32 R6, R5, R2, RZ ;  /* 0x0000000205067227 */ /* 0x000fe200078e00ff */
[----:B------:R-:W-:-:S03]  /*2740*/  ISETP.GT.U32.AND P2, PT, R4, R17, PT ;  /* 0x000000110400720c */ /* 0x000fc60003f44070 */
[----:B------:R-:W-:-:S04]  /*2750*/  IMAD.MOV R15, RZ, RZ, -R6 ;  /* 0x000000ffff0f7224 */ /* 0x000fc800078e0a06 */
[----:B------:R-:W-:-:S04]  /*2760*/  IMAD R2, R4, R15, R2 ;  /* 0x0000000f04027224 */ /* 0x000fc800078e0202 */
[----:B------:R-:W-:Y:S01]  /*2770*/  @!P4 IMAD.IADD R0, R0, 0x1, -R4 ;  /* 0x000000010000c824 */ /* 0x000fe200078e0a04 */
[----:B------:R-:W-:-:S04]  /*2780*/  ISETP.GT.U32.AND P3, PT, R4, R2, PT ;  /* 0x000000020400720c */ /* 0x000fc80003f64070 */
[----:B------:R-:W-:Y:S01]  /*2790*/  ISETP.GT.U32.AND P4, PT, R4, R0, PT ;  /* 0x000000000400720c */ /* 0x000fe20003f84070 */
[----:B------:R-:W-:-:S04]  /*27a0*/  @!P2 IMAD.IADD R17, R17, 0x1, -R4 ;  /* 0x000000011111a824 */ /* 0x000fc800078e0a04 */
[----:B------:R-:W-:Y:S01]  /*27b0*/  @!P5 IMAD.MOV R17, RZ, RZ, -R17 ;  /* 0x000000ffff11d224 */ /* 0x000fe200078e0a11 */
[----:B------:R-:W-:-:S05]  /*27c0*/  IABS R8, R25 ;  /* 0x0000001900087213 */ /* 0x000fca0000000000 */
[----:B------:R-:W-:Y:S01]  /*27d0*/  IMAD.HI.U32 R7, R5, R8, RZ ;  /* 0x0000000805077227 */ /* 0x000fe200078e00ff */
[----:B------:R-:W-:Y:S02]  /*27e0*/  ISETP.GE.AND P2, PT, R25, RZ, PT ;  /* 0x000000ff1900720c */ /* 0x000fe40003f46270 */
[----:B------:R-:W4:Y:S01]  /*27f0*/  LDL.LU R25, [R1+0x114] ;  /* 0x0001140001197983 */ /* 0x000f220000300800 */
[----:B------:R-:W-:Y:S01]  /*2800*/  IMAD.MOV R7, RZ, RZ, -R7 ;  /* 0x000000ffff077224 */ /* 0x000fe200078e0a07 */
[----:B------:R-:W-:-:S03]  /*2810*/  IABS R14, R26 ;  /* 0x0000001a000e7213 */ /* 0x000fc60000000000 */
[----:B------:R-:W-:Y:S02]  /*2820*/  IMAD R8, R4, R7, R8 ;  /* 0x0000000704087224 */ /* 0x000fe400078e0208 */
[----:B------:R-:W-:Y:S02]  /*2830*/  IMAD.MOV.U32 R6, RZ, RZ, R14 ;  /* 0x000000ffff067224 */ /* 0x000fe400078e000e */
[--C-:B------:R-:W-:Y:S02]  /*2840*/  @!P4 IMAD.IADD R0, R0, 0x1, -R4.reuse ;  /* 0x000000010000c824 */ /* 0x100fe400078e0a04 */
[----:B------:R-:W-:Y:S01]  /*2850*/  IMAD.HI.U32 R7, R5, R6, RZ ;  /* 0x0000000605077227 */ /* 0x000fe200078e00ff */
[----:B------:R-:W-:Y:S03]  /*2860*/  STL [R1+0x1390], R17 ;  /* 0x0013901101007387 */ /* 0x000fe60000100800 */
[----:B------:R-:W-:Y:S01]  /*2870*/  @!P3 IMAD.IADD R2, R2, 0x1, -R4 ;  /* 0x000000010202b824 */ /* 0x000fe200078e0a04 */
[----:B------:R-:W-:Y:S01]  /*2880*/  IADD3 R7, -R7, RZ, RZ ;  /* 0x000000ff07077210 */ /* 0x000fe20007ffe1ff */
[----:B0-----:R-:W-:Y:S01]  /*2890*/  IMAD.MOV.U32 R3, RZ, RZ, R0 ;  /* 0x000000ffff037224 */ /* 0x001fe200078e0000 */
[----:B------:R-:W-:-:S02]  /*28a0*/  ISETP.GE.AND P3, PT, R26, RZ, PT ;  /* 0x000000ff1a00720c */ /* 0x000fc40003f66270 */
[----:B------:R-:W4:Y:S01]  /*28b0*/  LDL.LU R26, [R1+0x118] ;  /* 0x00011800011a7983 */ /* 0x000f220000300800 */
[C---:B------:R-:W-:Y:S02]  /*28c0*/  IMAD R6, R4.reuse, R7, R6 ;  /* 0x0000000704067224 */ /* 0x040fe400078e0206 */
[----:B------:R-:W-:Y:S01]  /*28d0*/  @!P0 IMAD.MOV R3, RZ, RZ, -R3 ;  /* 0x000000ffff038224 */ /* 0x000fe200078e0a03 */
[C---:B------:R-:W-:Y:S02]  /*28e0*/  ISETP.GT.U32.AND P6, PT, R4.reuse, R8, PT ;  /* 0x000000080400720c */ /* 0x040fe40003fc4070 */
[----:B------:R-:W-:-:S11]  /*28f0*/  ISETP.GT.U32.AND P4, PT, R4, R6, PT ;  /* 0x000000060400720c */ /* 0x000fd60003f84070 */
[--C-:B------:R-:W-:Y:S01]  /*2900*/  @!P6 IMAD.IADD R8, R8, 0x1, -R4.reuse ;  /* 0x000000010808e824 */ /* 0x100fe200078e0a04 */
[----:B------:R-:W-:Y:S01]  /*2910*/  ISETP.GT.U32.AND P6, PT, R4, R2, PT ;  /* 0x000000020400720c */ /* 0x000fe20003fc4070 */
[----:B------:R-:W-:-:S03]  /*2920*/  @!P4 IMAD.IADD R6, R6, 0x1, -R4 ;  /* 0x000000010606c824 */ /* 0x000fc600078e0a04 */
[C---:B------:R-:W-:Y:S02]  /*2930*/  ISETP.GT.U32.AND P5, PT, R4.reuse, R8, PT ;  /* 0x000000080400720c */ /* 0x040fe40003fa4070 */
[----:B------:R-:W-:-:S07]  /*2940*/  ISETP.GT.U32.AND P4, PT, R4, R6, PT ;  /* 0x000000060400720c */ /* 0x000fce0003f84070 */
[----:B------:R-:W-:-:S04]  /*2950*/  @!P6 IMAD.IADD R2, R2, 0x1, -R4 ;  /* 0x000000010202e824 */ /* 0x000fc800078e0a04 */
[--C-:B------:R-:W-:Y:S02]  /*2960*/  @!P5 IMAD.IADD R8, R8, 0x1, -R4.reuse ;  /* 0x000000010808d824 */ /* 0x100fe400078e0a04 */
[----:B------:R-:W-:Y:S02]  /*2970*/  @!P4 IMAD.IADD R6, R6, 0x1, -R4 ;  /* 0x000000010606c824 */ /* 0x000fe400078e0a04 */
[----:B------:R-:W-:Y:S01]  /*2980*/  @!P2 IMAD.MOV R8, RZ, RZ, -R8 ;  /* 0x000000ffff08a224 */ /* 0x000fe200078e0a08 */
[----:B--2---:R-:W-:Y:S02]  /*2990*/  IABS R7, R27 ;  /* 0x0000001b00077213 */ /* 0x004fe40000000000 */
[----:B------:R-:W-:Y:S02]  /*29a0*/  ISETP.GE.AND P0, PT, R27, RZ, PT ;  /* 0x000000ff1b00720c */ /* 0x000fe40003f06270 */
[----:B------:R-:W2:Y:S04]  /*29b0*/  LDL.LU R27, [R1+0x11c] ;  /* 0x00011c00011b7983 */ /* 0x000ea80000300800 */
[----:B------:R0:W-:Y:S02]  /*29c0*/  STL [R1+0x40], R3 ;  /* 0x0000400301007387 */ /* 0x0001e40000100800 */
[----:B0-----:R-:W-:Y:S01]  /*29d0*/  IMAD.MOV.U32 R3, RZ, RZ, R2 ;  /* 0x000000ffff037224 */ /* 0x001fe200078e0002 */
[----:B---3--:R-:W-:-:S03]  /*29e0*/  IABS R15, R22 ;  /* 0x00000016000f7213 */ /* 0x008fc60000000000 */
[----:B------:R-:W-:Y:S01]  /*29f0*/  @!P1 IMAD.MOV R3, RZ, RZ, -R3 ;  /* 0x000000ffff039224 */ /* 0x000fe200078e0a03 */
[----:B------:R-:W-:Y:S02]  /*2a00*/  ISETP.GE.AND P5, PT, R22, RZ, PT ;  /* 0x000000ff1600720c */ /* 0x000fe40003fa6270 */
[----:B------:R-:W3:Y:S01]  /*2a10*/  LDL.LU R22, [R1+0x120] ;  /* 0x0001200001167983 */ /* 0x000ee20000300800 */
[----:B------:R-:W-:-:S03]  /*2a20*/  IMAD.HI.U32 R14, R5, R7, RZ ;  /* 0x00000007050e7227 */ /* 0x000fc600078e00ff */
[----:B------:R0:W-:Y:S01]  /*2a30*/  STL [R1+0x30], R3 ;  /* 0x0000300301007387 */ /* 0x0001e20000100800 */
[----:B----4-:R-:W-:Y:S02]  /*2a40*/  IABS R18, R23 ;  /* 0x0000001700127213 */ /* 0x010fe40000000000 */
[----:B------:R-:W-:Y:S02]  /*2a50*/  ISETP.GE.AND P4, PT, R23, RZ, PT ;  /* 0x000000ff1700720c */ /* 0x000fe40003f86270 */
[----:B------:R-:W4:Y:S01]  /*2a60*/  LDL.LU R23, [R1+0x124] ;  /* 0x0001240001177983 */ /* 0x000f220000300800 */
[----:B------:R-:W-:Y:S02]  /*2a70*/  IMAD.MOV R14, RZ, RZ, -R14 ;  /* 0x000000ffff0e7224 */ /* 0x000fe400078e0a0e */
[----:B0-----:R-:W-:-:S04]  /*2a80*/  IMAD.MOV.U32 R3, RZ, RZ, R6 ;  /* 0x000000ffff037224 */ /* 0x001fc800078e0006 */
[----:B------:R-:W-:Y:S01]  /*2a90*/  @!P3 IMAD.MOV R3, RZ, RZ, -R3 ;  /* 0x000000ffff03b224 */ /* 0x000fe200078e0a03 */
[----:B------:R-:W-:Y:S01]  /*2aa0*/  STL [R1+0x38], R8 ;  /* 0x0000380801007387 */ /* 0x000fe20000100800 */
[----:B------:R-:W-:Y:S01]  /*2ab0*/  IMAD R0, R4, R14, R7 ;  /* 0x0000000e04007224 */ /* 0x000fe200078e0207 */
[----:B------:R-:W-:Y:S02]  /*2ac0*/  IABS R14, R24 ;  /* 0x00000018000e7213 */ /* 0x000fe40000000000 */
[----:B------:R-:W-:Y:S01]  /*2ad0*/  ISETP.GE.AND P3, PT, R24, RZ, PT ;  /* 0x000000ff1800720c */ /* 0x000fe20003f66270 */
[----:B------:R0:W-:Y:S04]  /*2ae0*/  STL [R1+0x3c], R3 ;  /* 0x00003c0301007387 */ /* 0x0001e80000100800 */
[----:B------:R-:W3:Y:S01]  /*2af0*/  LDL.LU R24, [R1+0x128] ;  /* 0x0001280001187983 */ /* 0x000ee20000300800 */
[----:B------:R-:W-:Y:S01]  /*2b00*/  ISETP.GT.U32.AND P6, PT, R4, R0, PT ;  /* 0x000000000400720c */ /* 0x000fe20003fc4070 */
[----:B------:R-:W-:-:S04]  /*2b10*/  IMAD.HI.U32 R7, R5, R15, RZ ;  /* 0x0000000f05077227 */ /* 0x000fc800078e00ff */
[----:B------:R-:W-:Y:S02]  /*2b20*/  IMAD.MOV R7, RZ, RZ, -R7 ;  /* 0x000000ffff077224 */ /* 0x000fe400078e0a07 */
[----:B------:R-:W-:-:S04]  /*2b30*/  IMAD.HI.U32 R19, R5, R18, RZ ;  /* 0x0000001205137227 */ /* 0x000fc800078e00ff */
[----:B------:R-:W-:Y:S02]  /*2b40*/  IMAD R15, R4, R7, R15 ;  /* 0x00000007040f7224 */ /* 0x000fe400078e020f */
[----:B------:R-:W-:Y:S02]  /*2b50*/  @!P6 IMAD.IADD R0, R0, 0x1, -R4 ;  /* 0x000000010000e824 */ /* 0x000fe400078e0a04 */
[----:B------:R-:W-:Y:S01]  /*2b60*/  IMAD.MOV R19, RZ, RZ, -R19 ;  /* 0x000000ffff137224 */ /* 0x000fe200078e0a13 */
[C---:B------:R-:W-:Y:S01]  /*2b70*/  ISETP.GT.U32.AND P6, PT, R4.reuse, R15, PT ;  /* 0x0000000f0400720c */ /* 0x040fe20003fc4070 */
[----:B------:R-:W-:Y:S01]  /*2b80*/  IMAD.HI.U32 R2, R5, R14, RZ ;  /* 0x0000000e05027227 */ /* 0x000fe200078e00ff */
[----:B------:R-:W-:-:S03]  /*2b90*/  ISETP.GT.U32.AND P1, PT, R4, R0, PT ;  /* 0x000000000400720c */ /* 0x000fc60003f24070 */
[----:B------:R-:W-:Y:S02]  /*2ba0*/  IMAD R18, R4, R19, R18 ;  /* 0x0000001304127224 */ /* 0x000fe400078e0212 */
[----:B------:R-:W-:-:S03]  /*2bb0*/  IMAD.MOV R2, RZ, RZ, -R2 ;  /* 0x000000ffff027224 */ /* 0x000fc600078e0a02 */
[C---:B------:R-:W-:Y:S01]  /*2bc0*/  ISETP.GT.U32.AND P2, PT, R4.reuse, R18, PT ;  /* 0x000000120400720c */ /* 0x040fe20003f44070 */
[----:B------:R-:W-:Y:S02]  /*2bd0*/  IMAD R14, R4, R2, R14 ;  /* 0x00000002040e7224 */ /* 0x000fe400078e020e */
[--C-:B------:R-:W-:Y:S02]  /*2be0*/  @!P6 IMAD.IADD R15, R15, 0x1, -R4.reuse ;  /* 0x000000010f0fe824 */ /* 0x100fe400078e0a04 */
[----:B------:R-:W-:Y:S01]  /*2bf0*/  @!P1 IMAD.IADD R0, R0, 0x1, -R4 ;  /* 0x0000000100009824 */ /* 0x000fe200078e0a04 */
[C---:B------:R-:W-:Y:S02]  /*2c00*/  ISETP.GT.U32.AND P1, PT, R4.reuse, R14, PT ;  /* 0x0000000e0400720c */ /* 0x040fe40003f24070 */
[----:B------:R-:W-:-:S05]  /*2c10*/  ISETP.GT.U32.AND P6, PT, R4, R15, PT ;  /* 0x0000000f0400720c */ /* 0x000fca0003fc4070 */
[----:B------:R-:W-:Y:S02]  /*2c20*/  @!P2 IMAD.IADD R18, R18, 0x1, -R4 ;  /* 0x000000011212a824 */ /* 0x000fe400078e0a04 */
[----:B0-----:R-:W-:-:S03]  /*2c30*/  IMAD.MOV.U32 R3, RZ, RZ, R0 ;  /* 0x000000ffff037224 */ /* 0x001fc600078e0000 */
[----:B------:R-:W-:Y:S01]  /*2c40*/  ISETP.GT.U32.AND P2, PT, R4, R18, PT ;  /* 0x000000120400720c */ /* 0x000fe20003f44070 */
[----:B------:R-:W-:Y:S01]  /*2c50*/  @!P1 IMAD.IADD R14, R14, 0x1, -R4 ;  /* 0x000000010e0e9824 */ /* 0x000fe200078e0a04 */
[----:B------:R-:W-:-:S05]  /*2c60*/  IABS R7, R25 ;  /* 0x0000001900077213 */ /* 0x000fca0000000000 */
[----:B------:R-:W-:-:S04]  /*2c70*/  IMAD.HI.U32 R2, R5, R7, RZ ;  /* 0x0000000705027227 */ /* 0x000fc800078e00ff */
[----:B------:R-:W-:-:S04]  /*2c80*/  IMAD.MOV R2, RZ, RZ, -R2 ;  /* 0x000000ffff027224 */ /* 0x000fc800078e0a02 */
[C---:B------:R-:W-:Y:S01]  /*2c90*/  IMAD R7, R4.reuse, R2, R7 ;  /* 0x0000000204077224 */ /* 0x040fe200078e0207 */
[----:B------:R-:W-:Y:S01]  /*2ca0*/  ISETP.GT.U32.AND P1, PT, R4, R14, PT ;  /* 0x0000000e0400720c */ /* 0x000fe20003f24070 */
[----:B------:R-:W-:-:S03]  /*2cb0*/  @!P6 IMAD.IADD R15, R15, 0x1, -R4 ;  /* 0x000000010f0fe824 */ /* 0x000fc600078e0a04 */
[----:B------:R-:W-:Y:S02]  /*2cc0*/  ISETP.GT.U32.AND P6, PT, R4, R7, PT ;  /* 0x000000070400720c */ /* 0x000fe40003fc4070 */
[----:B------:R-:W-:-:S05]  /*2cd0*/  IABS R8, R26 ;  /* 0x0000001a00087213 */ /* 0x000fca0000000000 */
[----:B------:R-:W-:-:S04]  /*2ce0*/  IMAD.HI.U32 R0, R5, R8, RZ ;  /* 0x0000000805007227 */ /* 0x000fc800078e00ff */
[----:B------:R-:W-:Y:S02]  /*2cf0*/  IMAD.MOV R0, RZ, RZ, -R0 ;  /* 0x000000ffff007224 */ /* 0x000fe400078e0a00 */
[----:B------:R-:W-:Y:S02]  /*2d00*/  @!P0 IMAD.MOV R3, RZ, RZ, -R3 ;  /* 0x000000ffff038224 */ /* 0x000fe400078e0a03 */
[----:B------:R-:W-:Y:S02]  /*2d10*/  IMAD R8, R4, R0, R8 ;  /* 0x0000000004087224 */ /* 0x000fe400078e0208 */
[--C-:B------:R-:W-:Y:S01]  /*2d20*/  @!P2 IMAD.IADD R18, R18, 0x1, -R4.reuse ;  /* 0x000000011212a824 */ /* 0x100fe200078e0a04 */
[----:B------:R0:W-:Y:S02]  /*2d30*/  STL [R1+0x34], R3 ;  /* 0x0000340301007387 */ /* 0x0001e40000100800 */
[----:B------:R-:W-:Y:S01]  /*2d40*/  ISETP.GT.U32.AND P2, PT, R4, R8, PT ;  /* 0x000000080400720c */ /* 0x000fe20003f44070 */
[----:B------:R-:W-:-:S02]  /*2d50*/  @!P1 IMAD.IADD R14, R14, 0x1, -R4 ;  /* 0x000000010e0e9824 */ /* 0x000fc400078e0a04 */
[----:B------:R-:W-:Y:S02]  /*2d60*/  @!P6 IMAD.IADD R7, R7, 0x1, -R4 ;  /* 0x000000010707e824 */ /* 0x000fe400078e0a04 */
[----:B0-----:R-:W-:-:S03]  /*2d70*/  IMAD.MOV.U32 R3, RZ, RZ, R15 ;  /* 0x000000ffff037224 */ /* 0x001fc600078e000f */
[----:B------:R-:W-:Y:S01]  /*2d80*/  ISETP.GT.U32.AND P6, PT, R4, R7, PT ;  /* 0x000000070400720c */ /* 0x000fe20003fc4070 */
[----:B------:R-:W-:Y:S01]  /*2d90*/  @!P5 IMAD.MOV R3, RZ, RZ, -R3 ;  /* 0x000000ffff03d224 */ /* 0x000fe200078e0a03 */
[----:B------:R-:W-:-:S03]  /*2da0*/  ISETP.GE.AND P0, PT, R25, RZ, PT ;  /* 0x000000ff1900720c */ /* 0x000fc60003f06270 */
[----:B------:R-:W-:Y:S01]  /*2db0*/  @!P2 IMAD.IADD R8, R8, 0x1, -R4 ;  /* 0x000000010808a824 */ /* 0x000fe200078e0a04 */
[----:B------:R-:W-:Y:S01]  /*2dc0*/  ISETP.GE.AND P5, PT, R26, RZ, PT ;  /* 0x000000ff1a00720c */ /* 0x000fe20003fa6270 */
[----:B------:R0:W-:Y:S04]  /*2dd0*/  STL [R1+0x2c], R3 ;  /* 0x00002c0301007387 */ /* 0x0001e80000100800 */
[----:B------:R-:W3:Y:S04]  /*2de0*/  LDL.LU R25, [R1+0x12c] ;  /* 0x00012c0001197983 */ /* 0x000ee80000300800 */
[----:B------:R-:W3:Y:S01]  /*2df0*/  LDL.LU R26, [R1+0x130] ;  /* 0x00013000011a7983 */ /* 0x000ee20000300800 */
[----:B0-----:R-:W-:-:S02]  /*2e00*/  IMAD.MOV.U32 R3, RZ, RZ, R18 ;  /* 0x000000ffff037224 */ /* 0x001fc400078e0012 */
[----:B------:R-:W-:-:S03]  /*2e10*/  @!P6 IMAD.IADD R7, R7, 0x1, -R4 ;  /* 0x000000010707e824 */ /* 0x000fc600078e0a04 */
[----:B------:R-:W-:Y:S01]  /*2e20*/  @!P4 IADD3 R3, -R3, RZ, RZ ;  /* 0x000000ff0303c210 */ /* 0x000fe20007ffe1ff */
[----:B------:R-:W-:-:S04]  /*2e30*/  IMAD.MOV.U32 R9, RZ, RZ, R14 ;  /* 0x000000ffff097224 */ /* 0x000fc800078e000e */
[----:B------:R-:W-:Y:S01]  /*2e40*/  @!P3 IMAD.MOV R9, RZ, RZ, -R9 ;  /* 0x000000ffff09b224 */ /* 0x000fe200078e0a09 */
[----:B--2---:R-:W-:-:S05]  /*2e50*/  IABS R6, R27 ;  /* 0x0000001b00067213 */ /* 0x004fca0000000000 */
[----:B------:R-:W-:-:S04]  /*2e60*/  IMAD.HI.U32 R19, R5, R6, RZ ;  /* 0x0000000605137227 */ /* 0x000fc800078e00ff */
[----:B------:R-:W-:-:S04]  /*2e70*/  IMAD.MOV R19, RZ, RZ, -R19 ;  /* 0x000000ffff137224 */ /* 0x000fc800078e0a13 */
[----:B------:R-:W-:-:S05]  /*2e80*/  IMAD R6, R4, R19, R6 ;  /* 0x0000001304067224 */ /* 0x000fca00078e0206 */
[----:B------:R-:W-:Y:S02]  /*2e90*/  ISETP.GT.U32.AND P1, PT, R4, R6, PT ;  /* 0x000000060400720c */ /* 0x000fe40003f24070 */
[----:B------:R-:W-:Y:S02]  /*2ea0*/  ISETP.GE.AND P2, PT, R27, RZ, PT ;  /* 0x000000ff1b00720c */ /* 0x000fe40003f46270 */
[----:B------:R-:W2:Y:S09]  /*2eb0*/  LDL.LU R27, [R1+0x134] ;  /* 0x00013400011b7983 */ /* 0x000eb20000300800 */
[----:B------:R-:W-:Y:S01]  /*2ec0*/  @!P1 IMAD.IADD R6, R6, 0x1, -R4 ;  /* 0x0000000106069824 */ /* 0x000fe200078e0a04 */
[C---:B------:R-:W-:Y:S01]  /*2ed0*/  ISETP.GT.U32.AND P1, PT, R4.reuse, R8, PT ;  /* 0x000000080400720c */ /* 0x040fe20003f24070 */
[----:B------:R0:W-:Y:S03]  /*2ee0*/  STL [R1+0x20], R3 ;  /* 0x0000200301007387 */ /* 0x0001e60000100800 */
[----:B------:R-:W-:Y:S01]  /*2ef0*/  ISETP.GT.U32.AND P4, PT, R4, R6, PT ;  /* 0x000000060400720c */ /* 0x000fe20003f84070 */
[----:B0-----:R-:W-:-:S08]  /*2f00*/  IMAD.MOV.U32 R3, RZ, RZ, R7 ;  /* 0x000000ffff037224 */ /* 0x001fd000078e0007 */
[--C-:B------:R-:W-:Y:S02]  /*2f10*/  @!P1 IMAD.IADD R8, R8, 0x1, -R4.reuse ;  /* 0x0000000108089824 */ /* 0x100fe400078e0a04 */
[----:B------:R-:W-:Y:S01]  /*2f20*/  @!P0 IMAD.MOV R3, RZ, RZ, -R3 ;  /* 0x000000ffff038224 */ /* 0x000fe200078e0a03 */
[----:B------:R-:W-:Y:S01]  /*2f30*/  STL [R1+0x24], R9 ;  /* 0x0000240901007387 */ /* 0x000fe20000100800 */
[----:B----4-:R-:W-:Y:S02]  /*2f40*/  IABS R0, R23 ;  /* 0x0000001700007213 */ /* 0x010fe40000000000 */
[----:B------:R-:W-:Y:S01]  /*2f50*/  ISETP.GE.AND P1, PT, R23, RZ, PT ;  /* 0x000000ff1700720c */ /* 0x000fe20003f26270 */
[----:B------:R0:W-:Y:S04]  /*2f60*/  STL [R1+0x28], R3 ;  /* 0x0000280301007387 */ /* 0x0001e80000100800 */
[----:B------:R-:W4:Y:S01]  /*2f70*/  LDL.LU R23, [R1+0x138] ;  /* 0x0001380001177983 */ /* 0x000f220000300800 */
[----:B------:R-:W-:-:S02]  /*2f80*/  @!P4 IMAD.IADD R6, R6, 0x1, -R4 ;  /* 0x000000010606c824 */ /* 0x000fc400078e0a04 */
[----:B0-----:R-:W-:Y:S01]  /*2f90*/  IMAD.MOV.U32 R3, RZ, RZ, R8 ;  /* 0x000000ffff037224 */ /* 0x001fe200078e0008 */
[----:B------:R-:W4:Y:S03]  /*2fa0*/  LDL.LU R28, [R1+0x13c] ;  /* 0x00013c00011c7983 */ /* 0x000f260000300800 */
[----:B------:R-:W-:Y:S01]  /*2fb0*/  @!P5 IMAD.MOV R3, RZ, RZ, -R3 ;  /* 0x000000ffff03d224 */ /* 0x000fe200078e0a03 */
[----:B---3--:R-:W-:Y:S02]  /*2fc0*/  IABS R18, R24 ;  /* 0x0000001800127213 */ /* 0x008fe40000000000 */
[----:B------:R-:W-:Y:S02]  /*2fd0*/  ISETP.GE.AND P4, PT, R24, RZ, PT ;  /* 0x000000ff1800720c */ /* 0x000fe40003f86270 */
[----:B------:R0:W-:Y:S04]  /*2fe0*/  STL [R1+0xb8], R3 ;  /* 0x0000b80301007387 */ /* 0x0001e80000100800 */
[----:B------:R-:W3:Y:S01]  /*2ff0*/  LDL.LU R24, [R1+0x140] ;  /* 0x0001400001187983 */ /* 0x000ee20000300800 */
[----:B------:R-:W-:Y:S01]  /*3000*/  IABS R2, R22 ;  /* 0x0000001600027213 */ /* 0x000fe20000000000 */
[----:B------:R-:W-:-:S04]  /*3010*/  IMAD.HI.U32 R15, R5, R0, RZ ;  /* 0x00000000050f7227 */ /* 0x000fc800078e00ff */
[----:B------:R-:W-:-:S04]  /*3020*/  IMAD.HI.U32 R19, R5, R2, RZ ;  /* 0x0000000205137227 */ /* 0x000fc800078e00ff */
[----:B------:R-:W-:Y:S02]  /*3030*/  IMAD.MOV R19, RZ, RZ, -R19 ;  /* 0x000000ffff137224 */ /* 0x000fe400078e0a13 */
[----:B------:R-:W-:Y:S02]  /*3040*/  IMAD.MOV R15, RZ, RZ, -R15 ;  /* 0x000000ffff0f7224 */ /* 0x000fe400078e0a0f */
[C---:B------:R-:W-:Y:S02]  /*3050*/  IMAD R2, R4.reuse, R19, R2 ;  /* 0x0000001304027224 */ /* 0x040fe400078e0202 */
[----:B0-----:R-:W-:Y:S02]  /*3060*/  IMAD.MOV.U32 R3, RZ, RZ, R6 ;  /* 0x000000ffff037224 */ /* 0x001fe400078e0006 */
[C---:B------:R-:W-:Y:S01]  /*3070*/  IMAD R0, R4.reuse, R15, R0 ;  /* 0x0000000f04007224 */ /* 0x040fe200078e0200 */
[----:B------:R-:W-:Y:S01]  /*3080*/  ISETP.GT.U32.AND P6, PT, R4, R2, PT ;  /* 0x000000020400720c */ /* 0x000fe20003fc4070 */
[----:B------:R-:W-:-:S03]  /*3090*/  @!P2 IMAD.MOV R3, RZ, RZ, -R3 ;  /* 0x000000ffff03a224 */ /* 0x000fc600078e0a03 */
[C---:B------:R-:W-:Y:S01]  /*30a0*/  ISETP.GT.U32.AND P0, PT, R4.reuse, R0, PT ;  /* 0x000000000400720c */ /* 0x040fe20003f04070 */
[----:B------:R-:W-:Y:S01]  /*30b0*/  IMAD.HI.U32 R7, R5, R18, RZ ;  /* 0x0000001205077227 */ /* 0x000fe200078e00ff */
[----:B------:R0:W-:Y:S03]  /*30c0*/  STL [R1+0xb4], R3 ;  /* 0x0000b40301007387 */ /* 0x0001e60000100800 */
[----:B------:R-:W-:Y:S01]  /*30d0*/  IMAD.MOV R7, RZ, RZ, -R7 ;  /* 0x000000ffff077224 */ /* 0x000fe200078e0a07 */
[----:B0-----:R-:W3:Y:S03]  /*30e0*/  LDL.LU R3, [R1+0x144] ;  /* 0x0001440001037983 */ /* 0x001ee60000300800 */
[----:B------:R-:W-:Y:S02]  /*30f0*/  IMAD R18, R4, R7, R18 ;  /* 0x0000000704127224 */ /* 0x000fe400078e0212 */
[----:B------:R-:W-:-:S02]  /*3100*/  @!P6 IMAD.IADD R2, R2, 0x1, -R4 ;  /* 0x000000010202e824 */ /* 0x000fc400078e0a04 */
[----:B------:R-:W-:Y:S01]  /*3110*/  @!P0 IMAD.IADD R0, R0, 0x1, -R4 ;  /* 0x0000000100008824 */ /* 0x000fe200078e0a04 */
[C---:B------:R-:W-:Y:S02]  /*3120*/  ISETP.GT.U32.AND P2, PT, R4.reuse, R18, PT ;  /* 0x000000120400720c */ /* 0x040fe40003f44070 */
[C---:B------:R-:W-:Y:S02]  /*3130*/  ISETP.GT.U32.AND P5, PT, R4.reuse, R2, PT ;  /* 0x000000020400720c */ /* 0x040fe40003fa4070 */
[----:B------:R-:W-:Y:S02]  /*3140*/  ISETP.GT.U32.AND P0, PT, R4, R0, PT ;  /* 0x000000000400720c */ /* 0x000fe40003f04070 */
[----:B------:R-:W-:-:S07]  /*3150*/  ISETP.GE.AND P3, PT, R22, RZ, PT ;  /* 0x000000ff1600720c */ /* 0x000fce0003f66270 */
[--C-:B------:R-:W-:Y:S02]  /*3160*/  @!P2 IMAD.IADD R18, R18, 0x1, -R4.reuse ;  /* 0x000000011212a824 */ /* 0x100fe400078e0a04 */
[--C-:B------:R-:W-:Y:S02]  /*3170*/  @!P5 IMAD.IADD R2, R2, 0x1, -R4.reuse ;  /* 0x000000010202d824 */ /* 0x100fe400078e0a04 */
[----:B------:R-:W-:Y:S01]  /*3180*/  @!P0 IMAD.IADD R0, R0, 0x1, -R4 ;  /* 0x0000000100008824 */ /* 0x000fe200078e0a04 */
[----:B------:R-:W-:-:S03]  /*3190*/  ISETP.GT.U32.AND P2, PT, R4, R18, PT ;  /* 0x000000120400720c */ /* 0x000fc60003f44070 */
[----:B------:R-:W-:-:S04]  /*31a0*/  IMAD.MOV.U32 R9, RZ, RZ, R0 ;  /* 0x000000ffff097224 */ /* 0x000fc800078e0000 */
[----:B------:R-:W-:Y:S02]  /*31b0*/  @!P1 IMAD.MOV R9, RZ, RZ, -R9 ;  /* 0x000000ffff099224 */ /* 0x000fe400078e0a09 */
[----:B------:R-:W-:-:S04]  /*31c0*/  @!P3 IMAD.MOV R2, RZ, RZ, -R2 ;  /* 0x000000ffff02b224 */ /* 0x000fc800078e0a02 */
[----:B------:R-:W-:Y:S01]  /*31d0*/  @!P2 IMAD.IADD R18, R18, 0x1, -R4 ;  /* 0x000000011212a824 */ /* 0x000fe200078e0a04 */
[----:B------:R-:W-:Y:S02]  /*31e0*/  IABS R14, R26 ;  /* 0x0000001a000e7213 */ /* 0x000fe40000000000 */
[----:B------:R-:W-:Y:S02]  /*31f0*/  ISETP.GE.AND P6, PT, R25, RZ, PT ;  /* 0x000000ff1900720c */ /* 0x000fe40003fc6270 */
[----:B------:R-:W-:Y:S01]  /*3200*/  IABS R15, R25 ;  /* 0x00000019000f7213 */ /* 0x000fe20000000000 */
[C---:B------:R-:W-:Y:S01]  /*3210*/  IMAD.HI.U32 R6, R5.reuse, R14, RZ ;  /* 0x0000000e05067227 */ /* 0x040fe200078e00ff */
[----:B------:R-:W3:Y:S01]  /*3220*/  LDL.LU R25, [R1+0x148] ;  /* 0x0001480001197983 */ /* 0x000ee20000300800 */
[----:B------:R-:W-:Y:S02]  /*3230*/  ISETP.GE.AND P5, PT, R26, RZ, PT ;  /* 0x000000ff1a00720c */ /* 0x000fe40003fa6270 */
[----:B------:R-:W-:Y:S01]  /*3240*/  IMAD.MOV R6, RZ, RZ, -R6 ;  /* 0x000000ffff067224 */ /* 0x000fe200078e0a06 */
[----:B------:R-:W3:Y:S01]  /*3250*/  LDL.LU R26, [R1+0x14c] ;  /* 0x00014c00011a7983 */ /* 0x000ee20000300800 */
[----:B------:R-:W-:-:S04]  /*3260*/  IMAD.HI.U32 R7, R5, R15, RZ ;  /* 0x0000000f05077227 */ /* 0x000fc800078e00ff */
[----:B------:R-:W-:Y:S02]  /*3270*/  IMAD R14, R4, R6, R14 ;  /* 0x00000006040e7224 */ /* 0x000fe400078e020e */
[----:B------:R-:W-:-:S03]  /*3280*/  IMAD.MOV R7, RZ, RZ, -R7 ;  /* 0x000000ffff077224 */ /* 0x000fc600078e0a07 */
[C---:B------:R-:W-:Y:S01]  /*3290*/  ISETP.GT.U32.AND P1, PT, R4.reuse, R14, PT ;  /* 0x0000000e0400720c */ /* 0x040fe20003f24070 */
[----:B------:R-:W-:Y:S01]  /*32a0*/  IMAD R15, R4, R7, R15 ;  /* 0x00000007040f7224 */ /* 0x000fe200078e020f */
[----:B------:R-:W-:Y:S11]  /*32b0*/  STL [R1+0x1c], R2 ;  /* 0x00001c0201007387 */ /* 0x000ff60000100800 */
[----:B------:R-:W-:Y:S01]  /*32c0*/  @!P1 IMAD.IADD R14, R14, 0x1, -R4 ;  /* 0x000000010e0e9824 */ /* 0x000fe200078e0a04 */
[----:B--2---:R-:W-:-:S05]  /*32d0*/  IABS R8, R27 ;  /* 0x0000001b00087213 */ /* 0x004fca0000000000 */
[----:B------:R-:W-:-:S04]  /*32e0*/  IMAD.HI.U32 R19, R5, R8, RZ ;  /* 0x0000000805137227 */ /* 0x000fc800078e00ff */
[----:B------:R-:W-:-:S04]  /*32f0*/  IMAD.MOV R19, RZ, RZ, -R19 ;  /* 0x000000ffff137224 */ /* 0x000fc800078e0a13 */
[C---:B------:R-:W-:Y:S01]  /*3300*/  IMAD R8, R4.reuse, R19, R8 ;  /* 0x0000001304087224 */ /* 0x040fe200078e0208 */
[----:B------:R-:W-:Y:S02]  /*3310*/  ISETP.GE.AND P0, PT, R27, RZ, PT ;  /* 0x000000ff1b00720c */ /* 0x000fe40003f06270 */
[----:B------:R-:W2:Y:S02]  /*3320*/  LDL.LU R27, [R1+0x150] ;  /* 0x00015000011b7983 */ /* 0x000ea40000300800 */
[----:B------:R-:W-:Y:S02]  /*3330*/  ISETP.GT.U32.AND P2, PT, R4, R8, PT ;  /* 0x000000080400720c */ /* 0x000fe40003f44070 */
[----:B------:R0:W-:Y:S01]  /*3340*/  STL [R1+0xa4], R9 ;  /* 0x0000a40901007387 */ /* 0x0001e20000100800 */
[----:B----4-:R-:W-:Y:S01]  /*3350*/  IABS R7, R23 ;  /* 0x0000001700077213 */ /* 0x010fe20000000000 */
[----:B0-----:R-:W-:-:S04]  /*3360*/  IMAD.MOV.U32 R9, RZ, RZ, R18 ;  /* 0x000000ffff097224 */ /* 0x001fc800078e0012 */
[----:B------:R-:W-:-:S04]  /*3370*/  IMAD.HI.U32 R19, R5, R7, RZ ;  /* 0x0000000705137227 */ /* 0x000fc800078e00ff */
[----:B------:R-:W-:Y:S02]  /*3380*/  IMAD.MOV R19, RZ, RZ, -R19 ;  /* 0x000000ffff137224 */ /* 0x000fe400078e0a13 */
[----:B------:R-:W-:Y:S01]  /*3390*/  @!P4 IMAD.MOV R9, RZ, RZ, -R9 ;  /* 0x000000ffff09c224 */ /* 0x000fe200078e0a09 */
[C---:B------:R-:W-:Y:S01]  /*33a0*/  ISETP.GT.U32.AND P4, PT, R4.reuse, R14, PT ;  /* 0x0000000e0400720c */ /* 0x040fe20003f84070 */
[----:B------:R-:W-:Y:S01]  /*33b0*/  IMAD R7, R4, R19, R7 ;  /* 0x0000001304077224 */ /* 0x000fe200078e0207 */
[----:B---3--:R-:W-:Y:S01]  /*33c0*/  IABS R2, R24 ;  /* 0x0000001800027213 */ /* 0x008fe20000000000 */
[----:B------:R-:W-:-:S04]  /*33d0*/  @!P2 IMAD.IADD R8, R8, 0x1, -R4 ;  /* 0x000000010808a824 */ /* 0x000fc800078e0a04 */
[----:B------:R-:W-:Y:S01]  /*33e0*/  IMAD.HI.U32 R19, R5, R2, RZ ;  /* 0x0000000205137227 */ /* 0x000fe200078e00ff */
[----:B------:R-:W-:-:S03]  /*33f0*/  ISETP.GT.U32.AND P2, PT, R4, R8, PT ;  /* 0x000000080400720c */ /* 0x000fc60003f44070 */
[----:B------:R-:W-:-:S04]  /*3400*/  IMAD.MOV R19, RZ, RZ, -R19 ;  /* 0x000000ffff137224 */ /* 0x000fc800078e0a13 */
[----:B------:R-:W-:Y:S02]  /*3410*/  IMAD R2, R4, R19, R2 ;  /* 0x0000001304027224 */ /* 0x000fe400078e0202 */
[----:B------:R-:W-:-:S03]  /*3420*/  @!P4 IMAD.IADD R14, R14, 0x1, -R4 ;  /* 0x000000010e0ec824 */ /* 0x000fc600078e0a04 */
[----:B------:R-:W-:Y:S01]  /*3430*/  ISETP.GT.U32.AND P4, PT, R4, R2, PT ;  /* 0x000000020400720c */ /* 0x000fe20003f84070 */
[----:B------:R0:W-:Y:S01]  /*3440*/  STL [R1+0x98], R9 ;  /* 0x0000980901007387 */ /* 0x0001e20000100800 */
[--C-:B------:R-:W-:Y:S01]  /*3450*/  @!P2 IMAD.IADD R8, R8, 0x1, -R4.reuse ;  /* 0x000000010808a824 */ /* 0x100fe200078e0a04 */
[----:B------:R-:W-:Y:S02]  /*3460*/  ISETP.GE.AND P2, PT, R23, RZ, PT ;  /* 0x000000ff1700720c */ /* 0x000fe40003f46270 */
[----:B------:R-:W3:Y:S04]  /*3470*/  LDL.LU R29, [R1+0x154] ;  /* 0x00015400011d7983 */ /* 0x000ee80000300800 */
[----:B------:R-:W4:Y:S04]  /*3480*/  LDL.LU R23, [R1+0x158] ;  /* 0x0001580001177983 */ /* 0x000f280000300800 */
[----:B------:R-:W-:Y:S01]  /*3490*/  @!P4 IMAD.IADD R2, R2, 0x1, -R4 ;  /* 0x000000010202c824 */ /* 0x000fe200078e0a04 */
[----:B------:R-:W-:-:S02]  /*34a0*/  ISETP.GE.AND P4, PT, R24, RZ, PT ;  /* 0x000000ff1800720c */ /* 0x000fc40003f86270 */
[----:B------:R-:W4:Y:S01]  /*34b0*/  LDL.LU R24, [R1+0x15c] ;  /* 0x00015c0001187983 */ /* 0x000f220000300800 */
[----:B------:R-:W-:Y:S02]  /*34c0*/  ISETP.GT.U32.AND P3, PT, R4, R15, PT ;  /* 0x0000000f0400720c */ /* 0x000fe40003f64070 */
[----:B------:R-:W-:-:S05]  /*34d0*/  IABS R6, R28 ;  /* 0x0000001c00067213 */ /* 0x000fca0000000000 */
[----:B------:R-:W-:-:S06]  /*34e0*/  IMAD.HI.U32 R0, R5, R6, RZ ;  /* 0x0000000605007227 */ /* 0x000fcc00078e00ff */
[----:B------:R-:W-:Y:S01]  /*34f0*/  @!P3 IMAD.IADD R15, R15, 0x1, -R4 ;  /* 0x000000010f0fb824 */ /* 0x000fe200078e0a04 */
[----:B------:R-:W-:Y:S01]  /*3500*/  ISETP.GT.U32.AND P3, PT, R4, R7, PT ;  /* 0x000000070400720c */ /* 0x000fe20003f64070 */
[----:B------:R-:W-:-:S03]  /*3510*/  IMAD.MOV R0, RZ, RZ, -R0 ;  /* 0x000000ffff007224 */ /* 0x000fc600078e0a00 */
[C---:B------:R-:W-:Y:S01]  /*3520*/  ISETP.GT.U32.AND P1, PT, R4.reuse, R15, PT ;  /* 0x0000000f0400720c */ /* 0x040fe20003f24070 */
[----:B------:R-:W-:Y:S01]  /*3530*/  IMAD R6, R4, R0, R6 ;  /* 0x0000000004067224 */ /* 0x000fe200078e0206 */
[----:B------:R-:W-:-:S07]  /*3540*/  IABS R0, R3 ;  /* 0x0000000300007213 */ /* 0x000fce0000000000 */
[----:B------:R-:W-:Y:S02]  /*3550*/  @!P3 IMAD.IADD R7, R7, 0x1, -R4 ;  /* 0x000000010707b824 */ /* 0x000fe400078e0a04 */
[----:B------:R-:W-:-:S03]  /*3560*/  IMAD.HI.U32 R19, R5, R0, RZ ;  /* 0x0000000005137227 */ /* 0x000fc600078e00ff */
[C---:B------:R-:W-:Y:S01]  /*3570*/  ISETP.GT.U32.AND P3, PT, R4.reuse, R7, PT ;  /* 0x000000070400720c */ /* 0x040fe20003f64070 */
[----:B------:R-:W-:Y:S02]  /*3580*/  IMAD.MOV R19, RZ, RZ, -R19 ;  /* 0x000000ffff137224 */ /* 0x000fe400078e0a13 */
[----:B------:R-:W-:Y:S01]  /*3590*/  @!P1 IMAD.IADD R15, R15, 0x1, -R4 ;  /* 0x000000010f0f9824 */ /* 0x000fe200078e0a04 */
[C---:B------:R-:W-:Y:S01]  /*35a0*/  ISETP.GT.U32.AND P1, PT, R4.reuse, R6, PT ;  /* 0x000000060400720c */ /* 0x040fe20003f24070 */
[----:B------:R-:W-:Y:S01]  /*35b0*/  IMAD R0, R4, R19, R0 ;  /* 0x0000001304007224 */ /* 0x000fe200078e0200 */
[----:B0-----:R-:W-:-:S07]  /*35c0*/  MOV R9, R14 ;  /* 0x0000000e00097202 */ /* 0x001fce0000000f00 */
[--C-:B------:R-:W-:Y:S01]  /*35d0*/  @!P3 IMAD.IADD R7, R7, 0x1, -R4.reuse ;  /* 0x000000010707b824 */ /* 0x100fe200078e0a04 */
[C---:B------:R-:W-:Y:S01]  /*35e0*/  ISETP.GT.U32.AND P3, PT, R4.reuse, R0, PT ;  /* 0x000000000400720c */ /* 0x040fe20003f64070 */
[----:B------:R-:W-:Y:S01]  /*35f0*/  @!P5 IMAD.MOV R9, RZ, RZ, -R9 ;  /* 0x000000ffff09d224 */ /* 0x000fe200078e0a09 */
[----:B------:R-:W-:Y:S01]  /*3600*/  ISETP.GT.U32.AND P5, PT, R4, R2, PT ;  /* 0x000000020400720c */ /* 0x000fe20003fa4070 */
[----:B------:R-:W-:Y:S02]  /*3610*/  IMAD.MOV.U32 R10, RZ, RZ, R15 ;  /* 0x000000ffff0a7224 */ /* 0x000fe400078e000f */
[----:B------:R-:W-:Y:S02]  /*3620*/  @!P1 IMAD.IADD R6, R6, 0x1, -R4 ;  /* 0x0000000106069824 */ /* 0x000fe400078e0a04 */
[----:B------:R-:W-:Y:S02]  /*3630*/  @!P6 IMAD.MOV R10, RZ, RZ, -R10 ;  /* 0x000000ffff0ae224 */ /* 0x000fe400078e0a0a */
[----:B------:R-:W-:-:S02]  /*3640*/  @!P0 IMAD.MOV R8, RZ, RZ, -R8 ;  /* 0x000000ffff088224 */ /* 0x000fc400078e0a08 */
[----:B------:R-:W-:Y:S02]  /*3650*/  @!P2 IMAD.MOV R7, RZ, RZ, -R7 ;  /* 0x000000ffff07a224 */ /* 0x000fe400078e0a07 */
[--C-:B------:R-:W-:Y:S01]  /*3660*/  @!P3 IMAD.IADD R0, R0, 0x1, -R4.reuse ;  /* 0x000000010000b824 */ /* 0x100fe200078e0a04 */
[----:B------:R-:W-:Y:S01]  /*3670*/  ISETP.GT.U32.AND P3, PT, R4, R6, PT ;  /* 0x000000060400720c */ /* 0x000fe20003f64070 */
[----:B------:R-:W-:Y:S01]  /*3680*/  STL [R1+0x84], R10 ;  /* 0x0000840a01007387 */ /* 0x000fe20000100800 */
[----:B------:R-:W-:Y:S01]  /*3690*/  @!P5 IMAD.IADD R2, R2, 0x1, -R4 ;  /* 0x000000010202d824 */ /* 0x000fe200078e0a04 */
[----:B------:R-:W-:Y:S02]  /*36a0*/  IABS R21, R25 ;  /* 0x0000001900157213 */ /* 0x000fe40000000000 */
[----:B------:R-:W-:-:S03]  /*36b0*/  IABS R18, R26 ;  /* 0x0000001a00127213 */ /* 0x000fc60000000000 */
[C---:B------:R-:W-:Y:S01]  /*36c0*/  IMAD.HI.U32 R22, R5.reuse, R21, RZ ;  /* 0x0000001505167227 */ /* 0x040fe200078e00ff */
[----:B------:R-:W-:Y:S03]  /*36d0*/  STL [R1+0x7c], R9 ;  /* 0x00007c0901007387 */ /* 0x000fe60000100800 */
[----:B------:R-:W-:Y:S01]  /*36e0*/  IMAD.HI.U32 R19, R5, R18, RZ ;  /* 0x0000001205137227 */ /* 0x000fe200078e00ff */
[----:B------:R-:W-:Y:S03]  /*36f0*/  STL [R1+0x78], R8 ;  /* 0x0000780801007387 */ /* 0x000fe60000100800 */
[----:B------:R-:W-:Y:S01]  /*3700*/  IMAD.MOV R22, RZ, RZ, -R22 ;  /* 0x000000ffff167224 */ /* 0x000fe200078e0a16 */
[----:B------:R-:W-:Y:S01]  /*3710*/  STL [R1+0x74], R7 ;  /* 0x0000740701007387 */ /* 0x000fe20000100800 */
[----:B------:R-:W-:Y:S01]  /*3720*/  IMAD.MOV R19, RZ, RZ, -R19 ;  /* 0x000000ffff137224 */ /* 0x000fe200078e0a13 */
[----:B------:R-:W-:Y:S01]  /*3730*/  ISETP.GE.AND P5, PT, R25, RZ, PT ;  /* 0x000000ff1900720c */ /* 0x000fe20003fa6270 */
[C---:B------:R-:W-:Y:S01]  /*3740*/  IMAD R21, R4.reuse, R22, R21 ;  /* 0x0000001604157224 */ /* 0x040fe200078e0215 */
[----:B------:R-:W4:Y:S01]  /*3750*/  LDL.LU R25, [R1+0x160] ;  /* 0x0001600001197983 */ /* 0x000f220000300800 */
[----:B------:R-:W-:-:S03]  /*3760*/  IMAD R18, R4, R19, R18 ;  /* 0x0000001304127224 */ /* 0x000fc600078e0212 */
[----:B------:R-:W-:Y:S01]  /*3770*/  ISETP.GT.U32.AND P0, PT, R4, R21, PT ;  /* 0x000000150400720c */ /* 0x000fe20003f04070 */
[----:B------:R-:W-:Y:S01]  /*3780*/  @!P3 IMAD.IADD R6, R6, 0x1, -R4 ;  /* 0x000000010606b824 */ /* 0x000fe200078e0a04 */
[----:B------:R-:W-:Y:S02]  /*3790*/  ISETP.GE.AND P1, PT, R28, RZ, PT ;  /* 0x000000ff1c00720c */ /* 0x000fe40003f26270 */
[C---:B------:R-:W-:Y:S02]  /*37a0*/  ISETP.GT.U32.AND P3, PT, R4.reuse, R18, PT ;  /* 0x000000120400720c */ /* 0x040fe40003f64070 */
[----:B------:R-:W-:Y:S02]  /*37b0*/  ISETP.GT.U32.AND P6, PT, R4, R0, PT ;  /* 0x000000000400720c */ /* 0x000fe40003fc4070 */
[----:B------:R-:W-:Y:S01]  /*37c0*/  ISETP.GE.AND P2, PT, R3, RZ, PT ;  /* 0x000000ff0300720c */ /* 0x000fe20003f46270 */
[----:B------:R-:W-:-:S04]  /*37d0*/  IMAD.MOV.U32 R3, RZ, RZ, R6 ;  /* 0x000000ffff037224 */ /* 0x000fc800078e0006 */
[--C-:B------:R-:W-:Y:S02]  /*37e0*/  @!P0 IMAD.IADD R21, R21, 0x1, -R4.reuse ;  /* 0x0000000115158824 */ /* 0x100fe400078e0a04 */
[----:B------:R-:W-:Y:S02]  /*37f0*/  @!P1 IMAD.MOV R3, RZ, RZ, -R3 ;  /* 0x000000ffff039224 */ /* 0x000fe400078e0a03 */
[--C-:B------:R-:W-:Y:S01]  /*3800*/  @!P3 IMAD.IADD R18, R18, 0x1, -R4.reuse ;  /* 0x000000011212b824 */ /* 0x100fe200078e0a04 */
[----:B------:R-:W-:Y:S01]  /*3810*/  ISETP.GT.U32.AND P3, PT, R4, R21, PT ;  /* 0x000000150400720c */ /* 0x000fe20003f64070 */
[----:B------:R-:W-:Y:S01]  /*3820*/  @!P6 IMAD.IADD R0, R0, 0x1, -R4 ;  /* 0x000000010000e824 */ /* 0x000fe200078e0a04 */
[----:B------:R-:W-:Y:S01]  /*3830*/  ISETP.GE.AND P0, PT, R26, RZ, PT ;  /* 0x000000ff1a00720c */ /* 0x000fe20003f06270 */
[----:B------:R0:W-:Y:S04]  /*3840*/  STL [R1+0x70], R3 ;  /* 0x0000700301007387 */ /* 0x0001e80000100800 */
[----:B------:R-:W4:Y:S01]  /*3850*/  LDL.LU R26, [R1+0x164] ;  /* 0x00016400011a7983 */ /* 0x000f220000300800 */
[----:B0-----:R-:W-:-:S04]  /*3860*/  IMAD.MOV.U32 R3, RZ, RZ, R2 ;  /* 0x000000ffff037224 */ /* 0x001fc800078e0002 */
[----:B------:R-:W-:Y:S01]  /*3870*/  @!P4 IMAD.MOV R3, RZ, RZ, -R3 ;  /* 0x000000ffff03c224 */ /* 0x000fe200078e0a03 */
[----:B------:R-:W-:Y:S01]  /*3880*/  ISETP.GT.U32.AND P4, PT, R4, R18, PT ;  /* 0x000000120400720c */ /* 0x000fe20003f84070 */
[----:B------:R-:W-:Y:S02]  /*3890*/  @!P3 IMAD.IADD R21, R21, 0x1, -R4 ;  /* 0x000000011515b824 */ /* 0x000fe400078e0a04 */
[----:B------:R-:W-:-:S04]  /*38a0*/  IMAD.MOV.U32 R9, RZ, RZ, R0 ;  /* 0x000000ffff097224 */ /* 0x000fc800078e0000 */
[----:B------:R-:W-:-:S06]  /*38b0*/  @!P2 IMAD.MOV R9, RZ, RZ, -R9 ;  /* 0x000000ffff09a224 */ /* 0x000fcc00078e0a09 */
        /* <DEDUP_REMOVED lines=8> */
[----:B------:R-:W2:Y:S04]  /*3940*/  LDL.LU R17, [R1+0x16c] ;  /* 0x00016c0001117983 */ /* 0x000ea80000300800 */
[----:B------:R0:W-:Y:S07]  /*3950*/  STL [R1+0x60], R3 ;  /* 0x0000600301007387 */ /* 0x0001ee0000100800 */
[----:B------:R-:W-:-:S02]  /*3960*/  @!P6 IMAD.IADD R7, R7, 0x1, -R4 ;  /* 0x000000010707e824 */ /* 0x000fc400078e0a04 */
[----:B0-----:R-:W-:-:S04]  /*3970*/  IMAD.MOV.U32 R3, RZ, RZ, R21 ;  /* 0x000000ffff037224 */ /* 0x001fc800078e0015 */
[----:B------:R-:W-:Y:S01]  /*3980*/  @!P5 IMAD.MOV R3, RZ, RZ, -R3 ;  /* 0x000000ffff03d224 */ /* 0x000fe200078e0a03 */
[----:B------:R-:W-:Y:S01]  /*3990*/  ISETP.GT.U32.AND P6, PT, R4, R7, PT ;  /* 0x000000070400720c */ /* 0x000fe20003fc4070 */
[----:B------:R-:W-:Y:S04]  /*39a0*/  STL [R1+0x5c], R9 ;  /* 0x00005c0901007387 */ /* 0x000fe80000100800 */
[----:B------:R0:W-:Y:S01]  /*39b0*/  STL [R1+0x58], R3 ;  /* 0x0000580301007387 */ /* 0x0001e20000100800 */
[----:B---3--:R-:W-:Y:S02]  /*39c0*/  IABS R8, R29 ;  /* 0x0000001d00087213 */ /* 0x008fe40000000000 */
[----:B----4-:R-:W-:-:S03]  /*39d0*/  IABS R14, R23 ;  /* 0x00000017000e7213 */ /* 0x010fc60000000000 */
[----:B------:R-:W-:-:S04]  /*39e0*/  IMAD.HI.U32 R19, R5, R8, RZ ;  /* 0x0000000805137227 */ /* 0x000fc800078e00ff */
[----:B------:R-:W-:Y:S01]  /*39f0*/  IMAD.HI.U32 R6, R5, R14, RZ ;  /* 0x0000000e05067227 */ /* 0x000fe200078e00ff */
[----:B------:R-:W-:-:S03]  /*3a00*/  IABS R15, R24 ;  /* 0x00000018000f7213 */ /* 0x000fc60000000000 */
[----:B------:R-:W-:Y:S02]  /*3a10*/  IMAD.MOV R19, RZ, RZ, -R19 ;  /* 0x000000ffff137224 */ /* 0x000fe400078e0a13 */
[----:B------:R-:W-:Y:S02]  /*3a20*/  IMAD.MOV R2, RZ, RZ, -R6 ;  /* 0x000000ffff027224 */ /* 0x000fe400078e0a06 */
[----:B------:R-:W-:Y:S02]  /*3a30*/  IMAD R6, R4, R19, R8 ;  /* 0x0000001304067224 */ /* 0x000fe400078e0208 */
[----:B0-----:R-:W-:Y:S02]  /*3a40*/  IMAD.MOV.U32 R3, RZ, RZ, R18 ;  /* 0x000000ffff037224 */ /* 0x001fe400078e0012 */
[----:B------:R-:W-:Y:S02]  /*3a50*/  IMAD.MOV.U32 R8, RZ, RZ, R15 ;  /* 0x000000ffff087224 */ /* 0x000fe400078e000f */
[----:B------:R-:W-:Y:S01]  /*3a60*/  @!P0 IMAD.MOV R3, RZ, RZ, -R3 ;  /* 0x000000ffff038224 */ /* 0x000fe200078e0a03 */
[----:B------:R-:W3:Y:S01]  /*3a70*/  LDL.LU R15, [R1+0x170] ;  /* 0x00017000010f7983 */ /* 0x000ee20000300800 */
[----:B------:R-:W-:-:S03]  /*3a80*/  IMAD.HI.U32 R0, R5, R8, RZ ;  /* 0x0000000805007227 */ /* 0x000fc600078e00ff */
[----:B------:R0:W-:Y:S01]  /*3a90*/  STL [R1+0x54], R3 ;  /* 0x0000540301007387 */ /* 0x0001e20000100800 */
[----:B------:R-:W-:Y:S02]  /*3aa0*/  IMAD.MOV R0, RZ, RZ, -R0 ;  /* 0x000000ffff007224 */ /* 0x000fe400078e0a00 */
[----:B------:R-:W-:Y:S01]  /*3ab0*/  @!P6 IMAD.IADD R7, R7, 0x1, -R4 ;  /* 0x000000010707e824 */ /* 0x000fe200078e0a04 */
[----:B------:R-:W4:Y:S01]  /*3ac0*/  LDL.LU R16, [R1+0x174] ;  /* 0x0001740001107983 */ /* 0x000f220000300800 */
[----:B------:R-:W-:-:S03]  /*3ad0*/  IMAD R18, R4, R0, R8 ;  /* 0x0000000004127224 */ /* 0x000fc600078e0208 */
[----:B------:R-:W4:Y:S01]  /*3ae0*/  LDL.LU R13, [R1+0x178] ;  /* 0x00017800010d7983 */ /* 0x000f220000300800 */
[----:B------:R-:W-:Y:S01]  /*3af0*/  IMAD.MOV.U32 R0, RZ, RZ, R7 ;  /* 0x000000ffff007224 */ /* 0x000fe200078e0007 */
[C---:B------:R-:W-:Y:S01]  /*3b00*/  ISETP.GT.U32.AND P3, PT, R4.reuse, R6, PT ;  /* 0x000000060400720c */ /* 0x040fe20003f64070 */
[----:B------:R-:W-:Y:S01]  /*3b10*/  IMAD R2, R4, R2, R14 ;  /* 0x0000000204027224 */ /* 0x000fe200078e020e */
[----:B------:R-:W4:Y:S01]  /*3b20*/  LDL.LU R12, [R1+0x17c] ;  /* 0x00017c00010c7983 */ /* 0x000f220000300800 */
[----:B------:R-:W-:-:S03]  /*3b30*/  @!P1 IMAD.MOV R0, RZ, RZ, -R0 ;  /* 0x000000ffff009224 */ /* 0x000fc600078e0a00 */
[----:B------:R-:W-:Y:S02]  /*3b40*/  ISETP.GT.U32.AND P4, PT, R4, R2, PT ;  /* 0x000000020400720c */ /* 0x000fe40003f84070 */
[----:B------:R-:W-:Y:S04]  /*3b50*/  STL [R1+0x50], R0 ;  /* 0x0000500001007387 */ /* 0x000fe80000100800 */
[----:B------:R-:W4:Y:S01]  /*3b60*/  LDL.LU R9, [R1+0x180] ;  /* 0x0001800001097983 */ /* 0x000f220000300800 */
[----:B------:R-:W-:-:S03]  /*3b70*/  @!P3 IMAD.IADD R6, R6, 0x1, -R4 ;  /* 0x000000010606b824 */ /* 0x000fc600078e0a04 */
[----:B------:R-:W4:Y:S02]  /*3b80*/  LDL.LU R28, [R1+0x184] ;  /* 0x00018400011c7983 */ /* 0x000f240000300800 */
[----:B------:R-:W-:Y:S01]  /*3b90*/  ISETP.GT.U32.AND P0, PT, R4, R6, PT ;  /* 0x000000060400720c */ /* 0x000fe20003f04070 */
[----:B------:R-:W-:Y:S01]  /*3ba0*/  @!P4 IMAD.IADD R2, R2, 0x1, -R4 ;  /* 0x000000010202c824 */ /* 0x000fe200078e0a04 */
[----:B------:R-:W-:Y:S01]  /*3bb0*/  ISETP.GE.AND P2, PT, R29, RZ, PT ;  /* 0x000000ff1d00720c */ /* 0x000fe20003f46270 */
[----:B------:R-:W4:Y:S03]  /*3bc0*/  LDL.LU R11, [R1+0x188] ;  /* 0x00018800010b7983 */ /* 0x000f260000300800 */
[----:B------:R-:W-:-:S07]  /*3bd0*/  ISETP.GT.U32.AND P4, PT, R4, R2, PT ;  /* 0x000000020400720c */ /* 0x000fce0003f84070 */
[----:B------:R-:W-:Y:S01]  /*3be0*/  @!P0 IMAD.IADD R6, R6, 0x1, -R4 ;  /* 0x0000000106068824 */ /* 0x000fe200078e0a04 */
[----:B------:R-:W-:-:S03]  /*3bf0*/  ISETP.GE.AND P5, PT, R23, RZ, PT ;  /* 0x000000ff1700720c */ /* 0x000fc60003fa6270 */
[----:B0-----:R-:W-:Y:S02]  /*3c00*/  IMAD.MOV.U32 R3, RZ, RZ, R6 ;  /* 0x000000ffff037224 */ /* 0x001fe400078e0006 */
[----:B------:R-:W-:Y:S02]  /*3c10*/  @!P4 IMAD.IADD R2, R2, 0x1, -R4 ;  /* 0x000000010202c824 */ /* 0x000fe400078e0a04 */
[----:B------:R-:W-:-:S05]  /*3c20*/  @!P2 IMAD.MOV R3, RZ, RZ, -R3 ;  /* 0x000000ffff03a224 */ /* 0x000fca00078e0a03 */
[----:B------:R0:W-:Y:S04]  /*3c30*/  STL [R1+0x10], R3 ;  /* 0x0000100301007387 */ /* 0x0001e80000100800 */
[----:B------:R-:W4:Y:S01]  /*3c40*/  LDL.LU R10, [R1+0x18c] ;  /* 0x00018c00010a7983 */ /* 0x000f220000300800 */
[----:B0-----:R-:W-:-:S05]  /*3c50*/  MOV R3, R2 ;  /* 0x0000000200037202 */ /* 0x001fca0000000f00 */
[----:B------:R-:W-:-:S05]  /*3c60*/  @!P5 IMAD.MOV R3, RZ, RZ, -R3 ;  /* 0x000000ffff03d224 */ /* 0x000fca00078e0a03 */
[----:B------:R0:W-:Y:S04]  /*3c70*/  STL [R1+0x14], R3 ;  /* 0x0000140301007387 */ /* 0x0001e80000100800 */
[----:B0-----:R-:W4:Y:S04]  /*3c80*/  LDL.LU R3, [R1+0x190] ;  /* 0x0001900001037983 */ /* 0x001f280000300800 */
[----:B------:R-:W4:Y:S01]  /*3c90*/  LDL R29, [R1+0x544] ;  /* 0x00054400011d7983 */ /* 0x000f220000100800 */
[----:B------:R-:W-:Y:S02]  /*3ca0*/  IABS R19, R25 ;  /* 0x0000001900137213 */ /* 0x000fe40000000000 */
[----:B------:R-:W-:-:S03]  /*3cb0*/  ISETP.GT.U32.AND P1, PT, R4, R18, PT ;  /* 0x000000120400720c */ /* 0x000fc60003f24070 */
[----:B------:R-:W-:-:S04]  /*3cc0*/  IMAD.HI.U32 R14, R5, R19, RZ ;  /* 0x00000013050e7227 */ /* 0x000fc800078e00ff */
[----:B------:R-:W-:-:S04]  /*3cd0*/  IMAD.MOV R14, RZ, RZ, -R14 ;  /* 0x000000ffff0e7224 */ /* 0x000fc800078e0a0e */
[----:B------:R-:W-:Y:S02]  /*3ce0*/  IMAD R19, R4, R14, R19 ;  /* 0x0000000e04137224 */ /* 0x000fe400078e0213 */
[----:B------:R-:W-:-:S03]  /*3cf0*/  @!P1 IMAD.IADD R18, R18, 0x1, -R4 ;  /* 0x0000000112129824 */ /* 0x000fc600078e0a04 */
[C---:B------:R-:W-:Y:S02]  /*3d00*/  ISETP.GT.U32.AND P1, PT, R4.reuse, R19, PT ;  /* 0x000000130400720c */ /* 0x040fe40003f24070 */
[----:B------:R-:W-:Y:S02]  /*3d10*/  ISETP.GT.U32.AND P2, PT, R4, R18, PT ;  /* 0x000000120400720c */ /* 0x000fe40003f44070 */
[----:B------:R-:W-:-:S09]  /*3d20*/  IABS R20, R26 ;  /* 0x0000001a00147213 */ /* 0x000fd20000000000 */
[----:B------:R-:W-:Y:S02]  /*3d30*/  @!P1 IMAD.IADD R19, R19, 0x1, -R4 ;  /* 0x0000000113139824 */ /* 0x000fe400078e0a04 */
[----:B------:R-:W-:-:S03]  /*3d40*/  IMAD.HI.U32 R8, R5, R20, RZ ;  /* 0x0000001405087227 */ /* 0x000fc600078e00ff */
[----:B------:R-:W-:Y:S01]  /*3d50*/  ISETP.GT.U32.AND P1, PT, R4, R19, PT ;  /* 0x000000130400720c */ /* 0x000fe20003f24070 */
[----:B------:R-:W-:Y:S02]  /*3d60*/  IMAD.MOV R8, RZ, RZ, -R8 ;  /* 0x000000ffff087224 */ /* 0x000fe400078e0a08 */
[----:B------:R-:W-:Y:S02]  /*3d70*/  @!P2 IMAD.IADD R18, R18, 0x1, -R4 ;  /* 0x000000011212a824 */ /* 0x000fe400078e0a04 */
[----:B------:R-:W-:-:S05]  /*3d80*/  IMAD R20, R4, R8, R20 ;  /* 0x0000000804147224 */ /* 0x000fca00078e0214 */
[----:B------:R-:W-:-:S03]  /*3d90*/  ISETP.GT.U32.AND P5, PT, R4, R20, PT ;  /* 0x000000140400720c */ /* 0x000fc60003fa4070 */
[----:B------:R-:W-:Y:S01]  /*3da0*/  @!P1 IMAD.IADD R19, R19, 0x1, -R4 ;  /* 0x0000000113139824 */ /* 0x000fe200078e0a04 */
[----:B------:R-:W-:Y:S02]  /*3db0*/  ISETP.GE.AND P3, PT, R25, RZ, PT ;  /* 0x000000ff1900720c */ /* 0x000fe40003f66270 */
[----:B------:R-:W-:-:S07]  /*3dc0*/  ISETP.GE.AND P6, PT, R24, RZ, PT ;  /* 0x000000ff1800720c */ /* 0x000fce0003fc6270 */
[----:B------:R-:W-:Y:S01]  /*3dd0*/  @!P5 IMAD.IADD R20, R20, 0x1, -R4 ;  /* 0x000000011414d824 */ /* 0x000fe200078e0a04 */
[----:B------:R-:W-:-:S05]  /*3de0*/  ISETP.GE.AND P0, PT, R26, RZ, PT ;  /* 0x000000ff1a00720c */ /* 0x000fca0003f06270 */
[----:B------:R-:W-:Y:S01]  /*3df0*/  @!P6 IMAD.MOV R18, RZ, RZ, -R18 ;  /* 0x000000ffff12e224 */ /* 0x000fe200078e0a12 */
[----:B--2---:R-:W-:Y:S02]  /*3e00*/  IABS R21, R27 ;  /* 0x0000001b00157213 */ /* 0x004fe40000000000 */
[----:B------:R-:W-:-:S03]  /*3e10*/  IABS R22, R17 ;  /* 0x0000001100167213 */ /* 0x000fc60000000000 */
[----:B------:R-:W-:-:S04]  /*3e20*/  IMAD.HI.U32 R7, R5, R21, RZ ;  /* 0x0000001505077227 */ /* 0x000fc800078e00ff */
[----:B------:R-:W-:-:S04]  /*3e30*/  IMAD.HI.U32 R0, R5, R22, RZ ;  /* 0x0000001605007227 */ /* 0x000fc800078e00ff */
[----:B------:R-:W-:Y:S02]  /*3e40*/  IMAD.MOV R7, RZ, RZ, -R7 ;  /* 0x000000ffff077224 */ /* 0x000fe400078e0a07 */
[----:B------:R-:W-:Y:S02]  /*3e50*/  IMAD.MOV R0, RZ, RZ, -R0 ;  /* 0x000000ffff007224 */ /* 0x000fe400078e0a00 */
[C---:B------:R-:W-:Y:S02]  /*3e60*/  IMAD R21, R4.reuse, R7, R21 ;  /* 0x0000000704157224 */ /* 0x040fe400078e0215 */
[----:B------:R-:W-:-:S03]  /*3e70*/  IMAD R22, R4, R0, R22 ;  /* 0x0000000004167224 */ /* 0x000fc600078e0216 */
[C---:B------:R-:W-:Y:S02]  /*3e80*/  ISETP.GT.U32.AND P2, PT, R4.reuse, R21, PT ;  /* 0x000000150400720c */ /* 0x040fe40003f44070 */
[----:B------:R-:W-:-:S11]  /*3e90*/  ISETP.GT.U32.AND P1, PT, R4, R22, PT ;  /* 0x000000160400720c */ /* 0x000fd60003f24070 */
[--C-:B------:R-:W-:Y:S02]  /*3ea0*/  @!P2 IMAD.IADD R21, R21, 0x1, -R4.reuse ;  /* 0x000000011515a824 */ /* 0x100fe400078e0a04 */
[----:B------:R-:W-:-:S03]  /*3eb0*/  @!P1 IMAD.IADD R22, R22, 0x1, -R4 ;  /* 0x0000000116169824 */ /* 0x000fc600078e0a04 */
[C---:B------:R-:W-:Y:S02]  /*3ec0*/  ISETP.GT.U32.AND P1, PT, R4.reuse, R21, PT ;  /* 0x000000150400720c */ /* 0x040fe40003f24070 */
[----:B------:R-:W-:Y:S02]  /*3ed0*/  ISETP.GT.U32.AND P2, PT, R4, R20, PT ;  /* 0x000000140400720c */ /* 0x000fe40003f44070 */
[----:B---3--:R-:W-:-:S05]  /*3ee0*/  IABS R23, R15 ;  /* 0x0000000f00177213 */ /* 0x008fca0000000000 */
[----:B------:R-:W-:Y:S01]  /*3ef0*/  IMAD.HI.U32 R0, R5, R23, RZ ;  /* 0x0000001705007227 */ /* 0x000fe200078e00ff */
[----:B----4-:R-:W-:-:S03]  /*3f00*/  IABS R25, R13 ;  /* 0x0000000d00197213 */ /* 0x010fc60000000000 */
[----:B------:R-:W-:Y:S01]  /*3f10*/  IMAD.MOV R0, RZ, RZ, -R0 ;  /* 0x000000ffff007224 */ /* 0x000fe200078e0a00 */
[----:B------:R-:W-:Y:S01]  /*3f20*/  IABS R24, R16 ;  /* 0x0000001000187213 */ /* 0x000fe20000000000 */
[----:B------:R-:W-:-:S04]  /*3f30*/  IMAD.HI.U32 R2, R5, R25, RZ ;  /* 0x0000001905027227 */ /* 0x000fc800078e00ff */
[C---:B------:R-:W-:Y:S02]  /*3f40*/  IMAD R23, R4.reuse, R0, R23 ;  /* 0x0000000004177224 */ /* 0x040fe400078e0217 */
[----:B------:R-:W-:Y:S02]  /*3f50*/  IMAD.MOV R2, RZ, RZ, -R2 ;  /* 0x000000ffff027224 */ /* 0x000fe400078e0a02 */
[----:B------:R-:W-:Y:S01]  /*3f60*/  IMAD.HI.U32 R6, R5, R24, RZ ;  /* 0x0000001805067227 */ /* 0x000fe200078e00ff */
[----:B------:R-:W-:-:S03]  /*3f70*/  ISETP.GT.U32.AND P5, PT, R4, R23, PT ;  /* 0x000000170400720c */ /* 0x000fc60003fa4070 */
[C---:B------:R-:W-:Y:S01]  /*3f80*/  IMAD R25, R4.reuse, R2, R25 ;  /* 0x0000000204197224 */ /* 0x040fe200078e0219 */
[----:B------:R-:W-:Y:S01]  /*3f90*/  IABS R8, R28 ;  /* 0x0000001c00087213 */ /* 0x000fe20000000000 */
[----:B------:R-:W-:Y:S02]  /*3fa0*/  IMAD.MOV R6, RZ, RZ, -R6 ;  /* 0x000000ffff067224 */ /* 0x000fe400078e0a06 */
[----:B------:R-:W-:Y:S01]  /*3fb0*/  @!P1 IMAD.IADD R21, R21, 0x1, -R4 ;  /* 0x0000000115159824 */ /* 0x000fe200078e0a04 */
[C---:B------:R-:W-:Y:S01]  /*3fc0*/  ISETP.GT.U32.AND P1, PT, R4.reuse, R25, PT ;  /* 0x000000190400720c */ /* 0x040fe20003f24070 */
[----:B------:R-:W-:Y:S01]  /*3fd0*/  IMAD R24, R4, R6, R24 ;  /* 0x0000000604187224 */ /* 0x000fe200078e0218 */
[----:B------:R-:W-:Y:S01]  /*3fe0*/  IABS R26, R12 ;  /* 0x0000000c001a7213 */ /* 0x000fe20000000000 */
[----:B------:R-:W-:-:S04]  /*3ff0*/  IMAD.HI.U32 R2, R5, R8, RZ ;  /* 0x0000000805027227 */ /* 0x000fc800078e00ff */
[----:B------:R-:W-:Y:S01]  /*4000*/  @!P2 IMAD.IADD R20, R20, 0x1, -R4 ;  /* 0x000000011414a824 */ /* 0x000fe200078e0a04 */
[----:B------:R-:W-:Y:S01]  /*4010*/  ISETP.GT.U32.AND P2, PT, R4, R24, PT ;  /* 0x000000180400720c */ /* 0x000fe20003f44070 */
[----:B------:R-:W-:Y:S02]  /*4020*/  IMAD.MOV R2, RZ, RZ, -R2 ;  /* 0x000000ffff027224 */ /* 0x000fe400078e0a02 */
[----:B------:R-:W-:Y:S01]  /*4030*/  IMAD.HI.U32 R0, R5, R26, RZ ;  /* 0x0000001a05007227 */ /* 0x000fe200078e00ff */
[----:B------:R-:W-:-:S03]  /*4040*/  ISETP.GE.AND P4, PT, R27, RZ, PT ;  /* 0x000000ff1b00720c */ /* 0x000fc60003f86270 */
[----:B------:R-:W-:Y:S01]  /*4050*/  @!P5 IMAD.IADD R23, R23, 0x1, -R4 ;  /* 0x000000011717d824 */ /* 0x000fe200078e0a04 */
[C---:B------:R-:W-:Y:S01]  /*4060*/  ISETP.GT.U32.AND P5, PT, R4.reuse, R22, PT ;  /* 0x000000160400720c */ /* 0x040fe20003fa4070 */
[C---:B------:R-:W-:Y:S01]  /*4070*/  IMAD R8, R4.reuse, R2, R8 ;  /* 0x0000000204087224 */ /* 0x040fe200078e0208 */
[----:B------:R-:W-:Y:S01]  /*4080*/  IABS R27, R9 ;  /* 0x00000009001b7213 */ /* 0x000fe20000000000 */
[----:B------:R-:W-:Y:S02]  /*4090*/  IMAD.MOV R0, RZ, RZ, -R0 ;  /* 0x000000ffff007224 */ /* 0x000fe400078e0a00 */
[----:B------:R-:W-:Y:S01]  /*40a0*/  @!P1 IMAD.IADD R25, R25, 0x1, -R4 ;  /* 0x0000000119199824 */ /* 0x000fe200078e0a04 */
[C---:B------:R-:W-:Y:S01]  /*40b0*/  ISETP.GT.U32.AND P1, PT, R4.reuse, R8, PT ;  /* 0x000000080400720c */ /* 0x040fe20003f24070 */
[C---:B------:R-:W-:Y:S02]  /*40c0*/  IMAD R26, R4.reuse, R0, R26 ;  /* 0x00000000041a7224 */ /* 0x040fe400078e021a */
[----:B------:R-:W-:Y:S01]  /*40d0*/  IMAD.HI.U32 R0, R5, R27, RZ ;  /* 0x0000001b05007227 */ /* 0x000fe200078e00ff */
[----:B------:R-:W-:-:S02]  /*40e0*/  ISETP.GT.U32.AND P6, PT, R4, R23, PT ;  /* 0x000000170400720c */ /* 0x000fc40003fc4070 */
[----:B------:R-:W-:Y:S01]  /*40f0*/  IABS R7, R11 ;  /* 0x0000000b00077213 */ /* 0x000fe20000000000 */
[----:B------:R-:W-:Y:S02]  /*4100*/  @!P2 IMAD.IADD R24, R24, 0x1, -R4 ;  /* 0x000000011818a824 */ /* 0x000fe400078e0a04 */
[----:B------:R-:W-:Y:S02]  /*4110*/  IMAD.MOV R0, RZ, RZ, -R0 ;  /* 0x000000ffff007224 */ /* 0x000fe400078e0a00 */
[----:B------:R-:W-:Y:S01]  /*4120*/  @!P5 IMAD.IADD R22, R22, 0x1, -R4 ;  /* 0x000000011616d824 */ /* 0x000fe200078e0a04 */
[C---:B------:R-:W-:Y:S01]  /*4130*/  ISETP.GT.U32.AND P5, PT, R4.reuse, R26, PT ;  /* 0x0000001a0400720c */ /* 0x040fe20003fa4070 */
[----:B------:R-:W-:Y:S01]  /*4140*/  @!P3 IMAD.MOV R19, RZ, RZ, -R19 ;  /* 0x000000ffff13b224 */ /* 0x000fe200078e0a13 */
[C---:B------:R-:W-:Y:S01]  /*4150*/  ISETP.GT.U32.AND P3, PT, R4.reuse, R24, PT ;  /* 0x000000180400720c */ /* 0x040fe20003f64070 */
[----:B------:R-:W-:Y:S02]  /*4160*/  IMAD R27, R4, R0, R27 ;  /* 0x00000000041b7224 */ /* 0x000fe400078e021b */
[----:B------:R-:W-:-:S04]  /*4170*/  IMAD.HI.U32 R0, R5, R7, RZ ;  /* 0x0000000705007227 */ /* 0x000fc800078e00ff */
[----:B------:R-:W-:Y:S01]  /*4180*/  @!P1 IMAD.IADD R8, R8, 0x1, -R4 ;  /* 0x0000000108089824 */ /* 0x000fe200078e0a04 */
[----:B------:R-:W-:Y:S01]  /*4190*/  ISETP.GE.AND P1, PT, R16, RZ, PT ;  /* 0x000000ff1000720c */ /* 0x000fe20003f26270 */
[----:B------:R-:W-:Y:S02]  /*41a0*/  IMAD.MOV R0, RZ, RZ, -R0 ;  /* 0x000000ffff007224 */ /* 0x000fe400078e0a00 */
[--C-:B------:R-:W-:Y:S01]  /*41b0*/  @!P6 IMAD.IADD R23, R23, 0x1, -R4.reuse ;  /* 0x000000011717e824 */ /* 0x100fe200078e0a04 */
[C---:B------:R-:W-:Y:S01]  /*41c0*/  ISETP.GT.U32.AND P6, PT, R4.reuse, R27, PT ;  /* 0x0000001b0400720c */ /* 0x040fe20003fc4070 */
[----:B------:R-:W-:Y:S01]  /*41d0*/  IMAD R7, R4, R0, R7 ;  /* 0x0000000004077224 */ /* 0x000fe200078e0207 */
[----:B------:R-:W-:Y:S01]  /*41e0*/  IABS R6, R10 ;  /* 0x0000000a00067213 */ /* 0x000fe20000000000 */
[--C-:B------:R-:W-:Y:S02]  /*41f0*/  @!P5 IMAD.IADD R26, R26, 0x1, -R4.reuse ;  /* 0x000000011a1ad824 */ /* 0x100fe400078e0a04 */
[----:B------:R-:W-:Y:S01]  /*4200*/  @!P3 IMAD.IADD R24, R24, 0x1, -R4 ;  /* 0x000000011818b824 */ /* 0x000fe200078e0a04 */
[----:B------:R-:W-:Y:S01]  /*4210*/  ISETP.GT.U32.AND P5, PT, R4, R7, PT ;  /* 0x000000070400720c */ /* 0x000fe20003fa4070 */
[----:B------:R-:W-:Y:S01]  /*4220*/  IMAD.HI.U32 R14, R5, R6, RZ ;  /* 0x00000006050e7227 */ /* 0x000fe200078e00ff */
[----:B------:R-:W-:-:S03]  /*4230*/  IABS R2, R3 ;  /* 0x0000000300027213 */ /* 0x000fc60000000000 */
[----:B------:R-:W-:Y:S01]  /*4240*/  @!P1 IMAD.MOV R24, RZ, RZ, -R24 ;  /* 0x000000ffff189224 */ /* 0x000fe200078e0a18 */
[----:B------:R-:W-:Y:S02]  /*4250*/  ISETP.GE.AND P1, PT, R28, RZ, PT ;  /* 0x000000ff1c00720c */ /* 0x000fe40003f26270 */
[----:B------:R-:W0:Y:S01]  /*4260*/  S2R R28, SR_TID.X ;  /* 0x00000000001c7919 */ /* 0x000e220000002100 */
[----:B------:R-:W-:Y:S01]  /*4270*/  IABS R0, R29 ;  /* 0x0000001d00007213 */ /* 0x000fe20000000000 */
[----:B------:R-:W-:Y:S01]  /*4280*/  @!P6 IMAD.IADD R27, R27, 0x1, -R4 ;  /* 0x000000011b1be824 */ /* 0x000fe200078e0a04 */
[----:B------:R-:W-:Y:S01]  /*4290*/  ISETP.GE.AND P6, PT, R15, RZ, PT ;  /* 0x000000ff0f00720c */ /* 0x000fe20003fc6270 */
[----:B------:R-:W-:Y:S02]  /*42a0*/  IMAD.MOV R14, RZ, RZ, -R14 ;  /* 0x000000ffff0e7224 */ /* 0x000fe400078e0a0e */
[----:B------:R-:W-:Y:S01]  /*42b0*/  @!P4 IMAD.MOV R21, RZ, RZ, -R21 ;  /* 0x000000ffff15c224 */ /* 0x000fe200078e0a15 */
[----:B------:R-:W-:Y:S01]  /*42c0*/  ISETP.GT.U32.AND P4, PT, R4, R26, PT ;  /* 0x0000001a0400720c */ /* 0x000fe20003f84070 */
[----:B------:R-:W-:-:S04]  /*42d0*/  IMAD.HI.U32 R15, R5, R2, RZ ;  /* 0x00000002050f7227 */ /* 0x000fc800078e00ff */
[----:B------:R-:W-:Y:S02]  /*42e0*/  IMAD R6, R4, R14, R6 ;  /* 0x0000000e04067224 */ /* 0x000fe400078e0206 */
[----:B------:R-:W-:-:S04]  /*42f0*/  IMAD.HI.U32 R14, R5, R0, RZ ;  /* 0x00000000050e7227 */ /* 0x000fc800078e00ff */
[----:B------:R-:W-:Y:S02]  /*4300*/  IMAD.MOV R5, RZ, RZ, -R15 ;  /* 0x000000ffff057224 */ /* 0x000fe400078e0a0f */
[----:B------:R-:W-:Y:S01]  /*4310*/  @!P5 IMAD.IADD R7, R7, 0x1, -R4 ;  /* 0x000000010707d824 */ /* 0x000fe200078e0a04 */
[C---:B------:R-:W-:Y:S01]  /*4320*/  ISETP.GT.U32.AND P3, PT, R4.reuse, R6, PT ;  /* 0x000000060400720c */ /* 0x040fe20003f64070 */
[----:B------:R-:W-:-:S03]  /*4330*/  IMAD R2, R4, R5, R2 ;  /* 0x0000000504027224 */ /* 0x000fc600078e0202 */
[----:B------:R-:W-:Y:S01]  /*4340*/  ISETP.GT.U32.AND P5, PT, R4, R7, PT ;  /* 0x000000070400720c */ /* 0x000fe20003fa4070 */
[----:B------:R-:W-:Y:S01]  /*4350*/  @!P4 IMAD.IADD R26, R26, 0x1, -R4 ;  /* 0x000000011a1ac824 */ /* 0x000fe200078e0a04 */
[C---:B------:R-:W-:Y:S01]  /*4360*/  ISETP.GT.U32.AND P4, PT, R4.reuse, R2, PT ;  /* 0x000000020400720c */ /* 0x040fe20003f84070 */
[----:B------:R-:W-:Y:S01]  /*4370*/  @!P6 IMAD.MOV R23, RZ, RZ, -R23 ;  /* 0x000000ffff17e224 */ /* 0x000fe200078e0a17 */
[----:B------:R-:W-:Y:S02]  /*4380*/  ISETP.GE.AND P2, PT, R17, RZ, PT ;  /* 0x000000ff1100720c */ /* 0x000fe40003f46270 */
[----:B------:R-:W-:Y:S01]  /*4390*/  ISETP.GT.U32.AND P6, PT, R4, R8, PT ;  /* 0x000000080400720c */ /* 0x000fe20003fc4070 */
[----:B------:R-:W-:Y:S02]  /*43a0*/  IMAD.MOV R5, RZ, RZ, -R14 ;  /* 0x000000ffff057224 */ /* 0x000fe400078e0a0e */
[----:B------:R-:W-:-:S04]  /*43b0*/  @!P3 IMAD.IADD R6, R6, 0x1, -R4 ;  /* 0x000000010606b824 */ /* 0x000fc800078e0a04 */
[----:B------:R-:W-:Y:S01]  /*43c0*/  @!P5 IMAD.IADD R7, R7, 0x1, -R4 ;  /* 0x000000010707d824 */ /* 0x000fe200078e0a04 */
[----:B------:R-:W-:Y:S01]  /*43d0*/  ISETP.GE.AND P5, PT, R9, RZ, PT ;  /* 0x000000ff0900720c */ /* 0x000fe20003fa6270 */
[C---:B------:R-:W-:Y:S01]  /*43e0*/  IMAD R0, R4.reuse, R5, R0 ;  /* 0x0000000504007224 */ /* 0x040fe200078e0200 */
[----:B------:R-:W1:Y:S01]  /*43f0*/  LDC R9, c[0x0][0x23c] ;  /* 0x00008f00ff097b82 */ /* 0x000e620000000800 */
[----:B------:R-:W-:Y:S01]  /*4400*/  ISETP.GT.U32.AND P3, PT, R4, R6, PT ;  /* 0x000000060400720c */ /* 0x000fe20003f64070 */
[----:B------:R-:W-:Y:S02]  /*4410*/  @!P4 IMAD.IADD R2, R2, 0x1, -R4 ;  /* 0x000000010202c824 */ /* 0x000fe400078e0a04 */
[----:B------:R-:W-:Y:S01]  /*4420*/  @!P0 IMAD.MOV R20, RZ, RZ, -R20 ;  /* 0x000000ffff148224 */ /* 0x000fe200078e0a14 */
[C---:B------:R-:W-:Y:S01]  /*4430*/  ISETP.GT.U32.AND P0, PT, R4.reuse, R25, PT ;  /* 0x000000190400720c */ /* 0x040fe20003f04070 */
[----:B------:R-:W-:Y:S01]  /*4440*/  @!P2 IMAD.MOV R22, RZ, RZ, -R22 ;  /* 0x000000ffff16a224 */ /* 0x000fe200078e0a16 */
[----:B------:R-:W-:Y:S01]  /*4450*/  ISETP.GT.U32.AND P2, PT, R4, R27, PT ;  /* 0x0000001b0400720c */ /* 0x000fe20003f44070 */
[----:B0-----:R-:W-:-:S02]  /*4460*/  IMAD.SHL.U32 R15, R28, 0x2, RZ ;  /* 0x000000021c0f7824 */ /* 0x001fc400078e00ff */
[----:B------:R-:W-:Y:S01]  /*4470*/  @!P6 IMAD.IADD R8, R8, 0x1, -R4 ;  /* 0x000000010808e824 */ /* 0x000fe200078e0a04 */
[----:B------:R-:W-:Y:S02]  /*4480*/  ISETP.GT.U32.AND P6, PT, R4, R0, PT ;  /* 0x000000000400720c */ /* 0x000fe40003fc4070 */
[----:B------:R-:W-:Y:S02]  /*4490*/  LOP3.LUT R14, R28, 0x7, RZ, 0xc0, !PT ;  /* 0x000000071c0e7812 */ /* 0x000fe400078ec0ff */
[----:B------:R-:W-:Y:S02]  /*44a0*/  ISETP.GT.U32.AND P4, PT, R4, R2, PT ;  /* 0x000000020400720c */ /* 0x000fe40003f84070 */
[----:B------:R-:W-:Y:S01]  /*44b0*/  LOP3.LUT R5, R15, 0x10, RZ, 0xc0, !PT ;  /* 0x000000100f057812 */ /* 0x000fe200078ec0ff */
[----:B------:R-:W-:Y:S01]  /*44c0*/  STL [R1+0x1354], R18 ;  /* 0x0013541201007387 */ /* 0x000fe20000100800 */
[----:B------:R-:W-:Y:S02]  /*44d0*/  IMAD R14, R14, 0x110, RZ ;  /* 0x000001100e0e7824 */ /* 0x000fe400078e02ff */
[----:B------:R-:W-:Y:S01]  /*44e0*/  LOP3.LUT R5, R5, 0x20, R28, 0xf8, !PT ;  /* 0x0000002005057812 */ /* 0x000fe200078ef81c */
[----:B------:R-:W2:Y:S01]  /*44f0*/  LDL.LU R17, [R1+0x1390] ;  /* 0x0013900001117983 */ /* 0x000ea20000300800 */
[----:B------:R-:W-:Y:S01]  /*4500*/  @!P3 IMAD.IADD R6, R6, 0x1, -R4 ;  /* 0x000000010606b824 */ /* 0x000fe200078e0a04 */
[----:B------:R-:W-:-:S02]  /*4510*/  ISETP.GE.AND P3, PT, R10, RZ, PT ;  /* 0x000000ff0a00720c */ /* 0x000fc40003f66270 */
[----:B------:R-:W3:Y:S01]  /*4520*/  LDL.LU R16, [R1+0x138c] ;  /* 0x00138c0001107983 */ /* 0x000ee20000300800 */
[----:B------:R-:W-:-:S03]  /*4530*/  IMAD.SHL.U32 R10, R28, 0x80, RZ ;  /* 0x000000801c0a7824 */ /* 0x000fc600078e00ff */
[----:B------:R0:W-:Y:S01]  /*4540*/  STL [R1+0x1358], R19 ;  /* 0x0013581301007387 */ /* 0x0001e20000100800 */
[--C-:B------:R-:W-:Y:S01]  /*4550*/  @!P0 IMAD.IADD R25, R25, 0x1, -R4.reuse ;  /* 0x0000000119198824 */ /* 0x100fe200078e0a04 */
[----:B------:R-:W-:Y:S02]  /*4560*/  LOP3.LUT R5, R14, R5, RZ, 0x3c, !PT ;  /* 0x000000050e057212 */ /* 0x000fe400078e3cff */
[----:B------:R-:W-:Y:S01]  /*4570*/  STL [R1+0x135c], R20 ;  /* 0x00135c1401007387 */ /* 0x000fe20000100800 */
[--C-:B------:R-:W-:Y:S01]  /*4580*/  @!P2 IMAD.IADD R27, R27, 0x1, -R4.reuse ;  /* 0x000000011b1ba824 */ /* 0x100fe200078e0a04 */
[----:B------:R-:W-:Y:S02]  /*4590*/  ISETP.GE.AND P0, PT, R13, RZ, PT ;  /* 0x000000ff0d00720c */ /* 0x000fe40003f06270 */
[----:B------:R-:W-:Y:S01]  /*45a0*/  STL [R1+0x1360], R21 ;  /* 0x0013601501007387 */ /* 0x000fe20000100800 */
[----:B------:R-:W-:Y:S01]  /*45b0*/  ISETP.GE.AND P2, PT, R12, RZ, PT ;  /* 0x000000ff0c00720c */ /* 0x000fe20003f46270 */
[----:B------:R-:W-:Y:S01]  /*45c0*/  @!P4 IMAD.IADD R2, R2, 0x1, -R4 ;  /* 0x000000010202c824 */ /* 0x000fe200078e0a04 */
[----:B------:R-:W-:Y:S01]  /*45d0*/  @!P6 IADD3 R0, R0, -R4, RZ ;  /* 0x800000040000e210 */ /* 0x000fe20007ffe0ff */
[----:B------:R-:W-:Y:S01]  /*45e0*/  STL [R1+0x1364], R22 ;  /* 0x0013641601007387 */ /* 0x000fe20000100800 */
[----:B------:R-:W-:Y:S01]  /*45f0*/  LOP3.LUT R28, R28, 0x3f, RZ, 0xc0, !PT ;  /* 0x0000003f1c1c7812 */ /* 0x000fe200078ec0ff */
[----:B0-----:R-:W0:Y:S02]  /*4600*/  LDC R19, c[0x0][0x230] ;  /* 0x00008c00ff137b82 */ /* 0x001e240000000800 */
[----:B------:R-:W-:Y:S01]  /*4610*/  STL [R1+0x1368], R23 ;  /* 0x0013681701007387 */ /* 0x000fe20000100800 */
[----:B------:R-:W-:-:S02]  /*4620*/  ISETP.GE.AND P6, PT, R11, RZ, PT ;  /* 0x000000ff0b00720c */ /* 0x000fc40003fc6270 */
[----:B------:R-:W-:Y:S01]  /*4630*/  LOP3.LUT R14, R14, 0x30, R15, 0x78, !PT ;  /* 0x000000300e0e7812 */ /* 0x000fe200078e780f */
[----:B------:R-:W4:Y:S01]  /*4640*/  LDL.LU R13, [R1+0x1388] ;  /* 0x00138800010d7983 */ /* 0x000f220000300800 */
[----:B------:R-:W-:Y:S02]  /*4650*/  ISETP.GE.AND P4, PT, R3, RZ, PT ;  /* 0x000000ff0300720c */ /* 0x000fe40003f86270 */
[----:B------:R-:W-:Y:S01]  /*4660*/  LOP3.LUT R10, R5, 0x800, R10, 0xf8, !PT ;  /* 0x00000800050a7812 */ /* 0x000fe200078ef80a */
[----:B------:R-:W2:Y:S01]  /*4670*/  LDL.LU R12, [R1+0x1384] ;  /* 0x00138400010c7983 */ /* 0x000ea20000300800 */
[----:B-1----:R-:W-:-:S03]  /*4680*/  IMAD R5, R28, R9, RZ ;  /* 0x000000091c057224 */ /* 0x002fc600078e02ff */
[----:B------:R-:W3:Y:S04]  /*4690*/  LDL.LU R11, [R1+0x1380] ;  /* 0x00138000010b7983 */ /* 0x000ee80000300800 */
[----:B------:R-:W4:Y:S01]  /*46a0*/  LDL.LU R3, [R1+0x137c] ;  /* 0x00137c0001037983 */ /* 0x000f220000300800 */
[----:B------:R-:W-:-:S03]  /*46b0*/  IMAD R15, R9, 0x40, R5 ;  /* 0x00000040090f7824 */ /* 0x000fc600078e0205 */
[----:B------:R-:W-:Y:S04]  /*46c0*/  STL [R1+0x3dc], R14 ;  /* 0x0003dc0e01007387 */ /* 0x000fe80000100800 */
[----:B------:R1:W-:Y:S01]  /*46d0*/  STL [R1+0x3d8], R10 ;  /* 0x0003d80a01007387 */ /* 0x0003e20000100800 */
[----:B------:R-:W-:Y:S01]  /*46e0*/  @!P2 IMAD.MOV R26, RZ, RZ, -R26 ;  /* 0x000000ffff1aa224 */ /* 0x000fe200078e0a1a */
[----:B------:R-:W-:Y:S02]  /*46f0*/  ISETP.GE.AND P2, PT, R29, RZ, PT ;  /* 0x000000ff1d00720c */ /* 0x000fe40003f46270 */
[----:B-1----:R-:W2:Y:S04]  /*4700*/  LDL.LU R10, [R1+0x8c] ;  /* 0x00008c00010a7983 */ /* 0x002ea80000300800 */
[----:B------:R-:W3:Y:S04]  /*4710*/  LDL.LU R9, [R1+0x88] ;  /* 0x0000880001097983 */ /* 0x000ee80000300800 */
[----:B------:R-:W3:Y:S04]  /*4720*/  LDL.LU R28, [R1+0x80] ;  /* 0x00008000011c7983 */ /* 0x000ee80000300800 */
[----:B------:R-:W3:Y:S01]  /*4730*/  LDL.LU R29, [R1+0x6c] ;  /* 0x00006c00011d7983 */ /* 0x000ee20000300800 */
[----:B------:R-:W-:Y:S01]  /*4740*/  @!P0 IMAD.MOV R25, RZ, RZ, -R25 ;  /* 0x000000ffff198224 */ /* 0x000fe200078e0a19 */
[----:B------:R-:W-:Y:S01]  /*4750*/  ISETP.GT.U32.AND P0, PT, R4, R0, PT ;  /* 0x000000000400720c */ /* 0x000fe20003f04070 */
[----:B0-----:R-:W-:Y:S01]  /*4760*/  VIADD R19, R19, 0x7f ;  /* 0x0000007f13137836 */ /* 0x001fe20000000000 */
[----:B------:R-:W3:Y:S04]  /*4770*/  LDL.LU R23, [R1+0x44] ;  /* 0x0000440001177983 */ /* 0x000ee80000300800 */
[----:B------:R-:W-:Y:S01]  /*4780*/  SHF.R.S32.HI R18, RZ, 0x1f, R19 ;  /* 0x0000001fff127819 */ /* 0x000fe20000011413 */
[----:B------:R-:W-:Y:S01]  /*4790*/  @!P5 IMAD.MOV R27, RZ, RZ, -R27 ;  /* 0x000000ffff1bd224 */ /* 0x000fe200078e0a1b */
[----:B------:R-:W3:Y:S02]  /*47a0*/  LDL.LU R22, [R1+0x18] ;  /* 0x0000180001167983 */ /* 0x000ee40000300800 */
[----:B------:R-:W-:-:S02]  /*47b0*/  LEA.HI R18, R18, R19, RZ, 0x7 ;  /* 0x0000001312127211 */ /* 0x000fc400078f38ff */
[----:B------:R-:W3:Y:S01]  /*47c0*/  LDL.LU R21, [R1+0xc] ;  /* 0x00000c0001157983 */ /* 0x000ee20000300800 */
[----:B------:R-:W-:Y:S01]  /*47d0*/  @!P0 IMAD.IADD R0, R0, 0x1, -R4 ;  /* 0x0000000100008824 */ /* 0x000fe200078e0a04 */
[----:B------:R-:W-:Y:S02]  /*47e0*/  LEA R4, P0, R5, UR8, 0x1 ;  /* 0x0000000805047c11 */ /* 0x000fe4000f8008ff */
[----:B------:R-:W-:Y:S01]  /*47f0*/  LEA R14, P5, R15, UR8, 0x1 ;  /* 0x000000080f0e7c11 */ /* 0x000fe2000f8a08ff */
[----:B------:R-:W3:Y:S01]  /*4800*/  LDL.LU R20, [R1+0x8] ;  /* 0x0000080001147983 */ /* 0x000ee20000300800 */
[----:B------:R-:W-:-:S03]  /*4810*/  LEA.HI.X.SX32 R5, R5, UR9, 0x1, P0 ;  /* 0x0000000905057c11 */ /* 0x000fc600080f0eff */
[----:B------:R-:W3:Y:S01]  /*4820*/  LDL.LU R19, [R1+0x4] ;  /* 0x0000040001137983 */ /* 0x000ee20000300800 */
[----:B------:R-:W-:Y:S01]  /*4830*/  LEA.HI.X.SX32 R15, R15, UR9, 0x1, P5 ;  /* 0x000000090f0f7c11 */ /* 0x000fe2000a8f0eff */
[----:B------:R-:W-:Y:S01]  /*4840*/  @!P1 IMAD.MOV R8, RZ, RZ, -R8 ;  /* 0x000000ffff089224 */ /* 0x000fe200078e0a08 */
[----:B------:R-:W-:Y:S01]  /*4850*/  ULDC.64 UR8, c[0x0][0x210] ;  /* 0x0000840000087ab9 */ /* 0x000fe20000000a00 */
[----:B------:R-:W3:Y:S04]  /*4860*/  LDL.LU R18, [R1] ;  /* 0x0000000001127983 */ /* 0x000ee80000300800 */
[----:B------:R0:W-:Y:S04]  /*4870*/  STL.64 [R1+0x1258], R4 ;  /* 0x0012580401007387 */ /* 0x0001e80000100a00 */
[----:B0-----:R-:W3:Y:S04]  /*4880*/  LDL.LU R4, [R1+0x4c] ;  /* 0x00004c0001047983 */ /* 0x001ee80000300800 */
[----:B------:R-:W3:Y:S04]  /*4890*/  LDL.LU R5, [R1+0x48] ;  /* 0x0000480001057983 */ /* 0x000ee80000300800 */
[----:B------:R0:W-:Y:S04]  /*48a0*/  STL [R1+0x12e4], R14 ;  /* 0x0012e40e01007387 */ /* 0x0001e80000100800 */
[----:B0-----:R-:W3:Y:S04]  /*48b0*/  LDL.LU R14, [R1+0x64] ;  /* 0x00006400010e7983 */ /* 0x001ee80000300800 */
[----:B------:R0:W-:Y:S04]  /*48c0*/  STL [R1+0x12e0], R15 ;  /* 0x0012e00f01007387 */ /* 0x0001e80000100800 */
[----:B0-----:R-:W3:Y:S01]  /*48d0*/  LDL.LU R15, [R1+0x68] ;  /* 0x00006800010f7983 */ /* 0x001ee20000300800 */
[----:B----4-:R-:W-:-:S02]  /*48e0*/  ISETP.NE.AND P0, PT, R3, RZ, PT ;  /* 0x000000ff0300720c */ /* 0x010fc40003f05270 */
[----:B------:R-:W-:-:S04]  /*48f0*/  LOP3.LUT R3, RZ, R3, RZ, 0x33, !PT ;  /* 0x00000003ff037212 */ /* 0x000fc800078e33ff */
[C---:B--2---:R-:W-:Y:S02]  /*4900*/  SEL R10, R3.reuse, R10, !P0 ;  /* 0x0000000a030a7207 */ /* 0x044fe40004000000 */
[----:B---3--:R-:W-:-:S03]  /*4910*/  SEL R9, R3, R9, !P0 ;  /* 0x0000000903097207 */ /* 0x008fc60004000000 */
[----:B------:R0:W-:Y:S01]  /*4920*/  STL [R1+0xdc], R10 ;  /* 0x0000dc0a01007387 */ /* 0x0001e20000100800 */
[C---:B------:R-:W-:Y:S02]  /*4930*/  SEL R28, R3.reuse, R28, !P0 ;  /* 0x0000001c031c7207 */ /* 0x040fe40004000000 */
[C---:B------:R-:W-:Y:S01]  /*4940*/  SEL R29, R3.reuse, R29, !P0 ;  /* 0x0000001d031d7207 */ /* 0x040fe20004000000 */
[----:B0-----:R-:W2:Y:S04]  /*4950*/  LDL.LU R10, [R1+0x1378] ;  /* 0x00137800010a7983 */ /* 0x001ea80000300800 */
[----:B------:R0:W-:Y:S04]  /*4960*/  STL [R1+0xd8], R9 ;  /* 0x0000d80901007387 */ /* 0x0001e80000100800 */
[----:B0-----:R-:W3:Y:S04]  /*4970*/  LDL.LU R9, [R1+0x1374] ;  /* 0x0013740001097983 */ /* 0x001ee80000300800 */
[----:B------:R0:W-:Y:S04]  /*4980*/  STL [R1+0xd4], R28 ;  /* 0x0000d41c01007387 */ /* 0x0001e80000100800 */
[----:B0-----:R-:W4:Y:S04]  /*4990*/  LDL.LU R28, [R1+0x1370] ;  /* 0x00137000011c7983 */ /* 0x001f280000300800 */
[----:B------:R0:W-:Y:S04]  /*49a0*/  STL [R1+0xd0], R29 ;  /* 0x0000d01d01007387 */ /* 0x0001e80000100800 */
[----:B0-----:R-:W2:Y:S01]  /*49b0*/  LDL.LU R29, [R1+0x136c] ;  /* 0x00136c00011d7983 */ /* 0x001ea20000300800 */
[----:B------:R-:W-:-:S02]  /*49c0*/  SEL R5, R3, R5, !P0 ;  /* 0x0000000503057207 */ /* 0x000fc40004000000 */
[----:B------:R-:W-:-:S05]  /*49d0*/  SEL R15, R3, R15, !P0 ;  /* 0x0000000f030f7207 */ /* 0x000fca0004000000 */
[----:B------:R0:W-:Y:S02]  /*49e0*/  STL [R1+0xcc], R15 ;  /* 0x0000cc0f01007387 */ /* 0x0001e40000100800 */
[C---:B0-----:R-:W-:Y:S02]  /*49f0*/  SEL R15, R3.reuse, R14, !P0 ;  /* 0x0000000e030f7207 */ /* 0x041fe40004000000 */
[C---:B------:R-:W-:Y:S02]  /*4a00*/  SEL R14, R3.reuse, R4, !P0 ;  /* 0x00000004030e7207 */ /* 0x040fe40004000000 */
[C---:B------:R-:W-:Y:S01]  /*4a10*/  SEL R4, R3.reuse, R23, !P0 ;  /* 0x0000001703047207 */ /* 0x040fe20004000000 */
[----:B------:R-:W-:Y:S04]  /*4a20*/  STL [R1+0xc8], R15 ;  /* 0x0000c80f01007387 */ /* 0x000fe80000100800 */
[----:B------:R0:W-:Y:S04]  /*4a30*/  STL [R1+0xc4], R14 ;  /* 0x0000c40e01007387 */ /* 0x0001e80000100800 */
[----:B------:R1:W-:Y:S01]  /*4a40*/  STL [R1+0xc0], R5 ;  /* 0x0000c00501007387 */ /* 0x0003e20000100800 */
[----:B0-----:R-:W-:-:S03]  /*4a50*/  SEL R14, R3, R22, !P0 ;  /* 0x00000016030e7207 */ /* 0x001fc60004000000 */
[----:B------:R0:W-:Y:S01]  /*4a60*/  STL [R1+0xbc], R4 ;  /* 0x0000bc0401007387 */ /* 0x0001e20000100800 */
[----:B-1----:R-:W-:-:S03]  /*4a70*/  SEL R5, R3, R21, !P0 ;  /* 0x0000001503057207 */ /* 0x002fc60004000000 */
[----:B------:R1:W-:Y:S01]  /*4a80*/  STL [R1+0xb0], R14 ;  /* 0x0000b00e01007387 */ /* 0x0003e20000100800 */
[----:B0-----:R-:W-:-:S03]  /*4a90*/  SEL R4, R3, R20, !P0 ;  /* 0x0000001403047207 */ /* 0x001fc60004000000 */
[----:B------:R0:W-:Y:S01]  /*4aa0*/  STL [R1+0xac], R5 ;  /* 0x0000ac0501007387 */ /* 0x0001e20000100800 */
[----:B-1----:R-:W-:-:S03]  /*4ab0*/  SEL R14, R3, R19, !P0 ;  /* 0x00000013030e7207 */ /* 0x002fc60004000000 */
[----:B------:R1:W-:Y:S01]  /*4ac0*/  STL [R1+0xa8], R4 ;  /* 0x0000a80401007387 */ /* 0x0003e20000100800 */
[----:B0-----:R-:W-:-:S03]  /*4ad0*/  SEL R5, R3, R18, !P0 ;  /* 0x0000001203057207 */ /* 0x001fc60004000000 */
[----:B-1----:R-:W2:Y:S04]  /*4ae0*/  LDL.LU R4, [R1+0x2c] ;  /* 0x00002c0001047983 */ /* 0x002ea80000300800 */
[----:B------:R-:W-:Y:S04]  /*4af0*/  STL [R1+0xa0], R14 ;  /* 0x0000a00e01007387 */ /* 0x000fe80000100800 */
[----:B------:R3:W-:Y:S02]  /*4b00*/  STL [R1+0x9c], R5 ;  /* 0x00009c0501007387 */ /* 0x0007e40000100800 */
[----:B---3--:R-:W-:-:S02]  /*4b10*/  SEL R5, R3, R9, !P0 ;  /* 0x0000000903057207 */ /* 0x008fc40004000000 */
[C---:B----4-:R-:W-:Y:S02]  /*4b20*/  SEL R14, R3.reuse, R28, !P0 ;  /* 0x0000001c030e7207 */ /* 0x050fe40004000000 */
[----:B--2---:R-:W-:-:S05]  /*4b30*/  SEL R15, R3, R29, !P0 ;  /* 0x0000001d030f7207 */ /* 0x004fca0004000000 */
[----:B------:R0:W-:Y:S04]  /*4b40*/  STL [R1+0x94], R15 ;  /* 0x0000940f01007387 */ /* 0x0001e80000100800 */
[----:B------:R-:W2:Y:S04]  /*4b50*/  LDL.LU R9, [R1+0x34] ;  /* 0x0000340001097983 */ /* 0x000ea80000300800 */
[----:B------:R1:W-:Y:S01]  /*4b60*/  STL [R1+0x90], R14 ;  /* 0x0000900e01007387 */ /* 0x0003e20000100800 */
[----:B0-----:R-:W-:-:S03]  /*4b70*/  SEL R15, R3, R11, !P0 ;  /* 0x0000000b030f7207 */ /* 0x001fc60004000000 */
[----:B------:R0:W-:Y:S01]  /*4b80*/  STL [R1+0x8c], R5 ;  /* 0x00008c0501007387 */ /* 0x0001e20000100800 */
[----:B-1----:R-:W-:-:S03]  /*4b90*/  SEL R14, R3, R10, !P0 ;  /* 0x0000000a030e7207 */ /* 0x002fc60004000000 */
[----:B------:R-:W3:Y:S04]  /*4ba0*/  LDL.LU R10, [R1+0x3c] ;  /* 0x00003c00010a7983 */ /* 0x000ee80000300800 */
[----:B0-----:R-:W4:Y:S04]  /*4bb0*/  LDL.LU R5, [R1+0x20] ;  /* 0x0000200001057983 */ /* 0x001f280000300800 */
[----:B------:R0:W-:Y:S04]  /*4bc0*/  STL [R1+0x88], R14 ;  /* 0x0000880e01007387 */ /* 0x0001e80000100800 */
[----:B------:R-:W2:Y:S04]  /*4bd0*/  LDL.LU R11, [R1+0x38] ;  /* 0x00003800010b7983 */ /* 0x000ea80000300800 */
[----:B------:R-:W-:Y:S01]  /*4be0*/  STL [R1+0x80], R15 ;  /* 0x0000800f01007387 */ /* 0x000fe20000100800 */
[----:B0-----:R-:W-:-:S03]  /*4bf0*/  SEL R14, R3, R12, !P0 ;  /* 0x0000000c030e7207 */ /* 0x001fc60004000000 */
[----:B------:R-:W3:Y:S04]  /*4c00*/  LDL.LU R12, [R1+0x30] ;  /* 0x00003000010c7983 */ /* 0x000ee80000300800 */
[----:B------:R-:W2:Y:S04]  /*4c10*/  LDL.LU R23, [R1+0x24] ;  /* 0x0000240001177983 */ /* 0x000ea80000300800 */
[----:B------:R0:W-:Y:S04]  /*4c20*/  STL [R1+0x6c], R14 ;  /* 0x00006c0e01007387 */ /* 0x0001e80000100800 */
[----:B------:R-:W2:Y:S04]  /*4c30*/  LDL.LU R22, [R1+0x28] ;  /* 0x0000280001167983 */ /* 0x000ea80000300800 */
[----:B------:R-:W2:Y:S01]  /*4c40*/  LDL.LU R21, [R1+0xb8] ;  /* 0x0000b80001157983 */ /* 0x000ea20000300800 */
[----:B------:R-:W-:-:S03]  /*4c50*/  SEL R28, R3, R13, !P0 ;  /* 0x0000000d031c7207 */ /* 0x000fc60004000000 */
[----:B------:R-:W2:Y:S04]  /*4c60*/  LDL.LU R20, [R1+0xb4] ;  /* 0x0000b40001147983 */ /* 0x000ea80000300800 */
[----:B------:R-:W2:Y:S04]  /*4c70*/  LDL.LU R19, [R1+0x1c] ;  /* 0x00001c0001137983 */ /* 0x000ea80000300800 */
[----:B------:R-:W2:Y:S04]  /*4c80*/  LDL.LU R18, [R1+0xa4] ;  /* 0x0000a40001127983 */ /* 0x000ea80000300800 */
[----:B0-----:R-:W2:Y:S04]  /*4c90*/  LDL.LU R14, [R1+0x7c] ;  /* 0x00007c00010e7983 */ /* 0x001ea80000300800 */
[----:B------:R-:W2:Y:S04]  /*4ca0*/  LDL.LU R13, [R1+0x40] ;  /* 0x00004000010d7983 */ /* 0x000ea80000300800 */
[----:B------:R-:W2:Y:S04]  /*4cb0*/  LDL.LU R15, [R1+0x78] ;  /* 0x00007800010f7983 */ /* 0x000ea80000300800 */
[----:B------:R0:W-:Y:S04]  /*4cc0*/  STL [R1+0x68], R28 ;  /* 0x0000681c01007387 */ /* 0x0001e80000100800 */
[----:B------:R-:W2:Y:S01]  /*4cd0*/  LDL.LU R29, [R1+0x74] ;  /* 0x00007400011d7983 */ /* 0x000ea20000300800 */
[----:B0-----:R-:W-:-:S02]  /*4ce0*/  SEL R28, R3, R16, !P0 ;  /* 0x00000010031c7207 */ /* 0x001fc40004000000 */
[----:B------:R-:W-:-:S03]  /*4cf0*/  SEL R16, R3, R17, !P0 ;  /* 0x0000001103107207 */ /* 0x000fc60004000000 */
[----:B------:R0:W-:Y:S04]  /*4d00*/  STL [R1+0x64], R28 ;  /* 0x0000641c01007387 */ /* 0x0001e80000100800 */
[----:B0-----:R-:W2:Y:S04]  /*4d10*/  LDL.LU R28, [R1+0x70] ;  /* 0x00007000011c7983 */ /* 0x001ea80000300800 */
[----:B------:R0:W-:Y:S04]  /*4d20*/  STL [R1+0x4c], R16 ;  /* 0x00004c1001007387 */ /* 0x0001e80000100800 */
[----:B------:R-:W2:Y:S01]  /*4d30*/  LDL.LU R17, [R1+0x60] ;  /* 0x0000600001117983 */ /* 0x000ea20000300800 */
[----:B------:R-:W-:-:S02]  /*4d40*/  SEL R4, R3, R4, !P0 ;  /* 0x0000000403047207 */ /* 0x000fc40004000000 */
[C---:B----4-:R-:W-:Y:S02]  /*4d50*/  SEL R5, R3.reuse, R5, !P0 ;  /* 0x0000000503057207 */ /* 0x050fe40004000000 */
[C---:B---3--:R-:W-:Y:S02]  /*4d60*/  SEL R12, R3.reuse, R12, !P0 ;  /* 0x0000000c030c7207 */ /* 0x048fe40004000000 */
[----:B--2---:R-:W-:-:S05]  /*4d70*/  SEL R13, R3, R13, !P0 ;  /* 0x0000000d030d7207 */ /* 0x004fca0004000000 */
[----:B------:R1:W-:Y:S04]  /*4d80*/  STL [R1+0x48], R13 ;  /* 0x0000480d01007387 */ /* 0x0003e80000100800 */
[----:B0-----:R-:W2:Y:S04]  /*4d90*/  LDL.LU R16, [R1+0x5c] ;  /* 0x00005c0001107983 */ /* 0x001ea80000300800 */
[----:B------:R0:W-:Y:S01]  /*4da0*/  STL [R1+0x44], R12 ;  /* 0x0000440c01007387 */ /* 0x0001e20000100800 */
[----:B-1----:R-:W-:-:S03]  /*4db0*/  SEL R13, R3, R11, !P0 ;  /* 0x0000000b030d7207 */ /* 0x002fc60004000000 */
[----:B------:R-:W3:Y:S01]  /*4dc0*/  LDL.LU R11, [R1+0x58] ;  /* 0x00005800010b7983 */ /* 0x000ee20000300800 */
[----:B0-----:R-:W-:-:S03]  /*4dd0*/  SEL R12, R3, R10, !P0 ;  /* 0x0000000a030c7207 */ /* 0x001fc60004000000 */
[----:B------:R0:W-:Y:S01]  /*4de0*/  STL [R1+0x40], R13 ;  /* 0x0000400d01007387 */ /* 0x0001e20000100800 */
[----:B------:R-:W-:-:S03]  /*4df0*/  SEL R10, R3, R9, !P0 ;  /* 0x00000009030a7207 */ /* 0x000fc60004000000 */
[----:B0-----:R-:W4:Y:S04]  /*4e00*/  LDL.LU R13, [R1+0x54] ;  /* 0x00005400010d7983 */ /* 0x001f280000300800 */
[----:B------:R-:W-:Y:S04]  /*4e10*/  STL [R1+0x3c], R12 ;  /* 0x00003c0c01007387 */ /* 0x000fe80000100800 */
[----:B------:R-:W4:Y:S04]  /*4e20*/  LDL.LU R9, [R1+0x50] ;  /* 0x0000500001097983 */ /* 0x000f280000300800 */
[----:B------:R0:W-:Y:S04]  /*4e30*/  STL [R1+0x38], R10 ;  /* 0x0000380a01007387 */ /* 0x0001e80000100800 */
[----:B0-----:R-:W4:Y:S04]  /*4e40*/  LDL.LU R10, [R1+0x10] ;  /* 0x00001000010a7983 */ /* 0x001f280000300800 */
[----:B------:R-:W4:Y:S04]  /*4e50*/  LDL.LU R12, [R1+0x14] ;  /* 0x00001400010c7983 */ /* 0x000f280000300800 */
[----:B------:R0:W-:Y:S04]  /*4e60*/  STL [R1+0x1308], R4 ;  /* 0x0013080401007387 */ /* 0x0001e80000100800 */
[----:B0-----:R-:W4:Y:S04]  /*4e70*/  LDL.LU R4, [R1+0x84] ;  /* 0x0000840001047983 */ /* 0x001f280000300800 */
[----:B------:R0:W-:Y:S04]  /*4e80*/  STL [R1+0x130c], R5 ;  /* 0x00130c0501007387 */ /* 0x0001e80000100800 */
[----:B0-----:R-:W4:Y:S01]  /*4e90*/  LDL.LU R5, [R1+0x98] ;  /* 0x0000980001057983 */ /* 0x001f220000300800 */
[----:B------:R-:W-:-:S02]  /*4ea0*/  SEL R23, R3, R23, !P0 ;  /* 0x0000001703177207 */ /* 0x000fc40004000000 */
[C---:B------:R-:W-:Y:S02]  /*4eb0*/  SEL R22, R3.reuse, R22, !P0 ;  /* 0x0000001603167207 */ /* 0x040fe40004000000 */
[C---:B------:R-:W-:Y:S01]  /*4ec0*/  SEL R21, R3.reuse, R21, !P0 ;  /* 0x0000001503157207 */ /* 0x040fe20004000000 */
[----:B------:R0:W-:Y:S01]  /*4ed0*/  STL [R1+0x2c], R23 ;  /* 0x00002c1701007387 */ /* 0x0001e20000100800 */
[C---:B------:R-:W-:Y:S02]  /*4ee0*/  SEL R20, R3.reuse, R20, !P0 ;  /* 0x0000001403147207 */ /* 0x040fe40004000000 */
[C---:B------:R-:W-:Y:S02]  /*4ef0*/  SEL R19, R3.reuse, R19, !P0 ;  /* 0x0000001303137207 */ /* 0x040fe40004000000 */
[C---:B------:R-:W-:Y:S01]  /*4f00*/  SEL R18, R3.reuse, R18, !P0 ;  /* 0x0000001203127207 */ /* 0x040fe20004000000 */
[----:B0-----:R-:W4:Y:S04]  /*4f10*/  LDL.LU R23, [R1+0x1368] ;  /* 0x0013680001177983 */ /* 0x001f280000300800 */
[----:B------:R0:W-:Y:S01]  /*4f20*/  STL [R1+0x28], R22 ;  /* 0x0000281601007387 */ /* 0x0001e20000100800 */
[----:B------:R-:W-:-:S03]  /*4f30*/  SEL R14, R3, R14, !P0 ;  /* 0x0000000e030e7207 */ /* 0x000fc60004000000 */
        /* <DEDUP_REMOVED lines=12> */
[----:B0-----:R-:W4:Y:S01]  /*5000*/  LDL.LU R18, [R1+0x1354] ;  /* 0x0013540001127983 */ /* 0x001f220000300800 */
[C---:B--2---:R-:W-:Y:S02]  /*5010*/  SEL R16, R3.reuse, R16, !P0 ;  /* 0x0000001003107207 */ /* 0x044fe40004000000 */
[C---:B---3--:R-:W-:Y:S02]  /*5020*/  SEL R11, R3.reuse, R11, !P0 ;  /* 0x0000000b030b7207 */ /* 0x048fe40004000000 */
[C---:B----4-:R-:W-:Y:S02]  /*5030*/  SEL R13, R3.reuse, R13, !P0 ;  /* 0x0000000d030d7207 */ /* 0x050fe40004000000 */
[C---:B------:R-:W-:Y:S02]  /*5040*/  SEL R9, R3.reuse, R9, !P0 ;  /* 0x0000000903097207 */ /* 0x040fe40004000000 */
[C---:B------:R-:W-:Y:S02]  /*5050*/  SEL R10, R3.reuse, R10, !P0 ;  /* 0x0000000a030a7207 */ /* 0x040fe40004000000 */
[----:B------:R-:W-:-:S02]  /*5060*/  SEL R4, R3, R4, !P0 ;  /* 0x0000000403047207 */ /* 0x000fc40004000000 */
[----:B------:R-:W-:-:S05]  /*5070*/  SEL R5, R3, R5, !P0 ;  /* 0x0000000503057207 */ /* 0x000fca0004000000 */
[----:B------:R-:W-:Y:S04]  /*5080*/  STL [R1+0xc], R5 ;  /* 0x00000c0501007387 */ /* 0x000fe80000100800 */
[----:B------:R-:W-:Y:S04]  /*5090*/  STL [R1+0x12e8], R14 ;  /* 0x0012e80e01007387 */ /* 0x000fe80000100800 */
[----:B------:R-:W-:Y:S04]  /*50a0*/  STL [R1+0x8], R4 ;  /* 0x0000080401007387 */ /* 0x000fe80000100800 */
[----:B------:R-:W-:Y:S04]  /*50b0*/  STL [R1+0x12ec], R15 ;  /* 0x0012ec0f01007387 */ /* 0x000fe80000100800 */
[----:B------:R-:W-:Y:S04]  /*50c0*/  STL [R1+0x12f0], R29 ;  /* 0x0012f01d01007387 */ /* 0x000fe80000100800 */
[----:B------:R-:W-:Y:S04]  /*50d0*/  STL [R1+0x12f4], R28 ;  /* 0x0012f41c01007387 */ /* 0x000fe80000100800 */
[----:B------:R-:W-:Y:S04]  /*50e0*/  STL [R1+0x12f8], R17 ;  /* 0x0012f81101007387 */ /* 0x000fe80000100800 */
[----:B------:R-:W-:Y:S04]  /*50f0*/  STL [R1+0x12fc], R16 ;  /* 0x0012fc1001007387 */ /* 0x000fe80000100800 */
[----:B------:R0:W-:Y:S04]  /*5100*/  STL [R1+0x1300], R11 ;  /* 0x0013000b01007387 */ /* 0x0001e80000100800 */
[----:B------:R-:W-:Y:S04]  /*5110*/  STL [R1+0x1304], R13 ;  /* 0x0013040d01007387 */ /* 0x000fe80000100800 */
[----:B------:R-:W-:Y:S04]  /*5120*/  STL [R1+0x1310], R9 ;  /* 0x0013100901007387 */ /* 0x000fe80000100800 */
[----:B------:R-:W-:Y:S04]  /*5130*/  STL [R1+0x1314], R10 ;  /* 0x0013140a01007387 */ /* 0x000fe80000100800 */
[----:B0-----:R-:W2:Y:S04]  /*5140*/  LDL.LU R11, [R1+0xdc] ;  /* 0x0000dc00010b7983 */ /* 0x001ea80000300800 */
[----:B------:R-:W3:Y:S04]  /*5150*/  LDL.LU R16, [R1+0xd8] ;  /* 0x0000d80001107983 */ /* 0x000ee80000300800 */
[----:B------:R-:W4:Y:S04]  /*5160*/  LDL.LU R17, [R1+0xd4] ;  /* 0x0000d40001117983 */ /* 0x000f280000300800 */
[----:B------:R-:W2:Y:S04]  /*5170*/  LDL.LU R5, [R1+0xd0] ;  /* 0x0000d00001057983 */ /* 0x000ea80000300800 */
[----:B------:R-:W2:Y:S01]  /*5180*/  LDL.LU R4, [R1+0xcc] ;  /* 0x0000cc0001047983 */ /* 0x000ea20000300800 */
[----:B------:R-:W-:-:S02]  /*5190*/  SEL R12, R3, R12, !P0 ;  /* 0x0000000c030c7207 */ /* 0x000fc40004000000 */
[C---:B------:R-:W-:Y:S01]  /*51a0*/  SEL R19, R3.reuse, R19, !P0 ;  /* 0x0000001303137207 */ /* 0x040fe20004000000 */
[----:B------:R-:W2:Y:S01]  /*51b0*/  LDL.LU R28, [R1+0xc8] ;  /* 0x0000c800011c7983 */ /* 0x000ea20000300800 */
[----:B------:R-:W-:-:S03]  /*51c0*/  SEL R20, R3, R20, !P0 ;  /* 0x0000001403147207 */ /* 0x000fc60004000000 */
[----:B------:R-:W2:Y:S01]  /*51d0*/  LDL.LU R29, [R1+0xc4] ;  /* 0x0000c400011d7983 */ /* 0x000ea20000300800 */
[----:B------:R-:W-:-:S03]  /*51e0*/  SEL R21, R3, R21, !P0 ;  /* 0x0000001503157207 */ /* 0x000fc60004000000 */
[----:B------:R-:W2:Y:S01]  /*51f0*/  LDL.LU R15, [R1+0xc0] ;  /* 0x0000c000010f7983 */ /* 0x000ea20000300800 */
[----:B------:R-:W-:-:S03]  /*5200*/  SEL R22, R3, R22, !P0 ;  /* 0x0000001603167207 */ /* 0x000fc60004000000 */
[----:B------:R-:W2:Y:S01]  /*5210*/  LDL.LU R14, [R1+0xbc] ;  /* 0x0000bc00010e7983 */ /* 0x000ea20000300800 */
[C---:B------:R-:W-:Y:S01]  /*5220*/  SEL R18, R3.reuse, R18, !P0 ;  /* 0x0000001203127207 */ /* 0x040fe20004000000 */
[----:B------:R-:W-:Y:S01]  /*5230*/  @!P6 IMAD.MOV R7, RZ, RZ, -R7 ;  /* 0x000000ffff07e224 */ /* 0x000fe200078e0a07 */
[C---:B------:R-:W-:Y:S01]  /*5240*/  SEL R23, R3.reuse, R23, !P0 ;  /* 0x0000001703177207 */ /* 0x040fe20004000000 */
[----:B------:R-:W-:Y:S01]  /*5250*/  STL [R1+0x1318], R12 ;  /* 0x0013180c01007387 */ /* 0x000fe20000100800 */
[C---:B------:R-:W-:Y:S01]  /*5260*/  SEL R24, R3.reuse, R24, !P0 ;  /* 0x0000001803187207 */ /* 0x040fe20004000000 */
[----:B------:R-:W-:Y:S02]  /*5270*/  @!P3 IMAD.MOV R6, RZ, RZ, -R6 ;  /* 0x000000ffff06b224 */ /* 0x000fe400078e0a06 */
[----:B------:R-:W-:Y:S01]  /*5280*/  STL [R1+0x131c], R18 ;  /* 0x00131c1201007387 */ /* 0x000fe20000100800 */
[----:B------:R-:W-:Y:S01]  /*5290*/  SEL R25, R3, R25, !P0 ;  /* 0x0000001903197207 */ /* 0x000fe20004000000 */
[----:B------:R-:W-:-:S02]  /*52a0*/  @!P4 IMAD.MOV R2, RZ, RZ, -R2 ;  /* 0x000000ffff02c224 */ /* 0x000fc400078e0a02 */
[----:B------:R-:W-:Y:S01]  /*52b0*/  STL [R1+0x1320], R19 ;  /* 0x0013201301007387 */ /* 0x000fe20000100800 */
[----:B------:R-:W-:-:S03]  /*52c0*/  SEL R26, R3, R26, !P0 ;  /* 0x0000001a031a7207 */ /* 0x000fc60004000000 */
        /* <DEDUP_REMOVED lines=10> */
[----:B------:R-:W-:Y:S04]  /*5370*/  STL [R1+0x1338], R25 ;  /* 0x0013381901007387 */ /* 0x000fe80000100800 */
[----:B------:R-:W-:Y:S04]  /*5380*/  STL [R1+0x133c], R26 ;  /* 0x00133c1a01007387 */ /* 0x000fe80000100800 */
[----:B------:R-:W-:Y:S04]  /*5390*/  STL [R1+0x1340], R27 ;  /* 0x0013401b01007387 */ /* 0x000fe80000100800 */
[----:B------:R-:W-:Y:S04]  /*53a0*/  STL [R1+0x1344], R8 ;  /* 0x0013440801007387 */ /* 0x000fe80000100800 */
[----:B------:R-:W-:Y:S04]  /*53b0*/  STL [R1+0x1348], R7 ;  /* 0x0013480701007387 */ /* 0x000fe80000100800 */
[----:B------:R3:W-:Y:S04]  /*53c0*/  STL [R1+0x134c], R6 ;  /* 0x00134c0601007387 */ /* 0x0007e80000100800 */
[----:B------:R4:W-:Y:S01]  /*53d0*/  STL [R1+0x1350], R2 ;  /* 0x0013500201007387 */ /* 0x0009e20000100800 */
[----:B---3--:R-:W-:-:S02]  /*53e0*/  IMAD R6, R16, UR5, RZ ;  /* 0x0000000510067c24 */ /* 0x008fc4000f8e02ff */
[----:B----4-:R-:W-:-:S03]  /*53f0*/  IMAD R2, R17, UR5, RZ ;  /* 0x0000000511027c24 */ /* 0x010fc6000f8e02ff */
[----:B------:R-:W-:Y:S01]  /*5400*/  STL [R1+0x10], R6 ;  /* 0x0000100601007387 */ /* 0x000fe20000100800 */
[----:B--2---:R-:W-:-:S03]  /*5410*/  IMAD R5, R5, UR5, RZ ;  /* 0x0000000505057c24 */ /* 0x004fc6000f8e02ff */
[----:B------:R0:W-:Y:S01]  /*5420*/  STL [R1+0x14], R2 ;  /* 0x0000140201007387 */ /* 0x0001e20000100800 */
[----:B------:R-:W-:-:S03]  /*5430*/  IMAD R4, R4, UR5, RZ ;  /* 0x0000000504047c24 */ /* 0x000fc6000f8e02ff */
[----:B0-----:R-:W2:Y:S04]  /*5440*/  LDL.LU R2, [R1+0xb0] ;  /* 0x0000b00001027983 */ /* 0x001ea80000300800 */
[----:B------:R0:W-:Y:S04]  /*5450*/  STL [R1+0x124], R5 ;  /* 0x0001240501007387 */ /* 0x0001e80000100800 */
[----:B------:R-:W3:Y:S04]  /*5460*/  LDL.LU R6, [R1+0xac] ;  /* 0x0000ac0001067983 */ /* 0x000ee80000300800 */
[----:B------:R1:W-:Y:S04]  /*5470*/  STL [R1+0x128], R4 ;  /* 0x0001280401007387 */ /* 0x0003e80000100800 */
        /* <DEDUP_REMOVED lines=15> */
[----:B0-----:R-:W4:Y:S04]  /*5570*/  LDL.LU R5, [R1+0x3c] ;  /* 0x00003c0001057983 */ /* 0x001f280000300800 */
[----:B-1----:R-:W4:Y:S01]  /*5580*/  LDL.LU R4, [R1+0x38] ;  /* 0x0000380001047983 */ /* 0x002f220000300800 */
[----:B------:R-:W-:-:S02]  /*5590*/  @!P2 IMAD.MOV R0, RZ, RZ, -R0 ;  /* 0x000000ffff00a224 */ /* 0x000fc400078e0a00 */
[----:B------:R-:W-:Y:S01]  /*55a0*/  IMAD R16, R29, UR5, RZ ;  /* 0x000000051d107c24 */ /* 0x000fe2000f8e02ff */
[----:B------:R-:W4:Y:S02]  /*55b0*/  LDL.LU R13, [R1+0x2c] ;  /* 0x00002c00010d7983 */ /* 0x000f240000300800 */
[----:B------:R-:W-:Y:S01]  /*55c0*/  SEL R0, R3, R0, !P0 ;  /* 0x0000000003007207 */ /* 0x000fe20004000000 */
[----:B------:R-:W-:Y:S02]  /*55d0*/  IMAD R3, R11, UR5, RZ ;  /* 0x000000050b037c24 */ /* 0x000fe4000f8e02ff */
[----:B------:R-:W-:Y:S02]  /*55e0*/  IMAD R11, R28, UR5, RZ ;  /* 0x000000051c0b7c24 */ /* 0x000fe4000f8e02ff */
[----:B------:R-:W-:Y:S02]  /*55f0*/  IMAD R15, R15, UR5, RZ ;  /* 0x000000050f0f7c24 */ /* 0x000fe4000f8e02ff */
[----:B------:R-:W-:Y:S01]  /*5600*/  IMAD R14, R14, UR5, RZ ;  /* 0x000000050e0e7c24 */ /* 0x000fe2000f8e02ff */
[----:B------:R0:W-:Y:S04]  /*5610*/  STL [R1+0x12c], R11 ;  /* 0x00012c0b01007387 */ /* 0x0001e80000100800 */
[----:B0-----:R-:W4:Y:S04]  /*5620*/  LDL.LU R11, [R1+0x28] ;  /* 0x00002800010b7983 */ /* 0x001f280000300800 */
[----:B------:R0:W-:Y:S04]  /*5630*/  STL [R1+0x130], R16 ;  /* 0x0001301001007387 */ /* 0x0001e80000100800 */
[----:B0-----:R-:W4:Y:S04]  /*5640*/  LDL.LU R16, [R1+0x24] ;  /* 0x0000240001107983 */ /* 0x001f280000300800 */
[----:B------:R0:W-:Y:S04]  /*5650*/  STL [R1+0x134], R15 ;  /* 0x0001340f01007387 */ /* 0x0001e80000100800 */
[----:B------:R-:W4:Y:S04]  /*5660*/  LDL.LU R17, [R1+0x20] ;  /* 0x0000200001117983 */ /* 0x000f280000300800 */
[----:B------:R1:W-:Y:S04]  /*5670*/  STL [R1+0x140], R14 ;  /* 0x0001400e01007387 */ /* 0x0003e80000100800 */
[----:B------:R-:W4:Y:S04]  /*5680*/  LDL.LU R28, [R1+0x1c] ;  /* 0x00001c00011c7983 */ /* 0x000f280000300800 */
[----:B------:R-:W4:Y:S04]  /*5690*/  LDL.LU R29, [R1+0x18] ;  /* 0x00001800011d7983 */ /* 0x000f280000300800 */
[----:B0-----:R-:W4:Y:S04]  /*56a0*/  LDL.LU R15, [R1+0xc] ;  /* 0x00000c00010f7983 */ /* 0x001f280000300800 */
[----:B-1----:R-:W4:Y:S01]  /*56b0*/  LDL.LU R14, [R1+0x8] ;  /* 0x00000800010e7983 */ /* 0x002f220000300800 */
[----:B--2---:R-:W-:-:S05]  /*56c0*/  IMAD R2, R2, UR5, RZ ;  /* 0x0000000502027c24 */ /* 0x004fca000f8e02ff */
[----:B------:R0:W-:Y:S01]  /*56d0*/  STL [R1+0x144], R2 ;  /* 0x0001440201007387 */ /* 0x0001e20000100800 */
[----:B---3--:R-:W-:-:S03]  /*56e0*/  IMAD R6, R6, UR5, RZ ;  /* 0x0000000506067c24 */ /* 0x008fc6000f8e02ff */
[----:B0-----:R-:W2:Y:S01]  /*56f0*/  LDL.LU R2, [R1+0x1350] ;  /* 0x0013500001027983 */ /* 0x001ea20000300800 */
[----:B----4-:R-:W-:-:S03]  /*5700*/  IMAD R7, R7, UR5, RZ ;  /* 0x0000000507077c24 */ /* 0x010fc6000f8e02ff */
[----:B------:R0:W-:Y:S01]  /*5710*/  STL [R1+0x148], R6 ;  /* 0x0001480601007387 */ /* 0x0001e20000100800 */
[----:B------:R-:W-:Y:S02]  /*5720*/  IMAD R8, R8, UR5, RZ ;  /* 0x0000000508087c24 */ /* 0x000fe4000f8e02ff */
[----:B------:R-:W-:Y:S01]  /*5730*/  IMAD R27, R27, UR5, RZ ;  /* 0x000000051b1b7c24 */ /* 0x000fe2000f8e02ff */
[----:B0-----:R-:W3:Y:S01]  /*5740*/  LDL.LU R6, [R1+0x134c] ;  /* 0x00134c0001067983 */ /* 0x001ee20000300800 */
[----:B------:R-:W-:-:S03]  /*5750*/  IMAD R26, R26, UR5, RZ ;  /* 0x000000051a1a7c24 */ /* 0x000fc6000f8e02ff */
[----:B------:R0:W-:Y:S01]  /*5760*/  STL [R1+0x14c], R7 ;  /* 0x00014c0701007387 */ /* 0x0001e20000100800 */
[----:B------:R-:W-:Y:S02]  /*5770*/  IMAD R25, R25, UR5, RZ ;  /* 0x0000000519197c24 */ /* 0x000fe4000f8e02ff */
[----:B------:R-:W-:Y:S01]  /*5780*/  IMAD R24, R24, UR5, RZ ;  /* 0x0000000518187c24 */ /* 0x000fe2000f8e02ff */
[----:B0-----:R-:W4:Y:S04]  /*5790*/  LDL.LU R7, [R1+0x1348] ;  /* 0x0013480001077983 */ /* 0x001f280000300800 */
[----:B------:R0:W-:Y:S01]  /*57a0*/  STL [R1+0x158], R8 ;  /* 0x0001580801007387 */ /* 0x0001e20000100800 */
[----:B------:R-:W-:Y:S02]  /*57b0*/  IMAD R23, R23, UR5, RZ ;  /* 0x0000000517177c24 */ /* 0x000fe4000f8e02ff */
[----:B------:R-:W-:Y:S01]  /*57c0*/  IMAD R22, R22, UR5, RZ ;  /* 0x0000000516167c24 */ /* 0x000fe2000f8e02ff */
[----:B0-----:R-:W2:Y:S04]  /*57d0*/  LDL.LU R8, [R1+0x1344] ;  /* 0x0013440001087983 */ /* 0x001ea80000300800 */
[----:B------:R0:W-:Y:S01]  /*57e0*/  STL [R1+0x15c], R27 ;  /* 0x00015c1b01007387 */ /* 0x0001e20000100800 */
[----:B------:R-:W-:-:S03]  /*57f0*/  IMAD R21, R21, UR5, RZ ;  /* 0x0000000515157c24 */ /* 0x000fc6000f8e02ff */
[----:B0-----:R-:W3:Y:S04]  /*5800*/  LDL.LU R27, [R1+0x1340] ;  /* 0x00134000011b7983 */ /* 0x001ee80000300800 */
[----:B------:R0:W-:Y:S01]  /*5810*/  STL [R1+0x160], R26 ;  /* 0x0001601a01007387 */ /* 0x0001e20000100800 */
[----:B------:R-:W-:-:S03]  /*5820*/  IMAD R20, R20, UR5, RZ ;  /* 0x0000000514147c24 */ /* 0x000fc6000f8e02ff */
[----:B0-----:R-:W4:Y:S04]  /*5830*/  LDL.LU R26, [R1+0x133c] ;  /* 0x00133c00011a7983 */ /* 0x001f280000300800 */
[----:B------:R0:W-:Y:S01]  /*5840*/  STL [R1+0x164], R25 ;  /* 0x0001641901007387 */ /* 0x0001e20000100800 */
[----:B------:R-:W-:-:S03]  /*5850*/  IMAD R19, R19, UR5, RZ ;  /* 0x0000000513137c24 */ /* 0x000fc6000f8e02ff */
        /* <DEDUP_REMOVED lines=19> */
[----:B------:R0:W-:Y:S04]  /*5990*/  STL [R1+0x198], R18 ;  /* 0x0001981201007387 */ /* 0x0001e80000100800 */
[----:B0-----:R-:W3:Y:S04]  /*59a0*/  LDL.LU R18, [R1+0x131c] ;  /* 0x00131c0001127983 */ /* 0x001ee80000300800 */
[----:B------:R0:W-:Y:S04]  /*59b0*/  STL [R1+0x19c], R12 ;  /* 0x00019c0c01007387 */ /* 0x0001e80000100800 */
[----:B0-----:R-:W4:Y:S04]  /*59c0*/  LDL.LU R12, [R1+0x1318] ;  /* 0x00131800010c7983 */ /* 0x001f280000300800 */
[----:B------:R0:W-:Y:S04]  /*59d0*/  STL [R1+0x1a0], R10 ;  /* 0x0001a00a01007387 */ /* 0x0001e80000100800 */
[----:B0-----:R-:W2:Y:S04]  /*59e0*/  LDL.LU R10, [R1+0x1314] ;  /* 0x00131400010a7983 */ /* 0x001ea80000300800 */
[----:B------:R0:W-:Y:S04]  /*59f0*/  STL [R1+0x1a4], R9 ;  /* 0x0001a40901007387 */ /* 0x0001e80000100800 */
[----:B0-----:R-:W3:Y:S04]  /*5a00*/  LDL.LU R9, [R1+0x1310] ;  /* 0x0013100001097983 */ /* 0x001ee80000300800 */
[----:B------:R0:W-:Y:S04]  /*5a10*/  STL [R1+0x1b0], R5 ;  /* 0x0001b00501007387 */ /* 0x0001e80000100800 */
[----:B0-----:R-:W4:Y:S04]  /*5a20*/  LDL.LU R5, [R1+0x130c] ;  /* 0x00130c0001057983 */ /* 0x001f280000300800 */
[----:B------:R0:W-:Y:S04]  /*5a30*/  STL [R1+0x1b4], R4 ;  /* 0x0001b40401007387 */ /* 0x0001e80000100800 */
[----:B0-----:R-:W2:Y:S01]  /*5a40*/  LDL.LU R4, [R1+0x1308] ;  /* 0x0013080001047983 */ /* 0x001ea20000300800 */
[----:B------:R-:W-:-:S02]  /*5a50*/  IMAD R13, R13, UR5, RZ ;  /* 0x000000050d0d7c24 */ /* 0x000fc4000f8e02ff */
[----:B------:R-:W-:Y:S02]  /*5a60*/  IMAD R11, R11, UR5, RZ ;  /* 0x000000050b0b7c24 */ /* 0x000fe4000f8e02ff */
[----:B------:R-:W-:Y:S01]  /*5a70*/  IMAD R16, R16, UR5, RZ ;  /* 0x0000000510107c24 */ /* 0x000fe2000f8e02ff */
[----:B------:R0:W-:Y:S01]  /*5a80*/  STL [R1+0x1c8], R13 ;  /* 0x0001c80d01007387 */ /* 0x0001e20000100800 */
[----:B------:R-:W-:Y:S02]  /*5a90*/  IMAD R17, R17, UR5, RZ ;  /* 0x0000000511117c24 */ /* 0x000fe4000f8e02ff */
[----:B------:R-:W-:Y:S01]  /*5aa0*/  IMAD R28, R28, UR5, RZ ;  /* 0x000000051c1c7c24 */ /* 0x000fe2000f8e02ff */
[----:B0-----:R-:W3:Y:S04]  /*5ab0*/  LDL.LU R13, [R1+0x1304] ;  /* 0x00130400010d7983 */ /* 0x001ee80000300800 */
[----:B------:R0:W-:Y:S01]  /*5ac0*/  STL [R1+0x1cc], R11 ;  /* 0x0001cc0b01007387 */ /* 0x0001e20000100800 */
[----:B------:R-:W-:-:S02]  /*5ad0*/  IMAD R29, R29, UR5, RZ ;  /* 0x000000051d1d7c24 */ /* 0x000fc4000f8e02ff */
[----:B------:R-:W-:Y:S01]  /*5ae0*/  IMAD R15, R15, UR5, RZ ;  /* 0x000000050f0f7c24 */ /* 0x000fe2000f8e02ff */
[----:B0-----:R-:W3:Y:S01]  /*5af0*/  LDL.LU R11, [R1+0x1300] ;  /* 0x00130000010b7983 */ /* 0x001ee20000300800 */
[----:B------:R-:W-:Y:S02]  /*5b00*/  IMAD R14, R14, UR5, RZ ;  /* 0x000000050e0e7c24 */ /* 0x000fe4000f8e02ff */
[----:B----4-:R-:W-:Y:S02]  /*5b10*/  IMAD R5, R5, UR5, RZ ;  /* 0x0000000505057c24 */ /* 0x010fe4000f8e02ff */
[----:B--2---:R-:W-:-:S05]  /*5b20*/  IMAD R4, R4, UR5, RZ ;  /* 0x0000000504047c24 */ /* 0x004fca000f8e02ff */
[----:B------:R-:W-:Y:S04]  /*5b30*/  STL [R1+0x1b8], R4 ;  /* 0x0001b80401007387 */ /* 0x000fe80000100800 */
[----:B------:R-:W-:Y:S04]  /*5b40*/  STL [R1+0x1bc], R5 ;  /* 0x0001bc0501007387 */ /* 0x000fe80000100800 */
[----:B------:R0:W-:Y:S04]  /*5b50*/  STL [R1+0x1d0], R16 ;  /* 0x0001d01001007387 */ /* 0x0001e80000100800 */
[----:B0-----:R-:W2:Y:S04]  /*5b60*/  LDL.LU R16, [R1+0x12fc] ;  /* 0x0012fc0001107983 */ /* 0x001ea80000300800 */
[----:B------:R0:W-:Y:S04]  /*5b70*/  STL [R1+0x1d4], R17 ;  /* 0x0001d41101007387 */ /* 0x0001e80000100800 */
[----:B0-----:R-:W4:Y:S04]  /*5b80*/  LDL.LU R17, [R1+0x12f8] ;  /* 0x0012f80001117983 */ /* 0x001f280000300800 */
[----:B------:R0:W-:Y:S04]  /*5b90*/  STL [R1+0x1e0], R28 ;  /* 0x0001e01c01007387 */ /* 0x0001e80000100800 */
[----:B0-----:R-:W3:Y:S04]  /*5ba0*/  LDL.LU R28, [R1+0x12f4] ;  /* 0x0012f400011c7983 */ /* 0x001ee80000300800 */
[----:B------:R0:W-:Y:S04]  /*5bb0*/  STL [R1+0x1e4], R29 ;  /* 0x0001e41d01007387 */ /* 0x0001e80000100800 */
[----:B0-----:R-:W3:Y:S04]  /*5bc0*/  LDL.LU R29, [R1+0x12f0] ;  /* 0x0012f000011d7983 */ /* 0x001ee80000300800 */
[----:B------:R0:W-:Y:S04]  /*5bd0*/  STL [R1+0x1e8], R15 ;  /* 0x0001e80f01007387 */ /* 0x0001e80000100800 */
[----:B0-----:R-:W3:Y:S04]  /*5be0*/  LDL.LU R15, [R1+0x12ec] ;  /* 0x0012ec00010f7983 */ /* 0x001ee80000300800 */
[----:B------:R0:W-:Y:S04]  /*5bf0*/  STL [R1+0x1f8], R14 ;  /* 0x0001f80e01007387 */ /* 0x0001e80000100800 */
[----:B0-----:R-:W3:Y:S01]  /*5c00*/  LDL.LU R14, [R1+0x12e8] ;  /* 0x0012e800010e7983 */ /* 0x001ee20000300800 */
[----:B--2---:R-:W-:-:S02]  /*5c10*/  IMAD R16, R16, UR5, RZ ;  /* 0x0000000510107c24 */ /* 0x004fc4000f8e02ff */
[----:B----4-:R-:W-:Y:S02]  /*5c20*/  IMAD R17, R17, UR5, RZ ;  /* 0x0000000511117c24 */ /* 0x010fe4000f8e02ff */
[----:B---3--:R-:W-:Y:S02]  /*5c30*/  IMAD R28, R28, UR5, RZ ;  /* 0x000000051c1c7c24 */ /* 0x008fe4000f8e02ff */
[----:B------:R-:W-:Y:S02]  /*5c40*/  IMAD R29, R29, UR5, RZ ;  /* 0x000000051d1d7c24 */ /* 0x000fe4000f8e02ff */
[----:B------:R-:W-:Y:S02]  /*5c50*/  IMAD R15, R15, UR5, RZ ;  /* 0x000000050f0f7c24 */ /* 0x000fe4000f8e02ff */
[----:B------:R-:W-:-:S05]  /*5c60*/  IMAD R14, R14, UR5, RZ ;  /* 0x000000050e0e7c24 */ /* 0x000fca000f8e02ff */
[----:B------:R0:W-:Y:S04]  /*5c70*/  STL [R1+0x200], R14 ;  /* 0x0002000e01007387 */ /* 0x0001e80000100800 */
[----:B0-----:R-:W2:Y:S04]  /*5c80*/  LDL.LU R14, [R1+0x12e4] ;  /* 0x0012e400010e7983 */ /* 0x001ea80000300800 */
[----:B------:R0:W-:Y:S04]  /*5c90*/  STL [R1+0x210], R15 ;  /* 0x0002100f01007387 */ /* 0x0001e80000100800 */
        /* <DEDUP_REMOVED lines=8> */
[----:B0-----:R-:W2:Y:S04]  /*5d20*/  LDL.LU R16, [R1+0x160] ;  /* 0x0001600001107983 */ /* 0x001ea80000300800 */
[----:B--2---:R0:W-:Y:S02]  /*5d30*/  STL.64 [R1+0x12d8], R16 ;  /* 0x0012d81001007387 */ /* 0x0041e40000100a00 */
[----:B0-----:R-:W-:-:S02]  /*5d40*/  IMAD R16, R11, UR5, RZ ;  /* 0x000000050b107c24 */ /* 0x001fc4000f8e02ff */
[----:B------:R-:W2:Y:S01]  /*5d50*/  LDL.LU R11, [R1+0x158] ;  /* 0x00015800010b7983 */ /* 0x000ea20000300800 */
[----:B------:R-:W-:-:S03]  /*5d60*/  IMAD R17, R13, UR5, RZ ;  /* 0x000000050d117c24 */ /* 0x000fc6000f8e02ff */
[----:B------:R0:W-:Y:S04]  /*5d70*/  STL [R1+0x248], R16 ;  /* 0x0002481001007387 */ /* 0x0001e80000100800 */
[----:B------:R-:W2:Y:S01]  /*5d80*/  LDL.LU R13, [R1+0x15c] ;  /* 0x00015c00010d7983 */ /* 0x000ea20000300800 */
[----:B0-----:R-:W-:-:S03]  /*5d90*/  IMAD R16, R9, UR5, RZ ;  /* 0x0000000509107c24 */ /* 0x001fc6000f8e02ff */
[----:B------:R0:W-:Y:S04]  /*5da0*/  STL [R1+0x258], R17 ;  /* 0x0002581101007387 */ /* 0x0001e80000100800 */
[----:B------:R-:W2:Y:S04]  /*5db0*/  LDL.LU R9, [R1+0x14c] ;  /* 0x00014c0001097983 */ /* 0x000ea80000300800 */
[----:B------:R1:W-:Y:S01]  /*5dc0*/  STL [R1+0x120], R16 ;  /* 0x0001201001007387 */ /* 0x0003e20000100800 */
[----:B0-----:R-:W-:-:S03]  /*5dd0*/  IMAD R17, R10, UR5, RZ ;  /* 0x000000050a117c24 */ /* 0x001fc6000f8e02ff */
[----:B------:R-:W2:Y:S01]  /*5de0*/  LDL.LU R10, [R1+0x148] ;  /* 0x00014800010a7983 */ /* 0x000ea20000300800 */
[----:B-1----:R-:W-:-:S03]  /*5df0*/  IMAD R16, R12, UR5, RZ ;  /* 0x000000050c107c24 */ /* 0x002fc6000f8e02ff */
[----:B------:R0:W-:Y:S04]  /*5e00*/  STL [R1+0x11c], R17 ;  /* 0x00011c1101007387 */ /* 0x0001e80000100800 */
[----:B------:R-:W2:Y:S04]  /*5e10*/  LDL.LU R12, [R1+0x144] ;  /* 0x00014400010c7983 */ /* 0x000ea80000300800 */
[----:B------:R1:W-:Y:S01]  /*5e20*/  STL [R1+0x118], R16 ;  /* 0x0001181001007387 */ /* 0x0003e20000100800 */
[----:B0-----:R-:W-:-:S03]  /*5e30*/  IMAD R17, R18, UR5, RZ ;  /* 0x0000000512117c24 */ /* 0x001fc6000f8e02ff */
[----:B------:R-:W2:Y:S01]  /*5e40*/  LDL.LU R18, [R1+0x170] ;  /* 0x0001700001127983 */ /* 0x000ea20000300800 */
[----:B-1----:R-:W-:Y:S02]  /*5e50*/  IMAD.MOV.U32 R16, RZ, RZ, R5 ;  /* 0x000000ffff107224 */ /* 0x002fe400078e0005 */
[----:B------:R-:W-:Y:S01]  /*5e60*/  IMAD R5, R19, UR5, RZ ;  /* 0x0000000513057c24 */ /* 0x000fe2000f8e02ff */
[----:B------:R0:W-:Y:S04]  /*5e70*/  STL [R1+0x114], R17 ;  /* 0x0001141101007387 */ /* 0x0001e80000100800 */
[----:B------:R-:W2:Y:S04]  /*5e80*/  LDL.LU R19, [R1+0x140] ;  /* 0x0001400001137983 */ /* 0x000ea80000300800 */
[----:B------:R1:W-:Y:S01]  /*5e90*/  STL [R1+0x110], R5 ;  /* 0x0001100501007387 */ /* 0x0003e20000100800 */
[----:B0-----:R-:W-:-:S02]  /*5ea0*/  IMAD.MOV.U32 R17, RZ, RZ, R4 ;  /* 0x000000ffff117224 */ /* 0x001fc400078e0004 */
[----:B------:R-:W-:Y:S02]  /*5eb0*/  IMAD R4, R21, UR5, RZ ;  /* 0x0000000515047c24 */ /* 0x000fe4000f8e02ff */
[----:B-1----:R-:W-:Y:S02]  /*5ec0*/  IMAD R5, R20, UR5, RZ ;  /* 0x0000000514057c24 */ /* 0x002fe4000f8e02ff */
[----:B------:R-:W2:Y:S04]  /*5ed0*/  LDL.LU R20, [R1+0x174] ;  /* 0x0001740001147983 */ /* 0x000ea80000300800 */
[----:B------:R0:W-:Y:S04]  /*5ee0*/  STL [R1+0x10c], R5 ;  /* 0x00010c0501007387 */ /* 0x0001e80000100800 */
[----:B------:R-:W3:Y:S01]  /*5ef0*/  LDL.LU R21, [R1+0x12c] ;  /* 0x00012c0001157983 */ /* 0x000ee20000300800 */
[----:B0-----:R-:W-:-:S03]  /*5f00*/  IMAD R5, R22, UR5, RZ ;  /* 0x0000000516057c24 */ /* 0x001fc6000f8e02ff */
[----:B------:R0:W-:Y:S04]  /*5f10*/  STL [R1+0x108], R4 ;  /* 0x0001080401007387 */ /* 0x0001e80000100800 */
[----:B------:R-:W2:Y:S04]  /*5f20*/  LDL.LU R22, [R1+0x178] ;  /* 0x0001780001167983 */ /* 0x000ea80000300800 */
[----:B------:R1:W-:Y:S01]  /*5f30*/  STL [R1+0x104], R5 ;  /* 0x0001040501007387 */ /* 0x0003e20000100800 */
[----:B0-----:R-:W-:-:S03]  /*5f40*/  IMAD R4, R23, UR5, RZ ;  /* 0x0000000517047c24 */ /* 0x001fc6000f8e02ff */
[----:B------:R-:W4:Y:S01]  /*5f50*/  LDL.LU R23, [R1+0x128] ;  /* 0x0001280001177983 */ /* 0x000f220000300800 */
[----:B-1----:R-:W-:-:S03]  /*5f60*/  IMAD R5, R24, UR5, RZ ;  /* 0x0000000518057c24 */ /* 0x002fc6000f8e02ff */
[----:B------:R0:W-:Y:S04]  /*5f70*/  STL [R1+0x100], R4 ;  /* 0x0001000401007387 */ /* 0x0001e80000100800 */
[----:B------:R-:W2:Y:S04]  /*5f80*/  LDL.LU R24, [R1+0x17c] ;  /* 0x00017c0001187983 */ /* 0x000ea80000300800 */
[----:B------:R1:W-:Y:S01]  /*5f90*/  STL [R1+0xfc], R5 ;  /* 0x0000fc0501007387 */ /* 0x0003e20000100800 */
[----:B0-----:R-:W-:-:S03]  /*5fa0*/  IMAD R4, R25, UR5, RZ ;  /* 0x0000000519047c24 */ /* 0x001fc6000f8e02ff */
[----:B------:R-:W3:Y:S01]  /*5fb0*/  LDL.LU R25, [R1+0x124] ;  /* 0x0001240001197983 */ /* 0x000ee20000300800 */
[----:B-1----:R-:W-:-:S03]  /*5fc0*/  IMAD R5, R26, UR5, RZ ;  /* 0x000000051a057c24 */ /* 0x002fc6000f8e02ff */
[----:B------:R0:W-:Y:S04]  /*5fd0*/  STL [R1+0xf8], R4 ;  /* 0x0000f80401007387 */ /* 0x0001e80000100800 */
[----:B------:R-:W2:Y:S04]  /*5fe0*/  LDL.LU R26, [R1+0x14] ;  /* 0x00001400011a7983 */ /* 0x000ea80000300800 */
[----:B------:R1:W-:Y:S01]  /*5ff0*/  STL [R1+0xf4], R5 ;  /* 0x0000f40501007387 */ /* 0x0003e20000100800 */
[----:B0-----:R-:W-:-:S03]  /*6000*/  IMAD R4, R27, UR5, RZ ;  /* 0x000000051b047c24 */ /* 0x001fc6000f8e02ff */
[----:B------:R-:W3:Y:S04]  /*6010*/  LDL.LU R27, [R1+0x10] ;  /* 0x00001000011b7983 */ /* 0x000ee80000300800 */
[----:B------:R0:W-:Y:S01]  /*6020*/  STL [R1+0xf0], R4 ;  /* 0x0000f00401007387 */ /* 0x0001e20000100800 */
[----:B-1----:R-:W-:Y:S02]  /*6030*/  IMAD R5, R8, UR5, RZ ;  /* 0x0000000508057c24 */ /* 0x002fe4000f8e02ff */
[----:B0-----:R-:W-:-:S03]  /*6040*/  IMAD R4, R7, UR5, RZ ;  /* 0x0000000507047c24 */ /* 0x001fc6000f8e02ff */
[----:B------:R-:W-:Y:S01]  /*6050*/  STL [R1+0xec], R5 ;  /* 0x0000ec0501007387 */ /* 0x000fe20000100800 */
[----:B------:R-:W-:-:S03]  /*6060*/  IMAD R6, R6, UR5, RZ ;  /* 0x0000000506067c24 */ /* 0x000fc6000f8e02ff */
[----:B------:R-:W-:Y:S04]  /*6070*/  STL [R1+0xe8], R4 ;  /* 0x0000e80401007387 */ /* 0x000fe80000100800 */
[----:B------:R-:W-:Y:S04]  /*6080*/  STL [R1+0x1260], R4 ;  /* 0x0012600401007387 */ /* 0x000fe80000100800 */
[----:B------:R0:W-:Y:S01]  /*6090*/  STL [R1+0x1264], R5 ;  /* 0x0012640501007387 */ /* 0x0001e20000100800 */
[----:B------:R-:W-:-:S03]  /*60a0*/  IMAD R2, R2, UR5, RZ ;  /* 0x0000000502027c24 */ /* 0x000fc6000f8e02ff */
[----:B------:R-:W-:Y:S01]  /*60b0*/  STL [R1+0xe4], R6 ;  /* 0x0000e40601007387 */ /* 0x000fe20000100800 */
[----:B0-----:R-:W-:-:S05]  /*60c0*/  IMAD.WIDE R4, R3, 0x2, R14 ;  /* 0x0000000203047825 */ /* 0x001fca00078e020e */
[----:B------:R3:W-:Y:S04]  /*60d0*/  STL.64 [R1+0xd8], R4 ;  /* 0x0000d80401007387 */ /* 0x0007e80000100a00 */
[----:B------:R-:W-:Y:S01]  /*60e0*/  STL [R1+0xe0], R2 ;  /* 0x0000e00201007387 */ /* 0x000fe20000100800 */
[----:B------:R-:W-:Y:S02]  /*60f0*/  IMAD.MOV.U32 R7, RZ, RZ, R16 ;  /* 0x000000ffff077224 */ /* 0x000fe400078e0010 */
[----:B------:R-:W-:Y:S02]  /*6100*/  IMAD.MOV.U32 R8, RZ, RZ, R17 ;  /* 0x000000ffff087224 */ /* 0x000fe400078e0011 */
[----:B----4-:R-:W-:-:S04]  /*6110*/  IMAD.WIDE R16, R23, 0x2, R14 ;  /* 0x0000000217107825 */ /* 0x010fc800078e020e */
[----:B---3--:R-:W-:-:S05]  /*6120*/  IMAD.WIDE R4, R27, 0x2, R14 ;  /* 0x000000021b047825 */ /* 0x008fca00078e020e */
[----:B------:R0:W-:Y:S04]  /*6130*/  STL.64 [R1+0xd0], R4 ;  /* 0x0000d00401007387 */ /* 0x0001e80000100a00 */
[----:B------:R1:W-:Y:S04]  /*6140*/  STL.64 [R1+0x1268], R2 ;  /* 0x0012680201007387 */ /* 0x0003e80000100a00 */
[----:B--2---:R-:W-:Y:S01]  /*6150*/  STL.64 [R1+0x1270], R26 ;  /* 0x0012701a01007387 */ /* 0x004fe20000100a00 */
[----:B0-----:R-:W-:-:S04]  /*6160*/  IMAD.WIDE R4, R26, 0x2, R14 ;  /* 0x000000021a047825 */ /* 0x001fc800078e020e */
[--C-:B-1----:R-:W-:Y:S01]  /*6170*/  IMAD.WIDE R2, R25, 0x2, R14.reuse ;  /* 0x0000000219027825 */ /* 0x102fe200078e020e */
[----:B------:R0:W-:Y:S04]  /*6180*/  STL.64 [R1+0xc8], R4 ;  /* 0x0000c80401007387 */ /* 0x0001e80000100a00 */
[----:B------:R1:W-:Y:S04]  /*6190*/  STL.64 [R1+0xc0], R2 ;  /* 0x0000c00201007387 */ /* 0x0003e80000100a00 */
[----:B------:R2:W-:Y:S01]  /*61a0*/  STL.64 [R1+0xb8], R16 ;  /* 0x0000b81001007387 */ /* 0x0005e20000100a00 */
[----:B0-----:R-:W-:-:S03]  /*61b0*/  IMAD.WIDE R4, R21, 0x2, R14 ;  /* 0x0000000215047825 */ /* 0x001fc600078e020e */
[----:B------:R-:W3:Y:S01]  /*61c0*/  LDL R26, [R1+0x198] ;  /* 0x00019800011a7983 */ /* 0x000ee20000100800 */
[----:B-1----:R-:W-:-:S03]  /*61d0*/  IMAD.WIDE R2, R28, 0x2, R14 ;  /* 0x000000021c027825 */ /* 0x002fc600078e020e */
[----:B------:R0:W-:Y:S01]  /*61e0*/  STL.64 [R1+0xb0], R4 ;  /* 0x0000b00401007387 */ /* 0x0001e20000100a00 */
[----:B--2---:R-:W-:-:S03]  /*61f0*/  IMAD.WIDE R16, R29, 0x2, R14 ;  /* 0x000000021d107825 */ /* 0x004fc600078e020e */
[----:B------:R-:W2:Y:S04]  /*6200*/  LDL R27, [R1+0x19c] ;  /* 0x00019c00011b7983 */ /* 0x000ea80000100800 */
[----:B------:R1:W-:Y:S04]  /*6210*/  STL.64 [R1+0xa8], R2 ;  /* 0x0000a80201007387 */ /* 0x0003e80000100a00 */
[----:B0-----:R-:W4:Y:S04]  /*6220*/  LDL R5, [R1+0x1b0] ;  /* 0x0001b00001057983 */ /* 0x001f280000100800 */
[----:B------:R-:W4:Y:S04]  /*6230*/  LDL R4, [R1+0x1b4] ;  /* 0x0001b40001047983 */ /* 0x000f280000100800 */
[----:B-1----:R-:W4:Y:S04]  /*6240*/  LDL R2, [R1+0x1a0] ;  /* 0x0001a00001027983 */ /* 0x002f280000100800 */
[----:B------:R-:W4:Y:S04]  /*6250*/  LDL R3, [R1+0x1a4] ;  /* 0x0001a40001037983 */ /* 0x000f280000100800 */
[----:B------:R0:W-:Y:S04]  /*6260*/  STL.64 [R1+0x1278], R28 ;  /* 0x0012781c01007387 */ /* 0x0001e80000100a00 */
[----:B0-----:R-:W3:Y:S04]  /*6270*/  LDL R28, [R1+0x188] ;  /* 0x00018800011c7983 */ /* 0x001ee80000100800 */
[----:B------:R0:W-:Y:S04]  /*6280*/  STL.64 [R1+0xa0], R16 ;  /* 0x0000a01001007387 */ /* 0x0001e80000100a00 */
[----:B------:R-:W2:Y:S01]  /*6290*/  LDL R29, [R1+0x18c] ;  /* 0x00018c00011d7983 */ /* 0x000ea20000100800 */
[----:B0-----:R-:W-:-:S05]  /*62a0*/  IMAD.WIDE R16, R19, 0x2, R14 ;  /* 0x0000000213107825 */ /* 0x001fca00078e020e */
[----:B------:R0:W-:Y:S02]  /*62b0*/  STL.64 [R1+0x98], R16 ;  /* 0x0000981001007387 */ /* 0x0001e40000100a00 */
[----:B0-----:R-:W-:-:S05]  /*62c0*/  IMAD.WIDE R16, R12, 0x2, R14 ;  /* 0x000000020c107825 */ /* 0x001fca00078e020e */
[----:B------:R0:W-:Y:S02]  /*62d0*/  STL.64 [R1+0x90], R16 ;  /* 0x0000901001007387 */ /* 0x0001e40000100a00 */
[----:B0-----:R-:W-:-:S05]  /*62e0*/  IMAD.WIDE R16, R10, 0x2, R14 ;  /* 0x000000020a107825 */ /* 0x001fca00078e020e */
[----:B------:R0:W-:Y:S02]  /*62f0*/  STL.64 [R1+0x88], R16 ;  /* 0x0000881001007387 */ /* 0x0001e40000100a00 */
[----:B0-----:R-:W-:-:S05]  /*6300*/  IMAD.WIDE R16, R9, 0x2, R14 ;  /* 0x0000000209107825 */ /* 0x001fca00078e020e */
[----:B------:R0:W-:Y:S02]  /*6310*/  STL.64 [R1+0x80], R16 ;  /* 0x0000801001007387 */ /* 0x0001e40000100a00 */
[----:B0-----:R-:W-:-:S05]  /*6320*/  IMAD.WIDE R16, R11, 0x2, R14 ;  /* 0x000000020b107825 */ /* 0x001fca00078e020e */
[----:B------:R0:W-:Y:S04]  /*6330*/  STL.64 [R1+0x78], R16 ;  /* 0x0000781001007387 */ /* 0x0001e80000100a00 */
[----:B0-----:R-:W4:Y:S04]  /*6340*/  LDL.LU.64 R16, [R1+0x12d8] ;  /* 0x0012d80001107983 */ /* 0x001f280000300a00 */
[----:B------:R0:W-:Y:S04]  /*6350*/  STL.64 [R1+0x1280], R10 ;  /* 0x0012800a01007387 */ /* 0x0001e80000100a00 */
[----:B------:R4:W-:Y:S01]  /*6360*/  STL.64 [R1+0x1288], R12 ;  /* 0x0012880c01007387 */ /* 0x0009e20000100a00 */
[----:B0-----:R-:W-:-:S05]  /*6370*/  IMAD.WIDE R10, R13, 0x2, R14 ;  /* 0x000000020d0a7825 */ /* 0x001fca00078e020e */
[----:B------:R0:W-:Y:S01]  /*6380*/  STL.64 [R1+0x70], R10 ;  /* 0x0000700a01007387 */ /* 0x0001e20000100a00 */
[----:B----4-:R-:W-:-:S04]  /*6390*/  IMAD.WIDE R12, R16, 0x2, R14 ;  /* 0x00000002100c7825 */ /* 0x010fc800078e020e */
[--C-:B0-----:R-:W-:Y:S01]  /*63a0*/  IMAD.WIDE R10, R17, 0x2, R14.reuse ;  /* 0x00000002110a7825 */ /* 0x101fe200078e020e */
[----:B------:R0:W-:Y:S04]  /*63b0*/  STL.64 [R1+0x68], R12 ;  /* 0x0000680c01007387 */ /* 0x0001e80000100a00 */
[----:B------:R-:W-:Y:S04]  /*63c0*/  STL.64 [R1+0x1290], R16 ;  /* 0x0012901001007387 */ /* 0x000fe80000100a00 */
[----:B------:R1:W-:Y:S04]  /*63d0*/  STL.64 [R1+0x60], R10 ;  /* 0x0000600a01007387 */ /* 0x0003e80000100a00 */
[----:B------:R-:W-:Y:S01]  /*63e0*/  STL.64 [R1+0x1298], R18 ;  /* 0x0012981201007387 */ /* 0x000fe20000100a00 */
[----:B0-----:R-:W-:-:S04]  /*63f0*/  IMAD.WIDE R12, R20, 0x2, R14 ;  /* 0x00000002140c7825 */ /* 0x001fc800078e020e */
[----:B-1----:R-:W-:-:S05]  /*6400*/  IMAD.WIDE R10, R18, 0x2, R14 ;  /* 0x00000002120a7825 */ /* 0x002fca00078e020e */
[----:B------:R0:W-:Y:S04]  /*6410*/  STL.64 [R1+0x58], R10 ;  /* 0x0000580a01007387 */ /* 0x0001e80000100a00 */
[----:B------:R-:W-:Y:S04]  /*6420*/  STL.64 [R1+0x12a0], R20 ;  /* 0x0012a01401007387 */ /* 0x000fe80000100a00 */
[----:B------:R1:W-:Y:S01]  /*6430*/  STL.64 [R1+0x50], R12 ;  /* 0x0000500c01007387 */ /* 0x0003e20000100a00 */
[----:B0-----:R-:W-:-:S03]  /*6440*/  IMAD.WIDE R10, R22, 0x2, R14 ;  /* 0x00000002160a7825 */ /* 0x001fc600078e020e */
[----:B------:R-:W-:Y:S04]  /*6450*/  STL.64 [R1+0x12a8], R22 ;  /* 0x0012a81601007387 */ /* 0x000fe80000100a00 */
[----:B------:R3:W-:Y:S01]  /*6460*/  STL.64 [R1+0x48], R10 ;  /* 0x0000480a01007387 */ /* 0x0007e20000100a00 */
[----:B-1----:R-:W-:-:S03]  /*6470*/  IMAD.WIDE R12, R24, 0x2, R14 ;  /* 0x00000002180c7825 */ /* 0x002fc600078e020e */
[----:B------:R-:W-:Y:S01]  /*6480*/  STL.64 [R1+0x12b0], R24 ;  /* 0x0012b01801007387 */ /* 0x000fe20000100a00 */
[----:B--2---:R-:W-:-:S03]  /*6490*/  IMAD.WIDE R16, R29, 0x2, R14 ;  /* 0x000000021d107825 */ /* 0x004fc600078e020e */
[----:B------:R0:W-:Y:S01]  /*64a0*/  STL.64 [R1+0x40], R12 ;  /* 0x0000400c01007387 */ /* 0x0001e20000100a00 */
[----:B---3--:R-:W-:-:S05]  /*64b0*/  IMAD.WIDE R10, R28, 0x2, R14 ;  /* 0x000000021c0a7825 */ /* 0x008fca00078e020e */
[----:B------:R1:W-:Y:S01]  /*64c0*/  STL.64 [R1+0x38], R10 ;  /* 0x0000380a01007387 */ /* 0x0003e20000100a00 */
[----:B0-----:R-:W-:-:S03]  /*64d0*/  IMAD.WIDE R12, R26, 0x2, R14 ;  /* 0x000000021a0c7825 */ /* 0x001fc600078e020e */
[----:B------:R0:W-:Y:S04]  /*64e0*/  STL.64 [R1+0x138], R16 ;  /* 0x0001381001007387 */ /* 0x0001e80000100a00 */
[----:B------:R2:W-:Y:S01]  /*64f0*/  STL.64 [R1+0x150], R12 ;  /* 0x0001500c01007387 */ /* 0x0005e20000100a00 */
[----:B-1----:R-:W-:-:S04]  /*6500*/  IMAD.WIDE R10, R27, 0x2, R14 ;  /* 0x000000021b0a7825 */ /* 0x002fc800078e020e */
[--C-:B0-----:R-:W-:Y:S01]  /*6510*/  IMAD.WIDE R16, R2, 0x2, R14.reuse ;  /* 0x0000000202107825 */ /* 0x101fe200078e020e */
[----:B------:R0:W-:Y:S03]  /*6520*/  STL.64 [R1+0x168], R10 ;  /* 0x0001680a01007387 */ /* 0x0001e60000100a00 */
[--C-:B--2---:R-:W-:Y:S01]  /*6530*/  IMAD.WIDE R12, R3, 0x2, R14.reuse ;  /* 0x00000002030c7825 */ /* 0x104fe200078e020e */
[----:B------:R-:W-:Y:S04]  /*6540*/  STL.64 [R1+0x180], R16 ;  /* 0x0001801001007387 */ /* 0x000fe80000100a00 */
[----:B------:R-:W-:Y:S01]  /*6550*/  STL.64 [R1+0x190], R12 ;  /* 0x0001900c01007387 */ /* 0x000fe20000100a00 */
[----:B0-----:R-:W-:-:S03]  /*6560*/  IMAD.WIDE R10, R5, 0x2, R14 ;  /* 0x00000002050a7825 */ /* 0x001fc600078e020e */
[----:B------:R-:W2:Y:S04]  /*6570*/  LDL R24, [R1+0x1e4] ;  /* 0x0001e40001187983 */ /* 0x000ea80000100800 */
[----:B------:R-:W-:Y:S04]  /*6580*/  STL.64 [R1+0x1a8], R10 ;  /* 0x0001a80a01007387 */ /* 0x000fe80000100a00 */
[----:B------:R-:W3:Y:S01]  /*6590*/  LDL R25, [R1+0x1e8] ;  /* 0x0001e80001197983 */ /* 0x000ee20000100800 */
[----:B------:R-:W-:-:S05]  /*65a0*/  IMAD.WIDE R2, R4, 0x2, R14 ;  /* 0x0000000204027825 */ /* 0x000fca00078e020e */
[----:B------:R-:W-:Y:S04]  /*65b0*/  STL.64 [R1+0x1c0], R2 ;  /* 0x0001c00201007387 */ /* 0x000fe80000100a00 */
[----:B---3--:R0:W-:Y:S04]  /*65c0*/  STL [R1+0x12b8], R25 ;  /* 0x0012b81901007387 */ /* 0x0081e80000100800 */
[----:B0-----:R-:W3:Y:S04]  /*65d0*/  LDL R25, [R1+0x1e0] ;  /* 0x0001e00001197983 */ /* 0x001ee80000100800 */
[----:B--2---:R0:W-:Y:S04]  /*65e0*/  STL [R1+0x12bc], R24 ;  /* 0x0012bc1801007387 */ /* 0x0041e80000100800 */
[----:B0-----:R-:W2:Y:S04]  /*65f0*/  LDL R24, [R1+0x1d4] ;  /* 0x0001d40001187983 */ /* 0x001ea80000100800 */
[----:B---3--:R0:W-:Y:S04]  /*6600*/  STL [R1+0x12c0], R25 ;  /* 0x0012c01901007387 */ /* 0x0081e80000100800 */
[----:B0-----:R-:W3:Y:S04]  /*6610*/  LDL R25, [R1+0x1d0] ;  /* 0x0001d00001197983 */ /* 0x001ee80000100800 */
[----:B--2---:R0:W-:Y:S04]  /*6620*/  STL [R1+0x12c4], R24 ;  /* 0x0012c41801007387 */ /* 0x0041e80000100800 */
[----:B0-----:R-:W2:Y:S04]  /*6630*/  LDL R24, [R1+0x1cc] ;  /* 0x0001cc0001187983 */ /* 0x001ea80000100800 */
[----:B---3--:R0:W-:Y:S04]  /*6640*/  STL [R1+0x12c8], R25 ;  /* 0x0012c81901007387 */ /* 0x0081e80000100800 */
[----:B0-----:R-:W3:Y:S04]  /*6650*/  LDL R25, [R1+0x1c8] ;  /* 0x0001c80001197983 */ /* 0x001ee80000100800 */
[----:B--2---:R0:W-:Y:S02]  /*6660*/  STL [R1+0x12cc], R24 ;  /* 0x0012cc1801007387 */ /* 0x0041e40000100800 */
[----:B0-----:R-:W-:-:S02]  /*6670*/  IMAD.MOV.U32 R24, RZ, RZ, R7 ;  /* 0x000000ffff187224 */ /* 0x001fc400078e0007 */
[----:B---3--:R0:W-:Y:S04]  /*6680*/  STL [R1+0x12d0], R25 ;  /* 0x0012d01901007387 */ /* 0x0081e80000100800 */
[----:B------:R1:W-:Y:S04]  /*6690*/  STL [R1+0x12d4], R24 ;  /* 0x0012d41801007387 */ /* 0x0003e80000100800 */
[----:B------:R-:W2:Y:S01]  /*66a0*/  LDL R22, [R1+0x1f8] ;  /* 0x0001f80001167983 */ /* 0x000ea20000100800 */
[----:B0-----:R-:W-:-:S03]  /*66b0*/  IMAD.MOV.U32 R25, RZ, RZ, R8 ;  /* 0x000000ffff197224 */ /* 0x001fc600078e0008 */
[----:B------:R-:W3:Y:S01]  /*66c0*/  LDL R23, [R1+0x200] ;  /* 0x0002000001177983 */ /* 0x000ee20000100800 */
[----:B-1----:R-:W-:-:S03]  /*66d0*/  IMAD.WIDE R24, R25, 0x2, R14 ;  /* 0x0000000219187825 */ /* 0x002fc600078e020e */
[----:B------:R-:W4:Y:S04]  /*66e0*/  LDL R20, [R1+0x210] ;  /* 0x0002100001147983 */ /* 0x000f280000100800 */
        /* <DEDUP_REMOVED lines=19> */
[----:B------:R0:W-:Y:S04]  /*6820*/  STL.64 [R1+0x1d8], R24 ;  /* 0x0001d81801007387 */ /* 0x0001e80000100a00 */
[----:B0-----:R-:W2:Y:S02]  /*6830*/  LDL.LU R24, [R1+0x12d4] ;  /* 0x0012d40001187983 */ /* 0x001ea40000300800 */
[----:B--2---:R-:W-:-:S05]  /*6840*/  IMAD.WIDE R24, R24, 0x2, R14 ;  /* 0x0000000218187825 */ /* 0x004fca00078e020e */
        /* <DEDUP_REMOVED lines=21> */
[----:B------:R0:W-:Y:S02]  /*69a0*/  STL.64 [R1+0x278], R24 ;  /* 0x0002781801007387 */ /* 0x0001e40000100a00 */
[----:B0-----:R-:W-:-:S04]  /*69b0*/  IMAD.WIDE R24, R22, 0x2, R14 ;  /* 0x0000000216187825 */ /* 0x001fc800078e020e */
[--C-:B---3--:R-:W-:Y:S01]  /*69c0*/  IMAD.WIDE R22, R23, 0x2, R14.reuse ;  /* 0x0000000217167825 */ /* 0x108fe200078e020e */
[----:B------:R0:W-:Y:S04]  /*69d0*/  STL.64 [R1+0x288], R24 ;  /* 0x0002881801007387 */ /* 0x0001e80000100a00 */
[----:B0-----:R-:W2:Y:S04]  /*69e0*/  LDL.LU.64 R24, [R1+0x12b0] ;  /* 0x0012b00001187983 */ /* 0x001ea80000300a00 */
[----:B------:R4:W-:Y:S02]  /*69f0*/  STL.64 [R1+0x290], R22 ;  /* 0x0002901601007387 */ /* 0x0009e40000100a00 */
[----:B----4-:R-:W-:-:S04]  /*6a00*/  IMAD.WIDE R22, R20, 0x2, R14 ;  /* 0x0000000214167825 */ /* 0x010fc800078e020e */
[--C-:B------:R-:W-:Y:S01]  /*6a10*/  IMAD.WIDE R20, R21, 0x2, R14.reuse ;  /* 0x0000000215147825 */ /* 0x100fe200078e020e */
[----:B------:R0:W-:Y:S04]  /*6a20*/  STL.64 [R1+0x2a0], R22 ;  /* 0x0002a01601007387 */ /* 0x0001e80000100a00 */
[----:B0-----:R-:W3:Y:S04]  /*6a30*/  LDL.LU.64 R22, [R1+0x12a8] ;  /* 0x0012a80001167983 */ /* 0x001ee80000300a00 */
[----:B------:R0:W-:Y:S02]  /*6a40*/  STL.64 [R1+0x2b0], R20 ;  /* 0x0002b01401007387 */ /* 0x0001e40000100a00 */
[----:B0-----:R-:W-:-:S04]  /*6a50*/  IMAD.WIDE R20, R18, 0x2, R14 ;  /* 0x0000000212147825 */ /* 0x001fc800078e020e */
[--C-:B------:R-:W-:Y:S01]  /*6a60*/  IMAD.WIDE R18, R19, 0x2, R14.reuse ;  /* 0x0000000213127825 */ /* 0x100fe200078e020e */
[----:B------:R0:W-:Y:S04]  /*6a70*/  STL.64 [R1+0x2b8], R20 ;  /* 0x0002b81401007387 */ /* 0x0001e80000100a00 */
[----:B0-----:R-:W4:Y:S04]  /*6a80*/  LDL.LU.64 R20, [R1+0x12a0] ;  /* 0x0012a00001147983 */ /* 0x001f280000300a00 */
        /* <DEDUP_REMOVED lines=29> */
[----:B0-----:R-:W2:Y:S04]  /*6c60*/  LDL.LU.64 R26, [R1+0x1270] ;  /* 0x00127000011a7983 */ /* 0x001ea80000300a00 */
[----:B------:R0:W-:Y:S02]  /*6c70*/  STL.64 [R1+0x348], R2 ;  /* 0x0003480201007387 */ /* 0x0001e40000100a00 */
[----:B0-----:R-:W-:-:S04]  /*6c80*/  IMAD.WIDE R2, R5, 0x2, R14 ;  /* 0x0000000205027825 */ /* 0x001fc800078e020e */
[--C-:B------:R-:W-:Y:S01]  /*6c90*/  IMAD.WIDE R4, R4, 0x2, R14.reuse ;  /* 0x0000000204047825 */ /* 0x100fe200078e020e */
[----:B------:R0:W-:Y:S04]  /*6ca0*/  STL.64 [R1+0x350], R2 ;  /* 0x0003500201007387 */ /* 0x0001e80000100a00 */
[----:B0-----:R-:W3:Y:S04]  /*6cb0*/  LDL.LU.64 R2, [R1+0x1268] ;  /* 0x0012680001027983 */ /* 0x001ee80000300a00 */
[----:B------:R0:W-:Y:S02]  /*6cc0*/  STL.64 [R1+0x358], R4 ;  /* 0x0003580401007387 */ /* 0x0001e40000100a00 */
[----:B0-----:R-:W-:-:S05]  /*6cd0*/  IMAD.WIDE R4, R7, 0x2, R14 ;  /* 0x0000000207047825 */ /* 0x001fca00078e020e */
[----:B------:R0:W-:Y:S02]  /*6ce0*/  STL.64 [R1+0x360], R4 ;  /* 0x0003600401007387 */ /* 0x0001e40000100a00 */
[----:B0-----:R-:W-:-:S05]  /*6cf0*/  IMAD.WIDE R4, R8, 0x2, R14 ;  /* 0x0000000208047825 */ /* 0x001fca00078e020e */
[----:B------:R0:W-:Y:S04]  /*6d00*/  STL.64 [R1+0x368], R4 ;  /* 0x0003680401007387 */ /* 0x0001e80000100a00 */
[----:B0-----:R-:W4:Y:S02]  /*6d10*/  LDL.LU R5, [R1+0x1264] ;  /* 0x0012640001057983 */ /* 0x001f240000300800 */
[----:B----4-:R-:W-:-:S05]  /*6d20*/  IMAD.WIDE R4, R5, 0x2, R14 ;  /* 0x0000000205047825 */ /* 0x010fca00078e020e */
[----:B------:R0:W-:Y:S04]  /*6d30*/  STL.64 [R1+0x370], R4 ;  /* 0x0003700401007387 */ /* 0x0001e80000100a00 */
[----:B0-----:R-:W4:Y:S01]  /*6d40*/  LDL.LU R4, [R1+0x1260] ;  /* 0x0012600001047983 */ /* 0x001f220000300800 */
[----:B------:R-:W-:-:S04]  /*6d50*/  IMAD.WIDE R6, R6, 0x2, R14 ;  /* 0x0000000206067825 */ /* 0x000fc800078e020e */
[----:B----4-:R-:W-:-:S05]  /*6d60*/  IMAD.WIDE R4, R4, 0x2, R14 ;  /* 0x0000000204047825 */ /* 0x010fca00078e020e */
[----:B------:R0:W-:Y:S04]  /*6d70*/  STL.64 [R1+0x378], R4 ;  /* 0x0003780401007387 */ /* 0x0001e80000100a00 */
[----:B0-----:R-:W4:Y:S01]  /*6d80*/  LDL.LU.64 R4, [R1+0x1258] ;  /* 0x0012580001047983 */ /* 0x001f220000300a00 */
[----:B------:R-:W-:Y:S01]  /*6d90*/  IMAD R0, R0, UR5, RZ ;  /* 0x0000000500007c24 */ /* 0x000fe2000f8e02ff */
[----:B------:R-:W-:Y:S02]  /*6da0*/  ULDC UR5, c[0x0][0x234] ;  /* 0x00008d0000057ab9 */ /* 0x000fe40000000800 */
[----:B------:R3:W-:Y:S02]  /*6db0*/  STL.64 [R1+0x380], R6 ;  /* 0x0003800601007387 */ /* 0x0007e40000100a00 */
[----:B---3--:R-:W-:-:S05]  /*6dc0*/  IMAD.WIDE R6, R2, 0x2, R14 ;  /* 0x0000000202067825 */ /* 0x008fca00078e020e */
[----:B------:R0:W-:Y:S02]  /*6dd0*/  STL.64 [R1+0x388], R6 ;  /* 0x0003880601007387 */ /* 0x0001e40000100a00 */
[----:B0-----:R-:W-:-:S05]  /*6de0*/  IMAD.WIDE R6, R0, 0x2, R14 ;  /* 0x0000000200067825 */ /* 0x001fca00078e020e */
[----:B------:R0:W-:Y:S01]  /*6df0*/  STL.64 [R1+0x390], R6 ;  /* 0x0003900601007387 */ /* 0x0001e20000100a00 */
[----:B----4-:R-:W-:-:S04]  /*6e00*/  IMAD.WIDE R2, R3, 0x2, R4 ;  /* 0x0000000203027825 */ /* 0x010fc800078e0204 */
[--C-:B--2---:R-:W-:Y:S01]  /*6e10*/  IMAD.WIDE R14, R27, 0x2, R4.reuse ;  /* 0x000000021b0e7825 */ /* 0x104fe200078e0204 */
[----:B------:R1:W-:Y:S03]  /*6e20*/  STL.64 [R1+0x30], R2 ;  /* 0x0000300201007387 */ /* 0x0003e60000100a00 */
[--C-:B0-----:R-:W-:Y:S01]  /*6e30*/  IMAD.WIDE R6, R26, 0x2, R4.reuse ;  /* 0x000000021a067825 */ /* 0x101fe200078e0204 */
[----:B------:R0:W-:Y:S04]  /*6e40*/  STL.64 [R1+0x28], R14 ;  /* 0x0000280e01007387 */ /* 0x0001e80000100a00 */
[----:B------:R2:W-:Y:S01]  /*6e50*/  STL.64 [R1+0x20], R6 ;  /* 0x0000200601007387 */ /* 0x0005e20000100a00 */
[----:B-1----:R-:W-:-:S04]  /*6e60*/  IMAD.WIDE R2, R25, 0x2, R4 ;  /* 0x0000000219027825 */ /* 0x002fc800078e0204 */
[--C-:B0-----:R-:W-:Y:S01]  /*6e70*/  IMAD.WIDE R14, R23, 0x2, R4.reuse ;  /* 0x00000002170e7825 */ /* 0x101fe200078e0204 */
[----:B------:R0:W-:Y:S03]  /*6e80*/  STL.64 [R1+0x18], R2 ;  /* 0x0000180201007387 */ /* 0x0001e60000100a00 */
[--C-:B--2---:R-:W-:Y:S01]  /*6e90*/  IMAD.WIDE R6, R21, 0x2, R4.reuse ;  /* 0x0000000215067825 */ /* 0x104fe200078e0204 */
[----:B------:R-:W-:Y:S03]  /*6ea0*/  STL.64 [R1+0x10], R14 ;  /* 0x0000100e01007387 */ /* 0x000fe60000100a00 */
[----:B0-----:R-:W-:-:S04]  /*6eb0*/  IMAD.WIDE R2, R28, 0x2, R4 ;  /* 0x000000021c027825 */ /* 0x001fc800078e0204 */
[--C-:B------:R-:W-:Y:S01]  /*6ec0*/  IMAD.WIDE R28, R29, 0x2, R4.reuse ;  /* 0x000000021d1c7825 */ /* 0x100fe200078e0204 */
[----:B------:R0:W-:Y:S03]  /*6ed0*/  STL.64 [R1+0x8], R6 ;  /* 0x0000080601007387 */ /* 0x0001e60000100a00 */
[--C-:B------:R-:W-:Y:S01]  /*6ee0*/  IMAD.WIDE R26, R19, 0x2, R4.reuse ;  /* 0x00000002131a7825 */ /* 0x100fe200078e0204 */
[----:B------:R-:W-:Y:S04]  /*6ef0*/  STL.64 [R1+0x1208], R28 ;  /* 0x0012081c01007387 */ /* 0x000fe80000100a00 */
[----:B------:R1:W-:Y:S01]  /*6f00*/  STL.64 [R1], R2 ;  /* 0x0000000201007387 */ /* 0x0003e20000100a00 */
[----:B------:R-:W-:-:S04]  /*6f10*/  IMAD.WIDE R8, R9, 0x2, R4 ;  /* 0x0000000209087825 */ /* 0x000fc800078e0204 */
[--C-:B0-----:R-:W-:Y:S01]  /*6f20*/  IMAD.WIDE R6, R10, 0x2, R4.reuse ;  /* 0x000000020a067825 */ /* 0x101fe200078e0204 */
[----:B------:R-:W-:Y:S03]  /*6f30*/  STL.64 [R1+0x1200], R26 ;  /* 0x0012001a01007387 */ /* 0x000fe60000100a00 */
[----:B-1----:R-:W-:-:S04]  /*6f40*/  IMAD.WIDE R2, R12, 0x2, R4 ;  /* 0x000000020c027825 */ /* 0x002fc800078e0204 */
[--C-:B------:R-:W-:Y:S01]  /*6f50*/  IMAD.WIDE R10, R11, 0x2, R4.reuse ;  /* 0x000000020b0a7825 */ /* 0x100fe200078e0204 */
[----:B------:R0:W-:Y:S04]  /*6f60*/  STL.64 [R1+0x11f8], R2 ;  /* 0x0011f80201007387 */ /* 0x0001e80000100a00 */
[----:B------:R-:W-:Y:S01]  /*6f70*/  STL.64 [R1+0x1210], R6 ;  /* 0x0012100601007387 */ /* 0x000fe20000100a00 */
[----:B------:R-:W-:-:S03]  /*6f80*/  IMAD.WIDE R12, R13, 0x2, R4 ;  /* 0x000000020d0c7825 */ /* 0x000fc600078e0204 */
[----:B0-----:R-:W2:Y:S04]  /*6f90*/  LDL.LU R3, [R1+0x188] ;  /* 0x0001880001037983 */ /* 0x001ea80000300800 */
[----:B------:R-:W-:Y:S04]  /*6fa0*/  STL.64 [R1+0x11f0], R8 ;  /* 0x0011f00801007387 */ /* 0x000fe80000100a00 */
[----:B------:R0:W-:Y:S01]  /*6fb0*/  STL.64 [R1+0x1218], R10 ;  /* 0x0012180a01007387 */ /* 0x0001e20000100a00 */
[----:B------:R-:W-:-:S03]  /*6fc0*/  IMAD.WIDE R14, R16, 0x2, R4 ;  /* 0x00000002100e7825 */ /* 0x000fc600078e0204 */
[----:B0-----:R-:W3:Y:S04]  /*6fd0*/  LDL.LU R10, [R1+0x19c] ;  /* 0x00019c00010a7983 */ /* 0x001ee80000300800 */
[----:B------:R-:W4:Y:S04]  /*6fe0*/  LDL.LU R8, [R1+0x1a0] ;  /* 0x0001a00001087983 */ /* 0x000f280000300800 */
[----:B------:R-:W4:Y:S04]  /*6ff0*/  LDL.LU R9, [R1+0x1a4] ;  /* 0x0001a40001097983 */ /* 0x000f280000300800 */
[----:B------:R0:W-:Y:S04]  /*7000*/  STL.64 [R1+0x1220], R12 ;  /* 0x0012200c01007387 */ /* 0x0001e80000100a00 */
[----:B0-----:R-:W3:Y:S04]  /*7010*/  LDL.LU R13, [R1+0x18c] ;  /* 0x00018c00010d7983 */ /* 0x001ee80000300800 */
[----:B------:R-:W4:Y:S04]  /*7020*/  LDL.LU R11, [R1+0x1b0] ;  /* 0x0001b000010b7983 */ /* 0x000f280000300800 */
[----:B------:R-:W4:Y:S04]  /*7030*/  LDL.LU R12, [R1+0x1b4] ;  /* 0x0001b400010c7983 */ /* 0x000f280000300800 */
[----:B------:R-:W4:Y:S04]  /*7040*/  LDL.LU R6, [R1+0x1b8] ;  /* 0x0001b80001067983 */ /* 0x000f280000300800 */
[----:B------:R0:W-:Y:S04]  /*7050*/  STL.64 [R1+0x1228], R14 ;  /* 0x0012280e01007387 */ /* 0x0001e80000100a00 */
[----:B0-----:R-:W4:Y:S04]  /*7060*/  LDL.LU R15, [R1+0x198] ;  /* 0x00019800010f7983 */ /* 0x001f280000300800 */
[----:B------:R-:W4:Y:S04]  /*7070*/  LDL.LU R7, [R1+0x1bc] ;  /* 0x0001bc0001077983 */ /* 0x000f280000300800 */
[----:B------:R-:W4:Y:S04]  /*7080*/  LDL.LU R28, [R1+0x1c8] ;  /* 0x0001c800011c7983 */ /* 0x000f280000300800 */
[----:B------:R-:W4:Y:S01]  /*7090*/  LDL.LU R29, [R1+0x1cc] ;  /* 0x0001cc00011d7983 */ /* 0x000f220000300800 */
[----:B------:R-:W-:-:S04]  /*70a0*/  IMAD.WIDE R16, R17, 0x2, R4 ;  /* 0x0000000211107825 */ /* 0x000fc800078e0204 */
[--C-:B------:R-:W-:Y:S01]  /*70b0*/  IMAD.WIDE R18, R18, 0x2, R4.reuse ;  /* 0x0000000212127825 */ /* 0x100fe200078e0204 */
[----:B------:R2:W-:Y:S04]  /*70c0*/  STL.64 [R1+0x1230], R16 ;  /* 0x0012301001007387 */ /* 0x0005e80000100a00 */
[----:B------:R3:W-:Y:S01]  /*70d0*/  STL.64 [R1+0x1238], R18 ;  /* 0x0012381201007387 */ /* 0x0007e20000100a00 */
[----:B------:R-:W-:-:S03]  /*70e0*/  IMAD.WIDE R20, R20, 0x2, R4 ;  /* 0x0000000214147825 */ /* 0x000fc600078e0204 */
[----:B------:R-:W4:Y:S01]  /*70f0*/  LDL.LU R26, [R1+0x1d0] ;  /* 0x0001d000011a7983 */ /* 0x000f220000300800 */
[----:B------:R-:W-:-:S03]  /*7100*/  IMAD.WIDE R22, R22, 0x2, R4 ;  /* 0x0000000216167825 */ /* 0x000fc600078e0204 */
[----:B------:R-:W-:Y:S01]  /*7110*/  STL.64 [R1+0x1240], R20 ;  /* 0x0012401401007387 */ /* 0x000fe20000100a00 */
[----:B------:R-:W-:-:S03]  /*7120*/  IMAD.WIDE R24, R24, 0x2, R4 ;  /* 0x0000000218187825 */ /* 0x000fc600078e0204 */
[----:B------:R-:W4:Y:S04]  /*7130*/  LDL.LU R27, [R1+0x1d4] ;  /* 0x0001d400011b7983 */ /* 0x000f280000300800 */
[----:B------:R-:W-:Y:S04]  /*7140*/  STL.64 [R1+0x1248], R22 ;  /* 0x0012481601007387 */ /* 0x000fe80000100a00 */
[----:B------:R-:W4:Y:S04]  /*7150*/  LDL.LU R2, [R1+0x1e0] ;  /* 0x0001e00001027983 */ /* 0x000f280000300800 */
[----:B------:R-:W-:Y:S01]  /*7160*/  STL.64 [R1+0x1250], R24 ;  /* 0x0012501801007387 */ /* 0x000fe20000100a00 */
[----:B--2---:R-:W-:-:S03]  /*7170*/  IMAD.WIDE R16, R3, 0x2, R4 ;  /* 0x0000000203107825 */ /* 0x004fc600078e0204 */
[----:B------:R-:W2:Y:S04]  /*7180*/  LDL.LU R3, [R1+0x1e4] ;  /* 0x0001e40001037983 */ /* 0x000ea80000300800 */
[----:B------:R4:W-:Y:S01]  /*7190*/  STL.64 [R1+0x128], R16 ;  /* 0x0001281001007387 */ /* 0x0009e20000100a00 */
[----:B---3--:R-:W-:-:S03]  /*71a0*/  IMAD.WIDE R18, R13, 0x2, R4 ;  /* 0x000000020d127825 */ /* 0x008fc600078e0204 */
[----:B------:R-:W3:Y:S04]  /*71b0*/  LDL.LU R13, [R1+0x1e8] ;  /* 0x0001e800010d7983 */ /* 0x000ee80000300800 */
[----:B------:R-:W-:Y:S01]  /*71c0*/  STL.64 [R1+0x130], R18 ;  /* 0x0001301201007387 */ /* 0x000fe20000100a00 */
[----:B----4-:R-:W-:-:S04]  /*71d0*/  IMAD.WIDE R16, R15, 0x2, R4 ;  /* 0x000000020f107825 */ /* 0x010fc800078e0204 */
[--C-:B------:R-:W-:Y:S02]  /*71e0*/  IMAD.WIDE R14, R10, 0x2, R4.reuse ;  /* 0x000000020a0e7825 */ /* 0x100fe400078e0204 */
[----:B------:R-:W4:Y:S04]  /*71f0*/  LDL.LU R10, [R1+0x1f8] ;  /* 0x0001f800010a7983 */ /* 0x000f280000300800 */
[----:B------:R0:W-:Y:S04]  /*7200*/  STL.64 [R1+0x140], R16 ;  /* 0x0001401001007387 */ /* 0x0001e80000100a00 */
[----:B------:R1:W-:Y:S01]  /*7210*/  STL.64 [R1+0x148], R14 ;  /* 0x0001480e01007387 */ /* 0x0003e20000100a00 */
[----:B0-----:R-:W-:-:S03]  /*7220*/  IMAD.WIDE R16, R8, 0x2, R4 ;  /* 0x0000000208107825 */ /* 0x001fc600078e0204 */
[----:B------:R-:W4:Y:S01]  /*7230*/  LDL.LU R8, [R1+0x200] ;  /* 0x0002000001087983 */ /* 0x000f220000300800 */
[----:B-1----:R-:W-:-:S03]  /*7240*/  IMAD.WIDE R14, R9, 0x2, R4 ;  /* 0x00000002090e7825 */ /* 0x002fc600078e0204 */
[----:B------:R0:W-:Y:S04]  /*7250*/  STL.64 [R1+0x158], R16 ;  /* 0x0001581001007387 */ /* 0x0001e80000100a00 */
[----:B------:R-:W4:Y:S04]  /*7260*/  LDL.LU R9, [R1+0x210] ;  /* 0x0002100001097983 */ /* 0x000f280000300800 */
[----:B------:R1:W-:Y:S01]  /*7270*/  STL.64 [R1+0x160], R14 ;  /* 0x0001600e01007387 */ /* 0x0003e20000100a00 */
[----:B0-----:R-:W-:-:S03]  /*7280*/  IMAD.WIDE R16, R11, 0x2, R4 ;  /* 0x000000020b107825 */ /* 0x001fc600078e0204 */
[----:B------:R-:W4:Y:S04]  /*7290*/  LDL.LU R11, [R1+0x218] ;  /* 0x00021800010b7983 */ /* 0x000f280000300800 */
[----:B------:R0:W-:Y:S01]  /*72a0*/  STL.64 [R1+0x170], R16 ;  /* 0x0001701001007387 */ /* 0x0001e20000100a00 */
[----:B-1----:R-:W-:-:S04]  /*72b0*/  IMAD.WIDE R14, R12, 0x2, R4 ;  /* 0x000000020c0e7825 */ /* 0x002fc800078e0204 */
[--C-:B0-----:R-:W-:Y:S02]  /*72c0*/  IMAD.WIDE R16, R6, 0x2, R4.reuse ;  /* 0x0000000206107825 */ /* 0x101fe400078e0204 */
[----:B------:R-:W4:Y:S04]  /*72d0*/  LDL.LU R6, [R1+0x228] ;  /* 0x0002280001067983 */ /* 0x000f280000300800 */
[----:B------:R0:W-:Y:S04]  /*72e0*/  STL.64 [R1+0x178], R14 ;  /* 0x0001780e01007387 */ /* 0x0001e80000100a00 */
[----:B------:R1:W-:Y:S01]  /*72f0*/  STL.64 [R1+0x188], R16 ;  /* 0x0001881001007387 */ /* 0x0003e20000100a00 */
[----:B0-----:R-:W-:-:S03]  /*7300*/  IMAD.WIDE R14, R7, 0x2, R4 ;  /* 0x00000002070e7825 */ /* 0x001fc600078e0204 */
[----:B------:R-:W4:Y:S01]  /*7310*/  LDL.LU R7, [R1+0x230] ;  /* 0x0002300001077983 */ /* 0x000f220000300800 */
[----:B-1----:R-:W-:-:S03]  /*7320*/  IMAD.WIDE R16, R28, 0x2, R4 ;  /* 0x000000021c107825 */ /* 0x002fc600078e0204 */
[----:B------:R0:W-:Y:S04]  /*7330*/  STL.64 [R1+0x198], R14 ;  /* 0x0001980e01007387 */ /* 0x0001e80000100a00 */
[----:B------:R-:W-:Y:S04]  /*7340*/  STL.64 [R1+0x1a0], R16 ;  /* 0x0001a01001007387 */ /* 0x000fe80000100a00 */
[----:B------:R-:W4:Y:S01]  /*7350*/  LDL.LU R18, [R1+0x240] ;  /* 0x0002400001127983 */ /* 0x000f220000300800 */
[----:B0-----:R-:W-:-:S03]  /*7360*/  IMAD.WIDE R14, R29, 0x2, R4 ;  /* 0x000000021d0e7825 */ /* 0x001fc600078e0204 */
[----:B------:R-:W4:Y:S04]  /*7370*/  LDL.LU R28, [R1+0x248] ;  /* 0x00024800011c7983 */ /* 0x000f280000300800 */
[----:B------:R0:W-:Y:S04]  /*7380*/  STL.64 [R1+0x1b0], R14 ;  /* 0x0001b00e01007387 */ /* 0x0001e80000100a00 */
[----:B------:R-:W4:Y:S04]  /*7390*/  LDL.LU R29, [R1+0x258] ;  /* 0x00025800011d7983 */ /* 0x000f280000300800 */
[----:B------:R-:W4:Y:S01]  /*73a0*/  LDL.LU R19, [R1+0x120] ;  /* 0x0001200001137983 */ /* 0x000f220000300800 */
[----:B0-----:R-:W-:-:S03]  /*73b0*/  IMAD.WIDE R14, R26, 0x2, R4 ;  /* 0x000000021a0e7825 */ /* 0x001fc600078e0204 */
[----:B------:R-:W4:Y:S04]  /*73c0*/  LDL.LU R16, [R1+0x11c] ;  /* 0x00011c0001107983 */ /* 0x000f280000300800 */
[----:B------:R0:W-:Y:S01]  /*73d0*/  STL.64 [R1+0x1b8], R14 ;  /* 0x0001b80e01007387 */ /* 0x0001e20000100a00 */
[----:B------:R-:W-:-:S03]  /*73e0*/  IMAD.WIDE R20, R27, 0x2, R4 ;  /* 0x000000021b147825 */ /* 0x000fc600078e0204 */
[----:B------:R-:W4:Y:S04]  /*73f0*/  LDL.LU R26, [R1+0x118] ;  /* 0x00011800011a7983 */ /* 0x000f280000300800 */
[----:B------:R-:W4:Y:S01]  /*7400*/  LDL.LU R27, [R1+0x114] ;  /* 0x00011400011b7983 */ /* 0x000f220000300800 */
[----:B0-----:R-:W-:-:S03]  /*7410*/  IMAD.WIDE R14, R2, 0x2, R4 ;  /* 0x00000002020e7825 */ /* 0x001fc600078e0204 */
[----:B------:R-:W-:Y:S04]  /*7420*/  STL.64 [R1+0x1c8], R20 ;  /* 0x0001c81401007387 */ /* 0x000fe80000100a00 */
[----:B------:R-:W4:Y:S04]  /*7430*/  LDL.LU R17, [R1+0x110] ;  /* 0x0001100001117983 */ /* 0x000f280000300800 */
[----:B------:R-:W4:Y:S04]  /*7440*/  LDL.LU R2, [R1+0x10c] ;  /* 0x00010c0001027983 */ /* 0x000f280000300800 */
[----:B------:R2:W-:Y:S02]  /*7450*/  STL.64 [R1+0x1d0], R14 ;  /* 0x0001d00e01007387 */ /* 0x0005e40000100a00 */
[----:B--2---:R-:W-:-:S02]  /*7460*/  IMAD.WIDE R14, R3, 0x2, R4 ;  /* 0x00000002030e7825 */ /* 0x004fc400078e0204 */
[----:B------:R-:W2:Y:S04]  /*7470*/  LDL.LU R3, [R1+0x108] ;  /* 0x0001080001037983 */ /* 0x000ea80000300800 */
[----:B------:R0:W-:Y:S04]  /*7480*/  STL.64 [R1+0x1e0], R14 ;  /* 0x0001e00e01007387 */ /* 0x0001e80000100a00 */
[----:B0-----:R-:W2:Y:S04]  /*7490*/  LDL.LU R14, [R1+0x104] ;  /* 0x00010400010e7983 */ /* 0x001ea80000300800 */
[----:B------:R-:W2:Y:S01]  /*74a0*/  LDL.LU R15, [R1+0x100] ;  /* 0x00010000010f7983 */ /* 0x000ea20000300800 */
[----:B---3--:R-:W-:-:S05]  /*74b0*/  IMAD.WIDE R12, R13, 0x2, R4 ;  /* 0x000000020d0c7825 */ /* 0x008fca00078e0204 */
[----:B------:R0:W-:Y:S04]  /*74c0*/  STL.64 [R1+0x1e8], R12 ;  /* 0x0001e80c01007387 */ /* 0x0001e80000100a00 */
[----:B0-----:R-:W3:Y:S01]  /*74d0*/  LDL.LU R12, [R1+0xfc] ;  /* 0x0000fc00010c7983 */ /* 0x001ee20000300800 */
[----:B----4-:R-:W-:-:S05]  /*74e0*/  IMAD.WIDE R22, R10, 0x2, R4 ;  /* 0x000000020a167825 */ /* 0x010fca00078e0204 */
[----:B------:R0:W-:Y:S01]  /*74f0*/  STL.64 [R1+0x1f8], R22 ;  /* 0x0001f81601007387 */ /* 0x0001e20000100a00 */
[----:B------:R-:W-:-:S03]  /*7500*/  IMAD.WIDE R20, R8, 0x2, R4 ;  /* 0x0000000208147825 */ /* 0x000fc600078e0204 */
[----:B------:R-:W4:Y:S04]  /*7510*/  LDL.LU R8, [R1+0xf8] ;  /* 0x0000f80001087983 */ /* 0x000f280000300800 */
[----:B------:R1:W-:Y:S01]  /*7520*/  STL.64 [R1+0x200], R20 ;  /* 0x0002001401007387 */ /* 0x0003e20000100a00 */
[----:B0-----:R-:W-:-:S03]  /*7530*/  IMAD.WIDE R22, R9, 0x2, R4 ;  /* 0x0000000209167825 */ /* 0x001fc600078e0204 */
[----:B------:R-:W4:Y:S04]  /*7540*/  LDL.LU R9, [R1+0xf4] ;  /* 0x0000f40001097983 */ /* 0x000f280000300800 */
[----:B------:R-:W-:Y:S04]  /*7550*/  STL.64 [R1+0x210], R22 ;  /* 0x0002101601007387 */ /* 0x000fe80000100a00 */
[----:B------:R-:W4:Y:S01]  /*7560*/  LDL.LU R13, [R1+0xf0] ;  /* 0x0000f000010d7983 */ /* 0x000f220000300800 */
[----:B-1----:R-:W-:-:S03]  /*7570*/  IMAD.WIDE R20, R11, 0x2, R4 ;  /* 0x000000020b147825 */ /* 0x002fc600078e0204 */
[----:B------:R-:W4:Y:S04]  /*7580*/  LDL.LU R10, [R1+0xec] ;  /* 0x0000ec00010a7983 */ /* 0x000f280000300800 */
[----:B------:R0:W-:Y:S04]  /*7590*/  STL.64 [R1+0x218], R20 ;  /* 0x0002181401007387 */ /* 0x0001e80000100a00 */
[----:B------:R-:W4:Y:S01]  /*75a0*/  LDL.LU R11, [R1+0xe8] ;  /* 0x0000e800010b7983 */ /* 0x000f220000300800 */
[----:B0-----:R-:W-:-:S03]  /*75b0*/  IMAD.WIDE R20, R6, 0x2, R4 ;  /* 0x0000000206147825 */ /* 0x001fc600078e0204 */
[----:B------:R-:W4:Y:S04]  /*75c0*/  LDL.LU R6, [R1+0xe4] ;  /* 0x0000e40001067983 */ /* 0x000f280000300800 */
[----:B------:R0:W-:Y:S02]  /*75d0*/  STL.64 [R1+0x228], R20 ;  /* 0x0002281401007387 */ /* 0x0001e40000100a00 */
[--C-:B0-----:R-:W-:Y:S02]  /*75e0*/  IMAD.WIDE R20, R7, 0x2, R4.reuse ;  /* 0x0000000207147825 */ /* 0x101fe400078e0204 */
[----:B------:R-:W4:Y:S04]  /*75f0*/  LDL.LU R7, [R1+0xe0] ;  /* 0x0000e00001077983 */ /* 0x000f280000300800 */
[----:B------:R0:W-:Y:S01]  /*7600*/  STL.64 [R1+0x230], R20 ;  /* 0x0002301401007387 */ /* 0x0001e20000100a00 */
[----:B------:R-:W-:-:S04]  /*7610*/  IMAD.WIDE R24, R18, 0x2, R4 ;  /* 0x0000000212187825 */ /* 0x000fc800078e0204 */
[--C-:B------:R-:W-:Y:S01]  /*7620*/  IMAD.WIDE R22, R28, 0x2, R4.reuse ;  /* 0x000000021c167825 */ /* 0x100fe200078e0204 */
[----:B------:R-:W-:Y:S03]  /*7630*/  STL.64 [R1+0x240], R24 ;  /* 0x0002401801007387 */ /* 0x000fe60000100a00 */
[--C-:B0-----:R-:W-:Y:S02]  /*7640*/  IMAD.WIDE R20, R29, 0x2, R4.reuse ;  /* 0x000000021d147825 */ /* 0x101fe400078e0204 */
[----:B------:R-:W4:Y:S04]  /*7650*/  LDL.LU.64 R28, [R1+0xd8] ;  /* 0x0000d800011c7983 */ /* 0x000f280000300a00 */
[----:B------:R0:W-:Y:S04]  /*7660*/  STL.64 [R1+0x248], R22 ;  /* 0x0002481601007387 */ /* 0x0001e80000100a00 */
[----:B------:R1:W-:Y:S01]  /*7670*/  STL.64 [R1+0x258], R20 ;  /* 0x0002581401007387 */ /* 0x0003e20000100a00 */
[----:B0-----:R-:W-:-:S04]  /*7680*/  IMAD.WIDE R22, R19, 0x2, R4 ;  /* 0x0000000213167825 */ /* 0x001fc800078e0204 */
[--C-:B-1----:R-:W-:Y:S01]  /*7690*/  IMAD.WIDE R20, R16, 0x2, R4.reuse ;  /* 0x0000000210147825 */ /* 0x102fe200078e0204 */
[----:B------:R-:W-:Y:S03]  /*76a0*/  STL.64 [R1+0x120], R22 ;  /* 0x0001201601007387 */ /* 0x000fe60000100a00 */
[--C-:B------:R-:W-:Y:S01]  /*76b0*/  IMAD.WIDE R18, R26, 0x2, R4.reuse ;  /* 0x000000021a127825 */ /* 0x100fe200078e0204 */
[----:B------:R-:W4:Y:S04]  /*76c0*/  LDL.LU.64 R24, [R1+0x30] ;  /* 0x0000300001187983 */ /* 0x000f280000300a00 */
[----:B------:R0:W-:Y:S04]  /*76d0*/  STL.64 [R1+0x270], R20 ;  /* 0x0002701401007387 */ /* 0x0001e80000100a00 */
[----:B------:R1:W-:Y:S01]  /*76e0*/  STL.64 [R1+0x118], R18 ;  /* 0x0001181201007387 */ /* 0x0003e20000100a00 */
[----:B0-----:R-:W-:-:S03]  /*76f0*/  IMAD.WIDE R20, R27, 0x2, R4 ;  /* 0x000000021b147825 */ /* 0x001fc600078e0204 */
[----:B------:R-:W4:Y:S01]  /*7700*/  LDL.LU.64 R26, [R1+0xd0] ;  /* 0x0000d000011a7983 */ /* 0x000f220000300a00 */
[----:B-1----:R-:W-:-:S03]  /*7710*/  IMAD.WIDE R18, R17, 0x2, R4 ;  /* 0x0000000211127825 */ /* 0x002fc600078e0204 */
[----:B------:R-:W-:Y:S01]  /*7720*/  STL.64 [R1+0x280], R20 ;  /* 0x0002801401007387 */ /* 0x000fe20000100a00 */
[----:B------:R-:W-:-:S03]  /*7730*/  IMAD.WIDE R16, R2, 0x2, R4 ;  /* 0x0000000202107825 */ /* 0x000fc600078e0204 */
[----:B------:R-:W4:Y:S04]  /*7740*/  LDL.LU.64 R22, [R1+0x28] ;  /* 0x0000280001167983 */ /* 0x000f280000300a00 */
[----:B------:R2:W-:Y:S04]  /*7750*/  STL.64 [R1+0x110], R18 ;  /* 0x0001101201007387 */ /* 0x0005e80000100a00 */
[----:B------:R0:W-:Y:S01]  /*7760*/  STL.64 [R1+0x298], R16 ;  /* 0x0002981001007387 */ /* 0x0001e20000100a00 */
[----:B--2---:R-:W-:-:S03]  /*7770*/  IMAD.WIDE R18, R3, 0x2, R4 ;  /* 0x0000000203127825 */ /* 0x004fc600078e0204 */
[----:B------:R-:W2:Y:S04]  /*7780*/  LDL.LU.64 R2, [R1+0xc8] ;  /* 0x0000c80001027983 */ /* 0x000ea80000300a00 */
[----:B------:R1:W-:Y:S04]  /*7790*/  STL.64 [R1+0x108], R18 ;  /* 0x0001081201007387 */ /* 0x0003e80000100a00 */
[----:B------:R-:W2:Y:S01]  /*77a0*/  LDL.LU.64 R20, [R1+0x20] ;  /* 0x0000200001147983 */ /* 0x000ea20000300a00 */
[----:B0-----:R-:W-:-:S04]  /*77b0*/  IMAD.WIDE R16, R14, 0x2, R4 ;  /* 0x000000020e107825 */ /* 0x001fc800078e0204 */
[--C-:B------:R-:W-:Y:S01]  /*77c0*/  IMAD.WIDE R14, R15, 0x2, R4.reuse ;  /* 0x000000020f0e7825 */ /* 0x100fe200078e0204 */
[----:B------:R3:W-:Y:S04]  /*77d0*/  STL.64 [R1+0x2a8], R16 ;  /* 0x0002a81001007387 */ /* 0x0007e80000100a00 */
[----:B------:R-:W-:Y:S04]  /*77e0*/  STL.64 [R1+0x100], R14 ;  /* 0x0001000e01007387 */ /* 0x000fe80000100a00 */
[----:B-1----:R-:W2:Y:S01]  /*77f0*/  LDL.LU.64 R18, [R1+0xc0] ;  /* 0x0000c00001127983 */ /* 0x002ea20000300a00 */
[----:B---3--:R-:W-:-:S05]  /*7800*/  IMAD.WIDE R16, R12, 0x2, R4 ;  /* 0x000000020c107825 */ /* 0x008fca00078e0204 */
[----:B------:R0:W-:Y:S04]  /*7810*/  STL.64 [R1+0x2c0], R16 ;  /* 0x0002c01001007387 */ /* 0x0001e80000100a00 */
[----:B0-----:R-:W3:Y:S01]  /*7820*/  LDL.LU.64 R16, [R1+0x18] ;  /* 0x0000180001107983 */ /* 0x001ee20000300a00 */
[----:B----4-:R-:W-:-:S05]  /*7830*/  IMAD.WIDE R14, R8, 0x2, R4 ;  /* 0x00000002080e7825 */ /* 0x010fca00078e0204 */
[----:B------:R0:W-:Y:S02]  /*7840*/  STL.64 [R1+0xf8], R14 ;  /* 0x0000f80e01007387 */ /* 0x0001e40000100a00 */
[--C-:B0-----:R-:W-:Y:S02]  /*7850*/  IMAD.WIDE R14, R9, 0x2, R4.reuse ;  /* 0x00000002090e7825 */ /* 0x101fe400078e0204 */
[----:B------:R-:W4:Y:S04]  /*7860*/  LDL.LU.64 R8, [R1+0xb8] ;  /* 0x0000b80001087983 */ /* 0x000f280000300a00 */
        /* <DEDUP_REMOVED lines=12> */
[----:B------:R-:W-:Y:S02]  /*7930*/  IMAD.WIDE R6, R0, 0x2, R4 ;  /* 0x0000000200067825 */ /* 0x000fe400078e0204 */
[----:B------:R-:W4:Y:S04]  /*7940*/  LDL.LU.64 R4, [R1+0xb0] ;  /* 0x0000b00001047983 */ /* 0x000f280000300a00 */
[----:B------:R0:W-:Y:S01]  /*7950*/  STL.64 [R1+0xe0], R10 ;  /* 0x0000e00a01007387 */ /* 0x0001e20000100a00 */
[----:B------:R-:W-:-:S03]  /*7960*/  IMAD.MOV.U32 R0, RZ, RZ, R29 ;  /* 0x000000ffff007224 */ /* 0x000fc600078e001d */
[----:B0-----:R-:W4:Y:S04]  /*7970*/  LDL.LU.64 R10, [R1+0xa8] ;  /* 0x0000a800010a7983 */ /* 0x001f280000300a00 */
[----:B------:R0:W-:Y:S04]  /*7980*/  STL.64 [R1+0x318], R6 ;  /* 0x0003180601007387 */ /* 0x0001e80000100a00 */
[----:B------:R1:W-:Y:S04]  /*7990*/  STL [R1+0x11c0], R28 ;  /* 0x0011c01c01007387 */ /* 0x0003e80000100800 */
[----:B0-----:R-:W4:Y:S04]  /*79a0*/  LDL.LU.64 R6, [R1] ;  /* 0x0000000001067983 */ /* 0x001f280000300a00 */
[----:B-1----:R-:W4:Y:S04]  /*79b0*/  LDL.LU.64 R28, [R1+0xa0] ;  /* 0x0000a000011c7983 */ /* 0x002f280000300a00 */
[----:B------:R0:W-:Y:S04]  /*79c0*/  STL [R1+0x11b8], R0 ;  /* 0x0011b80001007387 */ /* 0x0001e80000100800 */
[----:B------:R1:W-:Y:S01]  /*79d0*/  STL [R1+0x11bc], R24 ;  /* 0x0011bc1801007387 */ /* 0x0003e20000100800 */
[----:B0-----:R-:W-:-:S03]  /*79e0*/  IMAD.MOV.U32 R0, RZ, RZ, R25 ;  /* 0x000000ffff007224 */ /* 0x001fc600078e0019 */
[----:B-1----:R-:W4:Y:S04]  /*79f0*/  LDL.LU.64 R24, [R1+0x1250] ;  /* 0x0012500001187983 */ /* 0x002f280000300a00 */
[----:B------:R-:W-:Y:S04]  /*7a00*/  STL [R1+0x11b4], R26 ;  /* 0x0011b41a01007387 */ /* 0x000fe80000100800 */
[----:B------:R0:W-:Y:S02]  /*7a10*/  STL [R1+0x11b0], R0 ;  /* 0x0011b00001007387 */ /* 0x0001e40000100800 */
[----:B0-----:R-:W-:-:S02]  /*7a20*/  IMAD.MOV.U32 R0, RZ, RZ, R27 ;  /* 0x000000ffff007224 */ /* 0x001fc400078e001b */
[----:B------:R-:W4:Y:S04]  /*7a30*/  LDL.LU.64 R26, [R1+0x98] ;  /* 0x00009800011a7983 */ /* 0x000f280000300a00 */
[----:B------:R0:W-:Y:S04]  /*7a40*/  STL [R1+0x11a8], R0 ;  /* 0x0011a80001007387 */ /* 0x0001e80000100800 */
[----:B------:R1:W-:Y:S01]  /*7a50*/  STL [R1+0x11ac], R22 ;  /* 0x0011ac1601007387 */ /* 0x0003e20000100800 */
[----:B0-----:R-:W-:-:S03]  /*7a60*/  IMAD.MOV.U32 R0, RZ, RZ, R23 ;  /* 0x000000ffff007224 */ /* 0x001fc600078e0017 */
[----:B-1----:R-:W4:Y:S04]  /*7a70*/  LDL.LU.64 R22, [R1+0x1248] ;  /* 0x0012480001167983 */ /* 0x002f280000300a00 */
[----:B--2---:R-:W-:Y:S04]  /*7a80*/  STL [R1+0x11a4], R2 ;  /* 0x0011a40201007387 */ /* 0x004fe80000100800 */
[----:B------:R0:W-:Y:S02]  /*7a90*/  STL [R1+0x11a0], R0 ;  /* 0x0011a00001007387 */ /* 0x0001e40000100800 */
[----:B0-----:R-:W-:-:S02]  /*7aa0*/  IMAD.MOV.U32 R0, RZ, RZ, R3 ;  /* 0x000000ffff007224 */ /* 0x001fc400078e0003 */
[----:B------:R-:W2:Y:S04]  /*7ab0*/  LDL.LU.64 R2, [R1+0x90] ;  /* 0x0000900001027983 */ /* 0x000ea80000300a00 */
[----:B------:R0:W-:Y:S04]  /*7ac0*/  STL [R1+0x1198], R0 ;  /* 0x0011980001007387 */ /* 0x0001e80000100800 */
[----:B------:R1:W-:Y:S01]  /*7ad0*/  STL [R1+0x119c], R20 ;  /* 0x00119c1401007387 */ /* 0x0003e20000100800 */
[----:B0-----:R-:W-:-:S03]  /*7ae0*/  IMAD.MOV.U32 R0, RZ, RZ, R21 ;  /* 0x000000ffff007224 */ /* 0x001fc600078e0015 */
[----:B-1----:R-:W2:Y:S04]  /*7af0*/  LDL.LU.64 R20, [R1+0x1240] ;  /* 0x0012400001147983 */ /* 0x002ea80000300a00 */
[----:B------:R-:W-:Y:S04]  /*7b00*/  STL [R1+0x1194], R18 ;  /* 0x0011941201007387 */ /* 0x000fe80000100800 */
[----:B------:R0:W-:Y:S02]  /*7b10*/  STL [R1+0x1190], R0 ;  /* 0x0011900001007387 */ /* 0x0001e40000100800 */
[----:B0-----:R-:W-:-:S02]  /*7b20*/  IMAD.MOV.U32 R0, RZ, RZ, R19 ;  /* 0x000000ffff007224 */ /* 0x001fc400078e0013 */
[----:B------:R-:W2:Y:S04]  /*7b30*/  LDL.LU.64 R18, [R1+0x1238] ;  /* 0x0012380001127983 */ /* 0x000ea80000300a00 */
[----:B---3--:R-:W-:Y:S04]  /*7b40*/  STL [R1+0x118c], R16 ;  /* 0x00118c1001007387 */ /* 0x008fe80000100800 */
[----:B------:R0:W-:Y:S02]  /*7b50*/  STL [R1+0x1188], R0 ;  /* 0x0011880001007387 */ /* 0x0001e40000100800 */
[----:B0-----:R-:W-:-:S02]  /*7b60*/  IMAD.MOV.U32 R0, RZ, RZ, R17 ;  /* 0x000000ffff007224 */ /* 0x001fc400078e0011 */
[----:B------:R-:W3:Y:S04]  /*7b70*/  LDL.LU.64 R16, [R1+0x1230] ;  /* 0x0012300001107983 */ /* 0x000ee80000300a00 */
[----:B----4-:R-:W-:Y:S04]  /*7b80*/  STL [R1+0x1184], R8 ;  /* 0x0011840801007387 */ /* 0x010fe80000100800 */
[----:B------:R0:W-:Y:S02]  /*7b90*/  STL [R1+0x1180], R0 ;  /* 0x0011800001007387 */ /* 0x0001e40000100800 */
[----:B0-----:R-:W-:-:S02]  /*7ba0*/  IMAD.MOV.U32 R0, RZ, RZ, R9 ;  /* 0x000000ffff007224 */ /* 0x001fc400078e0009 */
[----:B------:R-:W4:Y:S04]  /*7bb0*/  LDL.LU.64 R8, [R1+0x80] ;  /* 0x0000800001087983 */ /* 0x000f280000300a00 */
[----:B------:R0:W-:Y:S02]  /*7bc0*/  STL [R1+0x1178], R0 ;  /* 0x0011780001007387 */ /* 0x0001e40000100800 */
[----:B0-----:R-:W-:Y:S02]  /*7bd0*/  IMAD.MOV.U32 R0, RZ, RZ, R15 ;  /* 0x000000ffff007224 */ /* 0x001fe400078e000f */
[----:B------:R0:W-:Y:S04]  /*7be0*/  STL [R1+0x117c], R14 ;  /* 0x00117c0e01007387 */ /* 0x0001e80000100800 */
[----:B0-----:R-:W3:Y:S04]  /*7bf0*/  LDL.LU.64 R14, [R1+0x1228] ;  /* 0x00122800010e7983 */ /* 0x001ee80000300a00 */
[----:B------:R-:W-:Y:S04]  /*7c00*/  STL [R1+0x1174], R4 ;  /* 0x0011740401007387 */ /* 0x000fe80000100800 */
[----:B------:R0:W-:Y:S04]  /*7c10*/  STL [R1+0x1170], R0 ;  /* 0x0011700001007387 */ /* 0x0001e80000100800 */
[----:B------:R-:W-:Y:S01]  /*7c20*/  STL [R1+0x116c], R12 ;  /* 0x00116c0c01007387 */ /* 0x000fe20000100800 */
[----:B0-----:R-:W-:-:S05]  /*7c30*/  IMAD.MOV.U32 R0, RZ, RZ, R5 ;  /* 0x000000ffff007224 */ /* 0x001fca00078e0005 */
[----:B------:R0:W-:Y:S04]  /*7c40*/  STL [R1+0x1168], R0 ;  /* 0x0011680001007387 */ /* 0x0001e80000100800 */
[----:B------:R-:W3:Y:S01]  /*7c50*/  LDL.LU.64 R4, [R1+0x78] ;  /* 0x0000780001047983 */ /* 0x000ee20000300a00 */
[----:B0-----:R-:W-:-:S03]  /*7c60*/  IMAD.MOV.U32 R0, RZ, RZ, R13 ;  /* 0x000000ffff007224 */ /* 0x001fc600078e000d */
[----:B------:R-:W3:Y:S04]  /*7c70*/  LDL.LU.64 R12, [R1+0x1220] ;  /* 0x00122000010c7983 */ /* 0x000ee80000300a00 */
[----:B------:R-:W-:Y:S04]  /*7c80*/  STL [R1+0x1164], R10 ;  /* 0x0011640a01007387 */ /* 0x000fe80000100800 */
[----:B------:R0:W-:Y:S02]  /*7c90*/  STL [R1+0x1160], R0 ;  /* 0x0011600001007387 */ /* 0x0001e40000100800 */
[----:B0-----:R-:W-:-:S02]  /*7ca0*/  IMAD.MOV.U32 R0, RZ, RZ, R11 ;  /* 0x000000ffff007224 */ /* 0x001fc400078e000b */
[----:B------:R-:W3:Y:S04]  /*7cb0*/  LDL.LU.64 R10, [R1+0x1218] ;  /* 0x00121800010a7983 */ /* 0x000ee80000300a00 */
[----:B------:R-:W-:Y:S04]  /*7cc0*/  STL [R1+0x115c], R6 ;  /* 0x00115c0601007387 */ /* 0x000fe80000100800 */
[----:B------:R0:W-:Y:S02]  /*7cd0*/  STL [R1+0x1158], R0 ;  /* 0x0011580001007387 */ /* 0x0001e40000100800 */
[----:B0-----:R-:W-:-:S02]  /*7ce0*/  IMAD.MOV.U32 R0, RZ, RZ, R7 ;  /* 0x000000ffff007224 */ /* 0x001fc400078e0007 */
[----:B------:R-:W4:Y:S04]  /*7cf0*/  LDL.LU.64 R6, [R1+0x1210] ;  /* 0x0012100001067983 */ /* 0x000f280000300a00 */
[----:B------:R-:W-:Y:S04]  /*7d00*/  STL [R1+0x1154], R28 ;  /* 0x0011541c01007387 */ /* 0x000fe80000100800 */
[----:B------:R0:W-:Y:S02]  /*7d10*/  STL [R1+0x1150], R0 ;  /* 0x0011500001007387 */ /* 0x0001e40000100800 */
[----:B0-----:R-:W-:-:S02]  /*7d20*/  IMAD.MOV.U32 R0, RZ, RZ, R29 ;  /* 0x000000ffff007224 */ /* 0x001fc400078e001d */
[----:B------:R-:W2:Y:S04]  /*7d30*/  LDL.LU.64 R28, [R1+0x1208] ;  /* 0x00120800011c7983 */ /* 0x000ea80000300a00 */
[----:B--2---:R-:W-:Y:S04]  /*7d40*/  STL [R1+0x114c], R28 ;  /* 0x00114c1c01007387 */ /* 0x004fe80000100800 */
[----:B------:R0:W-:Y:S04]  /*7d50*/  STL [R1+0x1148], R0 ;  /* 0x0011480001007387 */ /* 0x0001e80000100800 */
[----:B------:R1:W-:Y:S01]  /*7d60*/  STL [R1+0x1140], R29 ;  /* 0x0011401d01007387 */ /* 0x0003e20000100800 */
[----:B0-----:R-:W-:-:S03]  /*7d70*/  IMAD.MOV.U32 R0, RZ, RZ, R27 ;  /* 0x000000ffff007224 */ /* 0x001fc600078e001b */
[----:B-1----:R-:W2:Y:S04]  /*7d80*/  LDL.LU.64 R28, [R1+0x70] ;  /* 0x00007000011c7983 */ /* 0x002ea80000300a00 */
[----:B------:R0:W-:Y:S04]  /*7d90*/  STL [R1+0x1144], R26 ;  /* 0x0011441a01007387 */ /* 0x0001e80000100800 */
[----:B0-----:R-:W3:Y:S04]  /*7da0*/  LDL.LU.64 R26, [R1+0x1200] ;  /* 0x00120000011a7983 */ /* 0x001ee80000300a00 */
[----:B---3--:R-:W-:Y:S04]  /*7db0*/  STL [R1+0x113c], R26 ;  /* 0x00113c1a01007387 */ /* 0x008fe80000100800 */
[----:B------:R0:W-:Y:S04]  /*7dc0*/  STL [R1+0x1138], R0 ;  /* 0x0011380001007387 */ /* 0x0001e80000100800 */
[----:B------:R1:W-:Y:S01]  /*7dd0*/  STL [R1+0x1130], R27 ;  /* 0x0011301b01007387 */ /* 0x0003e20000100800 */
[----:B0-----:R-:W-:-:S03]  /*7de0*/  IMAD.MOV.U32 R0, RZ, RZ, R3 ;  /* 0x000000ffff007224 */ /* 0x001fc600078e0003 */
[----:B-1----:R-:W3:Y:S04]  /*7df0*/  LDL.LU.64 R26, [R1+0x88] ;  /* 0x00008800011a7983 */ /* 0x002ee80000300a00 */
[----:B------:R0:W-:Y:S04]  /*7e00*/  STL [R1+0x1134], R2 ;  /* 0x0011340201007387 */ /* 0x0001e80000100800 */
[----:B0-----:R-:W4:Y:S04]  /*7e10*/  LDL.LU.64 R2, [R1+0x11f8] ;  /* 0x0011f80001027983 */ /* 0x001f280000300a00 */
[----:B----4-:R-:W-:Y:S04]  /*7e20*/  STL [R1+0x112c], R2 ;  /* 0x00112c0201007387 */ /* 0x010fe80000100800 */
[----:B------:R3:W-:Y:S04]  /*7e30*/  STL [R1+0x1128], R0 ;  /* 0x0011280001007387 */ /* 0x0007e80000100800 */
[----:B------:R0:W-:Y:S01]  /*7e40*/  STL [R1+0x1120], R3 ;  /* 0x0011200301007387 */ /* 0x0001e20000100800 */
[----:B---3--:R-:W-:-:S03]  /*7e50*/  IMAD.MOV.U32 R0, RZ, RZ, R27 ;  /* 0x000000ffff007224 */ /* 0x008fc600078e001b */
[----:B0-----:R-:W3:Y:S04]  /*7e60*/  LDL.LU.64 R2, [R1+0x58] ;  /* 0x0000580001027983 */ /* 0x001ee80000300a00 */
[----:B------:R-:W-:Y:S04]  /*7e70*/  STL [R1+0x1124], R26 ;  /* 0x0011241a01007387 */ /* 0x000fe80000100800 */
[----:B------:R-:W-:Y:S04]  /*7e80*/  STL [R1+0x111c], R6 ;  /* 0x00111c0601007387 */ /* 0x000fe80000100800 */
[----:B------:R0:W-:Y:S04]  /*7e90*/  STL [R1+0x1118], R0 ;  /* 0x0011180001007387 */ /* 0x0001e80000100800 */
[----:B------:R1:W-:Y:S01]  /*7ea0*/  STL [R1+0x1110], R7 ;  /* 0x0011100701007387 */ /* 0x0003e20000100800 */
[----:B0-----:R-:W-:-:S03]  /*7eb0*/  IMAD.MOV.U32 R0, RZ, RZ, R9 ;  /* 0x000000ffff007224 */ /* 0x001fc600078e0009 */
[----:B-1----:R-:W4:Y:S04]  /*7ec0*/  LDL.LU.64 R6, [R1+0x60] ;  /* 0x0000600001067983 */ /* 0x002f280000300a00 */
[----:B------:R0:W-:Y:S04]  /*7ed0*/  STL [R1+0x1114], R8 ;  /* 0x0011140801007387 */ /* 0x0001e80000100800 */
[----:B------:R-:W3:Y:S04]  /*7ee0*/  LDL.LU.64 R26, [R1+0x50] ;  /* 0x00005000011a7983 */ /* 0x000ee80000300a00 */
[----:B0-----:R-:W2:Y:S04]  /*7ef0*/  LDL.LU.64 R8, [R1+0x11f0] ;  /* 0x0011f00001087983 */ /* 0x001ea80000300a00 */
[----:B--2---:R-:W-:Y:S04]  /*7f00*/  STL [R1+0x110c], R8 ;  /* 0x00110c0801007387 */ /* 0x004fe80000100800 */
[----:B------:R-:W-:Y:S04]  /*7f10*/  STL [R1+0x1108], R0 ;  /* 0x0011080001007387 */ /* 0x000fe80000100800 */
[----:B------:R0:W-:Y:S04]  /*7f20*/  STL [R1+0x1100], R9 ;  /* 0x0011000901007387 */ /* 0x0001e80000100800 */
[----:B0-----:R-:W2:Y:S01]  /*7f30*/  LDL.LU.64 R8, [R1+0x68] ;  /* 0x0000680001087983 */ /* 0x001ea20000300a00 */
[----:B------:R-:W-:-:S03]  /*7f40*/  IMAD.MOV.U32 R0, RZ, RZ, R5 ;  /* 0x000000ffff007224 */ /* 0x000fc600078e0005 */
[----:B------:R0:W-:Y:S04]  /*7f50*/  STL [R1+0x1104], R4 ;  /* 0x0011040401007387 */ /* 0x0001e80000100800 */
[----:B0-----:R-:W3:Y:S04]  /*7f60*/  LDL.LU.64 R4, [R1+0x48] ;  /* 0x0000480001047983 */ /* 0x001ee80000300a00 */
[----:B------:R0:W-:Y:S04]  /*7f70*/  STL [R1+0x10f8], R0 ;  /* 0x0010f80001007387 */ /* 0x0001e80000100800 */
[----:B------:R-:W-:Y:S04]  /*7f80*/  STL [R1+0x10fc], R10 ;  /* 0x0010fc0a01007387 */ /* 0x000fe80000100800 */
[----:B------:R-:W-:Y:S01]  /*7f90*/  STL [R1+0x10f0], R11 ;  /* 0x0010f00b01007387 */ /* 0x000fe20000100800 */
[----:B0-----:R-:W-:-:S03]  /*7fa0*/  IMAD.MOV.U32 R0, RZ, RZ, R29 ;  /* 0x000000ffff007224 */ /* 0x001fc600078e001d */
[----:B------:R0:W-:Y:S04]  /*7fb0*/  STL [R1+0x10f4], R28 ;  /* 0x0010f41c01007387 */ /* 0x0001e80000100800 */
[----:B------:R-:W-:Y:S04]  /*7fc0*/  STL [R1+0x10ec], R12 ;  /* 0x0010ec0c01007387 */ /* 0x000fe80000100800 */
[----:B------:R2:W-:Y:S04]  /*7fd0*/  STL [R1+0x10e8], R0 ;  /* 0x0010e80001007387 */ /* 0x0005e80000100800 */
[----:B0-----:R-:W3:Y:S04]  /*7fe0*/  LDL.LU.64 R28, [R1+0x40] ;  /* 0x00004000011c7983 */ /* 0x001ee80000300a00 */
[----:B------:R-:W-:Y:S01]  /*7ff0*/  STL [R1+0x10e0], R13 ;  /* 0x0010e00d01007387 */ /* 0x000fe20000100800 */
[----:B--2---:R-:W-:-:S03]  /*8000*/  IMAD.MOV.U32 R0, RZ, RZ, R9 ;  /* 0x000000ffff007224 */ /* 0x004fc600078e0009 */
[----:B------:R-:W-:Y:S04]  /*8010*/  STL [R1+0x10e4], R8 ;  /* 0x0010e40801007387 */ /* 0x000fe80000100800 */
[----:B------:R-:W-:Y:S04]  /*8020*/  STL [R1+0x10dc], R14 ;  /* 0x0010dc0e01007387 */ /* 0x000fe80000100800 */
[----:B------:R4:W-:Y:S04]  /*8030*/  STL [R1+0x10d8], R0 ;  /* 0x0010d80001007387 */ /* 0x0009e80000100800 */
[----:B------:R0:W-:Y:S01]  /*8040*/  STL [R1+0x10d0], R15 ;  /* 0x0010d00f01007387 */ /* 0x0001e20000100800 */
[----:B----4-:R-:W-:-:S03]  /*8050*/  IMAD.MOV.U32 R0, RZ, RZ, R7 ;  /* 0x000000ffff007224 */ /* 0x010fc600078e0007 */
[----:B------:R-:W-:Y:S04]  /*8060*/  STL [R1+0x10d4], R6 ;  /* 0x0010d40601007387 */ /* 0x000fe80000100800 */
[----:B0-----:R-:W2:Y:S04]  /*8070*/  LDL.LU.64 R14, [R1+0x128] ;  /* 0x00012800010e7983 */ /* 0x001ea80000300a00 */
[----:B------:R3:W-:Y:S04]  /*8080*/  STL [R1+0x10c8], R0 ;  /* 0x0010c80001007387 */ /* 0x0007e80000100800 */
[----:B------:R-:W-:Y:S04]  /*8090*/  STL [R1+0x10cc], R16 ;  /* 0x0010cc1001007387 */ /* 0x000fe80000100800 */
[----:B------:R-:W-:Y:S01]  /*80a0*/  STL [R1+0x10c0], R17 ;  /* 0x0010c01101007387 */ /* 0x000fe20000100800 */
[----:B---3--:R-:W-:-:S03]  /*80b0*/  MOV R0, R3 ;  /* 0x0000000300007202 */ /* 0x008fc60000000f00 */
[----:B------:R-:W3:Y:S04]  /*80c0*/  LDL.LU.64 R12, [R1+0x138] ;  /* 0x00013800010c7983 */ /* 0x000ee80000300a00 */
[----:B------:R-:W-:Y:S04]  /*80d0*/  STL [R1+0x10c4], R2 ;  /* 0x0010c40201007387 */ /* 0x000fe80000100800 */
[----:B------:R-:W4:Y:S04]  /*80e0*/  LDL.LU.64 R10, [R1+0x130] ;  /* 0x00013000010a7983 */ /* 0x000f280000300a00 */
[----:B------:R-:W-:Y:S04]  /*80f0*/  STL [R1+0x10b8], R0 ;  /* 0x0010b80001007387 */ /* 0x000fe80000100800 */
[----:B------:R-:W-:Y:S04]  /*8100*/  STL [R1+0x10bc], R18 ;  /* 0x0010bc1201007387 */ /* 0x000fe80000100800 */
[----:B------:R0:W-:Y:S04]  /*8110*/  STL [R1+0x10b0], R19 ;  /* 0x0010b01301007387 */ /* 0x0001e80000100800 */
[----:B0-----:R-:W2:Y:S04]  /*8120*/  LDL.LU.64 R18, [R1+0x38] ;  /* 0x0000380001127983 */ /* 0x001ea80000300a00 */
[----:B------:R-:W4:Y:S01]  /*8130*/  LDL.LU.64 R6, [R1+0x150] ;  /* 0x0001500001067983 */ /* 0x000f220000300a00 */
[----:B------:R-:W-:-:S03]  /*8140*/  IMAD.MOV.U32 R0, RZ, RZ, R27 ;  /* 0x000000ffff007224 */ /* 0x000fc600078e001b */
[----:B------:R-:W-:Y:S04]  /*8150*/  STL [R1+0x10b4], R26 ;  /* 0x0010b41a01007387 */ /* 0x000fe80000100800 */
[----:B------:R-:W4:Y:S04]  /*8160*/  LDL.LU.64 R2, [R1+0x140] ;  /* 0x0001400001027983 */ /* 0x000f280000300a00 */
[----:B------:R0:W-:Y:S04]  /*8170*/  STL [R1+0x10a8], R0 ;  /* 0x0010a80001007387 */ /* 0x0001e80000100800 */
[----:B------:R-:W-:Y:S04]  /*8180*/  STL [R1+0x10ac], R20 ;  /* 0x0010ac1401007387 */ /* 0x000fe80000100800 */
[----:B------:R-:W-:Y:S04]  /*8190*/  STL [R1+0x10a0], R21 ;  /* 0x0010a01501007387 */ /* 0x000fe80000100800 */
[----:B------:R-:W4:Y:S01]  /*81a0*/  LDL.LU.64 R16, [R1+0x168] ;  /* 0x0001680001107983 */ /* 0x000f220000300a00 */
[----:B0-----:R-:W-:-:S03]  /*81b0*/  IMAD.MOV.U32 R0, RZ, RZ, R5 ;  /* 0x000000ffff007224 */ /* 0x001fc600078e0005 */
[----:B------:R0:W-:Y:S04]  /*81c0*/  STL [R1+0x10a4], R4 ;  /* 0x0010a40401007387 */ /* 0x0001e80000100800 */
[----:B------:R-:W4:Y:S04]  /*81d0*/  LDL.LU.64 R26, [R1+0x148] ;  /* 0x00014800011a7983 */ /* 0x000f280000300a00 */
[----:B------:R1:W-:Y:S04]  /*81e0*/  STL [R1+0x1098], R0 ;  /* 0x0010980001007387 */ /* 0x0003e80000100800 */
[----:B------:R-:W-:Y:S04]  /*81f0*/  STL [R1+0x109c], R22 ;  /* 0x00109c1601007387 */ /* 0x000fe80000100800 */
[----:B------:R-:W-:Y:S04]  /*8200*/  STL [R1+0x1090], R23 ;  /* 0x0010901701007387 */ /* 0x000fe80000100800 */
[----:B0-----:R-:W4:Y:S01]  /*8210*/  LDL.LU.64 R4, [R1+0x180] ;  /* 0x0001800001047983 */ /* 0x001f220000300a00 */
[----:B-1----:R-:W-:-:S03]  /*8220*/  IMAD.MOV.U32 R0, RZ, RZ, R29 ;  /* 0x000000ffff007224 */ /* 0x002fc600078e001d */
[----:B------:R0:W-:Y:S04]  /*8230*/  STL [R1+0x1094], R28 ;  /* 0x0010941c01007387 */ /* 0x0001e80000100800 */
[----:B0-----:R-:W4:Y:S04]  /*8240*/  LDL.LU.64 R28, [R1+0x158] ;  /* 0x00015800011c7983 */ /* 0x001f280000300a00 */
[----:B------:R0:W-:Y:S04]  /*8250*/  STL [R1+0x1088], R0 ;  /* 0x0010880001007387 */ /* 0x0001e80000100800 */
[----:B------:R-:W-:Y:S04]  /*8260*/  STL [R1+0x108c], R24 ;  /* 0x00108c1801007387 */ /* 0x000fe80000100800 */
[----:B------:R-:W-:Y:S04]  /*8270*/  STL [R1+0x1080], R25 ;  /* 0x0010801901007387 */ /* 0x000fe80000100800 */
[----:B------:R-:W4:Y:S04]  /*8280*/  LDL.LU.64 R8, [R1+0x190] ;  /* 0x0001900001087983 */ /* 0x000f280000300a00 */
[----:B--2---:R1:W-:Y:S01]  /*8290*/  STL [R1+0x1084], R18 ;  /* 0x0010841201007387 */ /* 0x0043e20000100800 */
[----:B0-----:R-:W-:-:S03]  /*82a0*/  IMAD.MOV.U32 R0, RZ, RZ, R19 ;  /* 0x000000ffff007224 */ /* 0x001fc600078e0013 */
[----:B-1----:R-:W2:Y:S04]  /*82b0*/  LDL.LU.64 R18, [R1+0x160] ;  /* 0x0001600001127983 */ /* 0x002ea80000300a00 */
[----:B------:R0:W-:Y:S04]  /*82c0*/  STL [R1+0x5d4], R0 ;  /* 0x0005d40001007387 */ /* 0x0001e80000100800 */
[----:B------:R1:W-:Y:S01]  /*82d0*/  STL [R1+0x5dc], R14 ;  /* 0x0005dc0e01007387 */ /* 0x0003e20000100800 */
[----:B0-----:R-:W-:-:S03]  /*82e0*/  IMAD.MOV.U32 R0, RZ, RZ, R15 ;  /* 0x000000ffff007224 */ /* 0x001fc600078e000f */
[----:B-1----:R-:W2:Y:S04]  /*82f0*/  LDL.LU.64 R14, [R1+0x1a8] ;  /* 0x0001a800010e7983 */ /* 0x002ea80000300a00 */
[----:B------:R0:W-:Y:S04]  /*8300*/  STL [R1+0x5d8], R0 ;  /* 0x0005d80001007387 */ /* 0x0001e80000100800 */
[----:B---3--:R1:W-:Y:S01]  /*8310*/  STL [R1+0x5e4], R12 ;  /* 0x0005e40c01007387 */ /* 0x0083e20000100800 */
[----:B0-----:R-:W-:-:S03]  /*8320*/  IMAD.MOV.U32 R0, RZ, RZ, R13 ;  /* 0x000000ffff007224 */ /* 0x001fc600078e000d */
[----:B-1----:R-:W3:Y:S04]  /*8330*/  LDL.LU.64 R12, [R1+0x170] ;  /* 0x00017000010c7983 */ /* 0x002ee80000300a00 */
[----:B------:R0:W-:Y:S04]  /*8340*/  STL [R1+0x5e0], R0 ;  /* 0x0005e00001007387 */ /* 0x0001e80000100800 */
[----:B----4-:R1:W-:Y:S01]  /*8350*/  STL [R1+0x5ec], R10 ;  /* 0x0005ec0a01007387 */ /* 0x0103e20000100800 */
[----:B0-----:R-:W-:-:S03]  /*8360*/  IMAD.MOV.U32 R0, RZ, RZ, R11 ;  /* 0x000000ffff007224 */ /* 0x001fc600078e000b */
[----:B-1----:R-:W4:Y:S04]  /*8370*/  LDL.LU.64 R10, [R1+0x1c0] ;  /* 0x0001c000010a7983 */ /* 0x002f280000300a00 */
[----:B------:R0:W-:Y:S04]  /*8380*/  STL [R1+0x5e8], R0 ;  /* 0x0005e80001007387 */ /* 0x0001e80000100800 */
[----:B------:R1:W-:Y:S01]  /*8390*/  STL [R1+0x5f4], R6 ;  /* 0x0005f40601007387 */ /* 0x0003e20000100800 */
        /* <DEDUP_REMOVED lines=71> */
[----:B--2---:R-:W-:Y:S01]  /*8810*/  STL [R1+0x684], R18 ;  /* 0x0006841201007387 */ /* 0x004fe20000100800 */
[----:B0-----:R-:W-:-:S03]  /*8820*/  IMAD.MOV.U32 R0, RZ, RZ, R19 ;  /* 0x000000ffff007224 */ /* 0x001fc600078e0013 */
[----:B------:R-:W2:Y:S04]  /*8830*/  LDL.LU.64 R20, [R1+0x1e8] ;  /* 0x0001e80001147983 */ /* 0x000ea80000300a00 */
        /* <DEDUP_REMOVED lines=21> */
[----:B------:R-:W-:Y:S04]  /*8990*/  STL [R1+0x6b4], R16 ;  /* 0x0006b41001007387 */ /* 0x000fe80000100800 */
[----:B------:R-:W4:Y:S01]  /*89a0*/  LDL.LU.64 R18, [R1+0x210] ;  /* 0x0002100001127983 */ /* 0x000f220000300a00 */
[----:B0-----:R-:W-:-:S05]  /*89b0*/  IMAD.MOV.U32 R0, RZ, RZ, R17 ;  /* 0x000000ffff007224 */ /* 0x001fca00078e0011 */
        /* <DEDUP_REMOVED lines=15> */
[----:B------:R-:W4:Y:S04]  /*8ab0*/  LDL.LU.64 R28, [R1+0x228] ;  /* 0x00022800011c7983 */ /* 0x000f280000300a00 */
[----:B--2---:R-:W-:Y:S04]  /*8ac0*/  STL [R1+0x6dc], R20 ;  /* 0x0006dc1401007387 */ /* 0x004fe80000100800 */
[----:B------:R0:W-:Y:S04]  /*8ad0*/  STL [R1+0x6d0], R0 ;  /* 0x0006d00001007387 */ /* 0x0001e80000100800 */
[----:B-1----:R-:W2:Y:S01]  /*8ae0*/  LDL.LU.64 R8, [R1+0x2c8] ;  /* 0x0002c80001087983 */ /* 0x002ea20000300a00 */
[----:B0-----:R-:W-:-:S03]  /*8af0*/  IMAD.MOV.U32 R0, RZ, RZ, R21 ;  /* 0x000000ffff007224 */ /* 0x001fc600078e0015 */
[----:B------:R-:W-:Y:S04]  /*8b00*/  STL [R1+0x6e4], R14 ;  /* 0x0006e40e01007387 */ /* 0x000fe80000100800 */
[----:B------:R0:W-:Y:S02]  /*8b10*/  STL [R1+0x6d8], R0 ;  /* 0x0006d80001007387 */ /* 0x0001e40000100800 */
[----:B0-----:R-:W-:Y:S02]  /*8b20*/  IMAD.MOV.U32 R0, RZ, RZ, R15 ;  /* 0x000000ffff007224 */ /* 0x001fe400078e000f */
[----:B------:R-:W2:Y:S04]  /*8b30*/  LDL.LU.64 R14, [R1+0x230] ;  /* 0x00023000010e7983 */ /* 0x000ea80000300a00 */
        /* <DEDUP_REMOVED lines=22> */
[----:B0-----:R-:W-:-:S03]  /*8ca0*/  MOV R0, R27 ;  /* 0x0000001b00007202 */ /* 0x001fc60000000f00 */
        /* <DEDUP_REMOVED lines=8> */
[----:B------:R-:W-:Y:S04]  /*8d30*/  STL [R1+0x72c], R28 ;  /* 0x00072c1c01007387 */ /* 0x000fe80000100800 */
[----:B------:R0:W-:Y:S04]  /*8d40*/  STL [R1+0x720], R0 ;  /* 0x0007200001007387 */ /* 0x0001e80000100800 */
[----:B-1----:R-:W4:Y:S01]  /*8d50*/  LDL.LU.64 R16, [R1+0x120] ;  /* 0x0001200001107983 */ /* 0x002f220000300a00 */
[----:B0-----:R-:W-:-:S03]  /*8d60*/  IMAD.MOV.U32 R0, RZ, RZ, R29 ;  /* 0x000000ffff007224 */ /* 0x001fc600078e001d */
[----:B--2---:R-:W-:Y:S04]  /*8d70*/  STL [R1+0x734], R8 ;  /* 0x0007340801007387 */ /* 0x004fe80000100800 */
[----:B------:R0:W-:Y:S04]  /*8d80*/  STL [R1+0x728], R0 ;  /* 0x0007280001007387 */ /* 0x0001e80000100800 */
[----:B------:R-:W2:Y:S01]  /*8d90*/  LDL.LU.64 R28, [R1+0x308] ;  /* 0x00030800011c7983 */ /* 0x000ea20000300a00 */
        /* <DEDUP_REMOVED lines=11> */
[----:B----4-:R-:W-:Y:S04]  /*8e50*/  STL [R1+0x74c], R10 ;  /* 0x00074c0a01007387 */ /* 0x010fe80000100800 */
[----:B------:R-:W4:Y:S01]  /*8e60*/  LDL.LU.64 R20, [R1+0x320] ;  /* 0x0003200001147983 */ /* 0x000f220000300a00 */
[----:B0-----:R-:W-:-:S05]  /*8e70*/  IMAD.MOV.U32 R0, RZ, RZ, R11 ;  /* 0x000000ffff007224 */ /* 0x001fca00078e000b */
[----:B------:R0:W-:Y:S04]  /*8e80*/  STL [R1+0x748], R0 ;  /* 0x0007480001007387 */ /* 0x0001e80000100800 */
[----:B------:R-:W-:Y:S01]  /*8e90*/  STL [R1+0x754], R6 ;  /* 0x0007540601007387 */ /* 0x000fe20000100800 */
[----:B0-----:R-:W-:-:S03]  /*8ea0*/  IMAD.MOV.U32 R0, RZ, RZ, R7 ;  /* 0x000000ffff007224 */ /* 0x001fc600078e0007 */
[----:B------:R-:W4:Y:S04]  /*8eb0*/  LDL.LU.64 R10, [R1+0x280] ;  /* 0x00028000010a7983 */ /* 0x000f280000300a00 */
[----:B------:R0:W-:Y:S02]  /*8ec0*/  STL [R1+0x750], R0 ;  /* 0x0007500001007387 */ /* 0x0001e40000100800 */
[----:B0-----:R-:W-:Y:S02]  /*8ed0*/  IMAD.MOV.U32 R0, RZ, RZ, R3 ;  /* 0x000000ffff007224 */ /* 0x001fe400078e0003 */
[----:B------:R-:W-:Y:S04]  /*8ee0*/  STL [R1+0x75c], R2 ;  /* 0x00075c0201007387 */ /* 0x000fe80000100800 */
[----:B------:R-:W4:Y:S04]  /*8ef0*/  LDL.LU.64 R6, [R1+0x328] ;  /* 0x0003280001067983 */ /* 0x000f280000300a00 */
[----:B------:R0:W-:Y:S04]  /*8f00*/  STL [R1+0x758], R0 ;  /* 0x0007580001007387 */ /* 0x0001e80000100800 */
[----:B------:R1:W-:Y:S01]  /*8f10*/  STL [R1+0x764], R18 ;  /* 0x0007641201007387 */ /* 0x0003e20000100800 */
[----:B0-----:R-:W-:-:S03]  /*8f20*/  IMAD.MOV.U32 R0, RZ, RZ, R19 ;  /* 0x000000ffff007224 */ /* 0x001fc600078e0013 */
[----:B------:R-:W4:Y:S04]  /*8f30*/  LDL.LU.64 R2, [R1+0x110] ;  /* 0x0001100001027983 */ /* 0x000f280000300a00 */
[----:B------:R-:W-:Y:S04]  /*8f40*/  STL [R1+0x76c], R26 ;  /* 0x00076c1a01007387 */ /* 0x000fe80000100800 */
[----:B------:R0:W-:Y:S04]  /*8f50*/  STL [R1+0x760], R0 ;  /* 0x0007600001007387 */ /* 0x0001e80000100800 */
[----:B-1----:R-:W4:Y:S01]  /*8f60*/  LDL.LU.64 R18, [R1+0x330] ;  /* 0x0003300001127983 */ /* 0x002f220000300a00 */
[----:B0-----:R-:W-:-:S03]  /*8f70*/  IMAD.MOV.U32 R0, RZ, RZ, R27 ;  /* 0x000000ffff007224 */ /* 0x001fc600078e001b */
[----:B------:R-:W-:Y:S04]  /*8f80*/  STL [R1+0x774], R4 ;  /* 0x0007740401007387 */ /* 0x000fe80000100800 */
[----:B------:R0:W-:Y:S04]  /*8f90*/  STL [R1+0x768], R0 ;  /* 0x0007680001007387 */ /* 0x0001e80000100800 */
[----:B------:R-:W4:Y:S01]  /*8fa0*/  LDL.LU.64 R26, [R1+0x298] ;  /* 0x00029800011a7983 */ /* 0x000f220000300a00 */
[----:B0-----:R-:W-:-:S03]  /*8fb0*/  IMAD.MOV.U32 R0, RZ, RZ, R5 ;  /* 0x000000ffff007224 */ /* 0x001fc600078e0005 */
[----:B------:R-:W4:Y:S04]  /*8fc0*/  LDL.LU.64 R4, [R1+0x338] ;  /* 0x0003380001047983 */ /* 0x000f280000300a00 */
[----:B------:R0:W-:Y:S04]  /*8fd0*/  STL [R1+0x770], R0 ;  /* 0x0007700001007387 */ /* 0x0001e80000100800 */
[----:B------:R1:W-:Y:S01]  /*8fe0*/  STL [R1+0x77c], R16 ;  /* 0x00077c1001007387 */ /* 0x0003e20000100800 */
[----:B0-----:R-:W-:-:S03]  /*8ff0*/  IMAD.MOV.U32 R0, RZ, RZ, R17 ;  /* 0x000000ffff007224 */ /* 0x001fc600078e0011 */
[----:B-1----:R-:W4:Y:S04]  /*9000*/  LDL.LU.64 R16, [R1+0x108] ;  /* 0x0001080001107983 */ /* 0x002f280000300a00 */
[----:B------:R2:W-:Y:S02]  /*9010*/  STL [R1+0x778], R0 ;  /* 0x0007780001007387 */ /* 0x0005e40000100800 */
[----:B--2---:R-:W-:Y:S02]  /*9020*/  IMAD.MOV.U32 R0, RZ, RZ, R29 ;  /* 0x000000ffff007224 */ /* 0x004fe400078e001d */
[----:B------:R0:W-:Y:S04]  /*9030*/  STL [R1+0x784], R28 ;  /* 0x0007841c01007387 */ /* 0x0001e80000100800 */
[----:B------:R-:W-:Y:S04]  /*9040*/  STL [R1+0x78c], R8 ;  /* 0x00078c0801007387 */ /* 0x000fe80000100800 */
[----:B------:R1:W-:Y:S04]  /*9050*/  STL [R1+0x780], R0 ;  /* 0x0007800001007387 */ /* 0x0003e80000100800 */
[----:B0-----:R-:W2:Y:S01]  /*9060*/  LDL.LU.64 R28, [R1+0x340] ;  /* 0x00034000011c7983 */ /* 0x001ea20000300a00 */
[----:B-1----:R-:W-:-:S03]  /*9070*/  IMAD.MOV.U32 R0, RZ, RZ, R9 ;  /* 0x000000ffff007224 */ /* 0x002fc600078e0009 */
[----:B------:R-:W-:Y:S04]  /*9080*/  STL [R1+0x794], R14 ;  /* 0x0007940e01007387 */ /* 0x000fe80000100800 */
[----:B------:R0:W-:Y:S04]  /*9090*/  STL [R1+0x788], R0 ;  /* 0x0007880001007387 */ /* 0x0001e80000100800 */
[----:B------:R-:W2:Y:S01]  /*90a0*/  LDL.LU.64 R8, [R1+0x2a8] ;  /* 0x0002a80001087983 */ /* 0x000ea20000300a00 */
[----:B0-----:R-:W-:-:S03]  /*90b0*/  IMAD.MOV.U32 R0, RZ, RZ, R15 ;  /* 0x000000ffff007224 */ /* 0x001fc600078e000f */
[----:B---3--:R-:W-:Y:S04]  /*90c0*/  STL [R1+0x79c], R12 ;  /* 0x00079c0c01007387 */ /* 0x008fe80000100800 */
[----:B------:R0:W-:Y:S04]  /*90d0*/  STL [R1+0x790], R0 ;  /* 0x0007900001007387 */ /* 0x0001e80000100800 */
[----:B------:R-:W3:Y:S01]  /*90e0*/  LDL.LU.64 R14, [R1+0x348] ;  /* 0x00034800010e7983 */ /* 0x000ee20000300a00 */
[----:B0-----:R-:W-:-:S05]  /*90f0*/  IMAD.MOV.U32 R0, RZ, RZ, R13 ;  /* 0x000000ffff007224 */ /* 0x001fca00078e000d */
[----:B------:R0:W-:Y:S04]  /*9100*/  STL [R1+0x798], R0 ;  /* 0x0007980001007387 */ /* 0x0001e80000100800 */
[----:B----4-:R-:W-:Y:S04]  /*9110*/  STL [R1+0x7a4], R20 ;  /* 0x0007a41401007387 */ /* 0x010fe80000100800 */
[----:B------:R-:W4:Y:S01]  /*9120*/  LDL.LU.64 R12, [R1+0x100] ;  /* 0x00010000010c7983 */ /* 0x000f220000300a00 */
[----:B0-----:R-:W-:-:S03]  /*9130*/  IMAD.MOV.U32 R0, RZ, RZ, R21 ;  /* 0x000000ffff007224 */ /* 0x001fc600078e0015 */
[----:B------:R-:W-:Y:S04]  /*9140*/  STL [R1+0x7ac], R10 ;  /* 0x0007ac0a01007387 */ /* 0x000fe80000100800 */
[----:B------:R0:W-:Y:S02]  /*9150*/  STL [R1+0x7a0], R0 ;  /* 0x0007a00001007387 */ /* 0x0001e40000100800 */
[----:B0-----:R-:W-:Y:S02]  /*9160*/  IMAD.MOV.U32 R0, RZ, RZ, R11 ;  /* 0x000000ffff007224 */ /* 0x001fe400078e000b */
[----:B------:R-:W4:Y:S04]  /*9170*/  LDL.LU.64 R10, [R1+0x350] ;  /* 0x00035000010a7983 */ /* 0x000f280000300a00 */
[----:B------:R0:W-:Y:S04]  /*9180*/  STL [R1+0x7a8], R0 ;  /* 0x0007a80001007387 */ /* 0x0001e80000100800 */
[----:B------:R1:W-:Y:S01]  /*9190*/  STL [R1+0x7b4], R6 ;  /* 0x0007b40601007387 */ /* 0x0003e20000100800 */
[----:B0-----:R-:W-:-:S03]  /*91a0*/  IMAD.MOV.U32 R0, RZ, RZ, R7 ;  /* 0x000000ffff007224 */ /* 0x001fc600078e0007 */
        /* <DEDUP_REMOVED lines=8> */
[----:B------:R-:W-:Y:S04]  /*9230*/  STL [R1+0x7cc], R26 ;  /* 0x0007cc1a01007387 */ /* 0x000fe80000100800 */
[----:B------:R0:W-:Y:S04]  /*9240*/  STL [R1+0x7c0], R0 ;  /* 0x0007c00001007387 */ /* 0x0001e80000100800 */
[----:B------:R-:W-:Y:S01]  /*9250*/  STL [R1+0x7d4], R4 ;  /* 0x0007d40401007387 */ /* 0x000fe20000100800 */
[----:B0-----:R-:W-:-:S05]  /*9260*/  IMAD.MOV.U32 R0, RZ, RZ, R27 ;  /* 0x000000ffff007224 */ /* 0x001fca00078e001b */
[----:B------:R0:W-:Y:S04]  /*9270*/  STL [R1+0x7c8], R0 ;  /* 0x0007c80001007387 */ /* 0x0001e80000100800 */
[----:B------:R-:W4:Y:S01]  /*9280*/  LDL.LU.64 R26, [R1+0xf8] ;  /* 0x0000f800011a7983 */ /* 0x000f220000300a00 */
[----:B0-----:R-:W-:-:S03]  /*9290*/  IMAD.MOV.U32 R0, RZ, RZ, R5 ;  /* 0x000000ffff007224 */ /* 0x001fc600078e0005 */
[----:B------:R-:W-:Y:S04]  /*92a0*/  STL [R1+0x7dc], R16 ;  /* 0x0007dc1001007387 */ /* 0x000fe80000100800 */
[----:B------:R0:W-:Y:S04]  /*92b0*/  STL [R1+0x7d0], R0 ;  /* 0x0007d00001007387 */ /* 0x0001e80000100800 */
[----:B------:R-:W4:Y:S04]  /*92c0*/  LDL.LU.64 R4, [R1+0x360] ;  /* 0x0003600001047983 */ /* 0x000f280000300a00 */
[----:B------:R-:W4:Y:S01]  /*92d0*/  LDL.LU.64 R22, [R1+0x2d0] ;  /* 0x0002d00001167983 */ /* 0x000f220000300a00 */
[----:B0-----:R-:W-:-:S05]  /*92e0*/  IMAD.MOV.U32 R0, RZ, RZ, R17 ;  /* 0x000000ffff007224 */ /* 0x001fca00078e0011 */
[----:B------:R0:W-:Y:S04]  /*92f0*/  STL [R1+0x7d8], R0 ;  /* 0x0007d80001007387 */ /* 0x0001e80000100800 */
[----:B--2---:R1:W-:Y:S01]  /*9300*/  STL [R1+0x7e4], R28 ;  /* 0x0007e41c01007387 */ /* 0x0043e20000100800 */
[----:B0-----:R-:W-:-:S03]  /*9310*/  IMAD.MOV.U32 R0, RZ, RZ, R29 ;  /* 0x000000ffff007224 */ /* 0x001fc600078e001d */
[----:B------:R-:W2:Y:S04]  /*9320*/  LDL.LU.64 R20, [R1+0x368] ;  /* 0x0003680001147983 */ /* 0x000ea80000300a00 */
[----:B------:R0:W-:Y:S04]  /*9330*/  STL [R1+0x7e0], R0 ;  /* 0x0007e00001007387 */ /* 0x0001e80000100800 */
[----:B------:R0:W-:Y:S04]  /*9340*/  STL [R1+0x7ec], R8 ;  /* 0x0007ec0801007387 */ /* 0x0001e80000100800 */
[----:B-1----:R-:W2:Y:S01]  /*9350*/  LDL.LU.64 R28, [R1+0xf0] ;  /* 0x0000f000011c7983 */ /* 0x002ea20000300a00 */
[----:B0-----:R-:W-:-:S03]  /*9360*/  IMAD.MOV.U32 R0, RZ, RZ, R9 ;  /* 0x000000ffff007224 */ /* 0x001fc600078e0009 */
[----:B------:R-:W2:Y:S04]  /*9370*/  LDL.LU.64 R8, [R1+0x370] ;  /* 0x0003700001087983 */ /* 0x000ea80000300a00 */
[----:B------:R0:W-:Y:S04]  /*9380*/  STL [R1+0x7e8], R0 ;  /* 0x0007e80001007387 */ /* 0x0001e80000100800 */
[----:B---3--:R-:W-:Y:S01]  /*9390*/  STL [R1+0x7f4], R14 ;  /* 0x0007f40e01007387 */ /* 0x008fe20000100800 */
[----:B0-----:R-:W-:-:S03]  /*93a0*/  IMAD.MOV.U32 R0, RZ, RZ, R15 ;  /* 0x000000ffff007224 */ /* 0x001fc600078e000f */
[----:B----4-:R-:W-:Y:S04]  /*93b0*/  STL [R1+0x7fc], R12 ;  /* 0x0007fc0c01007387 */ /* 0x010fe80000100800 */
[----:B------:R0:W-:Y:S04]  /*93c0*/  STL [R1+0x7f0], R0 ;  /* 0x0007f00001007387 */ /* 0x0001e80000100800 */
[----:B------:R-:W3:Y:S04]  /*93d0*/  LDL.LU.64 R18, [R1+0x2e8] ;  /* 0x0002e80001127983 */ /* 0x000ee80000300a00 */
[----:B------:R-:W4:Y:S01]  /*93e0*/  LDL.LU.64 R16, [R1+0x378] ;  /* 0x0003780001107983 */ /* 0x000f220000300a00 */
[----:B0-----:R-:W-:-:S05]  /*93f0*/  IMAD.MOV.U32 R0, RZ, RZ, R13 ;  /* 0x000000ffff007224 */ /* 0x001fca00078e000d */
[----:B------:R0:W-:Y:S04]  /*9400*/  STL [R1+0x7f8], R0 ;  /* 0x0007f80001007387 */ /* 0x0001e80000100800 */
[----:B------:R-:W-:Y:S04]  /*9410*/  STL [R1+0x804], R10 ;  /* 0x0008040a01007387 */ /* 0x000fe80000100800 */
[----:B------:R-:W4:Y:S01]  /*9420*/  LDL.LU.64 R14, [R1+0xe8] ;  /* 0x0000e800010e7983 */ /* 0x000f220000300a00 */
[----:B0-----:R-:W-:-:S03]  /*9430*/  IMAD.MOV.U32 R0, RZ, RZ, R11 ;  /* 0x000000ffff007224 */ /* 0x001fc600078e000b */
[----:B------:R-:W4:Y:S04]  /*9440*/  LDL.LU.64 R12, [R1+0x380] ;  /* 0x00038000010c7983 */ /* 0x000f280000300a00 */
[----:B------:R0:W-:Y:S02]  /*9450*/  STL [R1+0x800], R0 ;  /* 0x0008000001007387 */ /* 0x0001e40000100800 */
[----:B0-----:R-:W-:Y:S02]  /*9460*/  IMAD.MOV.U32 R0, RZ, RZ, R7 ;  /* 0x000000ffff007224 */ /* 0x001fe400078e0007 */
[----:B------:R-:W-:Y:S04]  /*9470*/  STL [R1+0x80c], R6 ;  /* 0x00080c0601007387 */ /* 0x000fe80000100800 */
[----:B------:R-:W4:Y:S04]  /*9480*/  LDL.LU.64 R10, [R1+0x2f8] ;  /* 0x0002f800010a7983 */ /* 0x000f280000300a00 */
[----:B------:R0:W-:Y:S04]  /*9490*/  STL [R1+0x808], R0 ;  /* 0x0008080001007387 */ /* 0x0001e80000100800 */
[----:B------:R1:W-:Y:S04]  /*94a0*/  STL [R1+0x814], R2 ;  /* 0x0008140201007387 */ /* 0x0003e80000100800 */
[----:B0-----:R-:W4:Y:S01]  /*94b0*/  LDL.LU R0, [R1+0x398] ;  /* 0x0003980001007983 */ /* 0x001f220000300800 */
[----:B-1----:R-:W-:-:S03]  /*94c0*/  IMAD.MOV.U32 R2, RZ, RZ, R3 ;  /* 0x000000ffff027224 */ /* 0x002fc600078e0003 */
[----:B------:R-:W4:Y:S04]  /*94d0*/  LDL.LU R3, [R1+0x39c] ;  /* 0x00039c0001037983 */ /* 0x000f280000300800 */
[----:B------:R-:W4:Y:S04]  /*94e0*/  LDL.LU.64 R6, [R1+0x388] ;  /* 0x0003880001067983 */ /* 0x000f280000300a00 */
[----:B------:R0:W-:Y:S02]  /*94f0*/  STL [R1+0x810], R2 ;  /* 0x0008100201007387 */ /* 0x0001e40000100800 */
[----:B0-----:R-:W-:-:S02]  /*9500*/  IMAD.MOV.U32 R2, RZ, RZ, R27 ;  /* 0x000000ffff027224 */ /* 0x001fc400078e001b */
[----:B------:R0:W-:Y:S04]  /*9510*/  STL [R1+0x81c], R26 ;  /* 0x00081c1a01007387 */ /* 0x0001e80000100800 */
[----:B0-----:R-:W4:Y:S04]  /*9520*/  LDL.LU.64 R26, [R1+0xe0] ;  /* 0x0000e000011a7983 */ /* 0x001f280000300a00 */
        /* <DEDUP_REMOVED lines=8> */
[----:B------:R0:W-:Y:S02]  /*95b0*/  STL [R1+0x828], R2 ;  /* 0x0008280201007387 */ /* 0x0001e40000100800 */
[----:B0-----:R-:W-:Y:S02]  /*95c0*/  IMAD.MOV.U32 R2, RZ, RZ, R21 ;  /* 0x000000ffff027224 */ /* 0x001fe400078e0015 */
[----:B------:R-:W-:Y:S04]  /*95d0*/  STL [R1+0x83c], R28 ;  /* 0x00083c1c01007387 */ /* 0x000fe80000100800 */
[----:B------:R0:W-:Y:S04]  /*95e0*/  STL [R1+0x830], R2 ;  /* 0x0008300201007387 */ /* 0x0001e80000100800 */
[----:B------:R1:W-:Y:S01]  /*95f0*/  STL [R1+0x844], R8 ;  /* 0x0008440801007387 */ /* 0x0003e20000100800 */
[----:B0-----:R-:W-:-:S05]  /*9600*/  IMAD.MOV.U32 R2, RZ, RZ, R29 ;  /* 0x000000ffff027224 */ /* 0x001fca00078e001d */
[----:B------:R0:W-:Y:S01]  /*9610*/  STL [R1+0x838], R2 ;  /* 0x0008380201007387 */ /* 0x0001e20000100800 */
[----:B-1----:R-:W1:Y:S03]  /*9620*/  LDC R8, c[0x0][0x238] ;  /* 0x00008e00ff087b82 */ /* 0x002e660000000800 */
[----:B------:R-:W2:Y:S01]  /*9630*/  LDL.LU.64 R28, [R1+0x318] ;  /* 0x00031800011c7983 */ /* 0x000ea20000300a00 */
[----:B0-----:R-:W-:-:S05]  /*9640*/  IMAD.MOV.U32 R2, RZ, RZ, R9 ;  /* 0x000000ffff027224 */ /* 0x001fca00078e0009 */
[----:B------:R3:W-:Y:S02]  /*9650*/  STL [R1+0x840], R2 ;  /* 0x0008400201007387 */ /* 0x0007e40000100800 */
[----:B---3--:R-:W-:Y:S02]  /*9660*/  IMAD.MOV.U32 R2, RZ, RZ, R19 ;  /* 0x000000ffff027224 */ /* 0x008fe400078e0013 */
[----:B------:R-:W-:Y:S04]  /*9670*/  STL [R1+0x84c], R18 ;  /* 0x00084c1201007387 */ /* 0x000fe80000100800 */
[----:B----4-:R-:W-:Y:S04]  /*9680*/  STL [R1+0x854], R16 ;  /* 0x0008541001007387 */ /* 0x010fe80000100800 */
[----:B------:R0:W-:Y:S02]  /*9690*/  STL [R1+0x848], R2 ;  /* 0x0008480201007387 */ /* 0x0001e40000100800 */
[----:B0-----:R-:W-:-:S02]  /*96a0*/  IMAD.MOV.U32 R2, RZ, RZ, R17 ;  /* 0x000000ffff027224 */ /* 0x001fc400078e0011 */
[----:B------:R-:W-:Y:S04]  /*96b0*/  STL [R1+0x85c], R14 ;  /* 0x00085c0e01007387 */ /* 0x000fe80000100800 */
[----:B------:R0:W-:Y:S04]  /*96c0*/  STL [R1+0x850], R2 ;  /* 0x0008500201007387 */ /* 0x0001e80000100800 */
[----:B------:R-:W-:Y:S01]  /*96d0*/  STL [R1+0x864], R12 ;  /* 0x0008640c01007387 */ /* 0x000fe20000100800 */
[----:B0-----:R-:W-:-:S05]  /*96e0*/  IMAD.MOV.U32 R2, RZ, RZ, R15 ;  /* 0x000000ffff027224 */ /* 0x001fca00078e000f */
[----:B------:R0:W-:Y:S02]  /*96f0*/  STL [R1+0x858], R2 ;  /* 0x0008580201007387 */ /* 0x0001e40000100800 */
[----:B0-----:R-:W-:-:S05]  /*9700*/  IMAD.MOV.U32 R2, RZ, RZ, R13 ;  /* 0x000000ffff027224 */ /* 0x001fca00078e000d */
[----:B------:R0:W-:Y:S04]  /*9710*/  STL [R1+0x860], R2 ;  /* 0x0008600201007387 */ /* 0x0001e80000100800 */
[----:B------:R-:W-:Y:S01]  /*9720*/  STL [R1+0x86c], R10 ;  /* 0x00086c0a01007387 */ /* 0x000fe20000100800 */
[----:B0-----:R-:W-:-:S05]  /*9730*/  IMAD.MOV.U32 R2, RZ, RZ, R11 ;  /* 0x000000ffff027224 */ /* 0x001fca00078e000b */
[----:B------:R0:W-:Y:S01]  /*9740*/  STL [R1+0x868], R2 ;  /* 0x0008680201007387 */ /* 0x0001e20000100800 */
[----:B------:R-:W-:Y:S02]  /*9750*/  IMAD R0, R0, UR5, RZ ;  /* 0x0000000500007c24 */ /* 0x000fe4000f8e02ff */
[----:B0-----:R-:W-:Y:S01]  /*9760*/  IMAD R2, R3, UR5, RZ ;  /* 0x0000000503027c24 */ /* 0x001fe2000f8e02ff */
[----:B------:R-:W-:Y:S01]  /*9770*/  MOV R3, R7 ;  /* 0x0000000700037202 */ /* 0x000fe20000000f00 */
[----:B------:R-:W-:Y:S01]  /*9780*/  STL [R1+0x874], R6 ;  /* 0x0008740601007387 */ /* 0x000fe20000100800 */
[----:B------:R-:W-:-:S03]  /*9790*/  LEA R12, P1, R0, UR8, 0x1 ;  /* 0x00000008000c7c11 */ /* 0x000fc6000f8208ff */
[----:B------:R0:W-:Y:S01]  /*97a0*/  STL [R1+0x870], R3 ;  /* 0x0008700301007387 */ /* 0x0001e20000100800 */
[----:B------:R-:W-:Y:S02]  /*97b0*/  LEA R10, P0, R2, UR8, 0x1 ;  /* 0x00000008020a7c11 */ /* 0x000fe4000f8008ff */
[----:B------:R-:W-:Y:S02]  /*97c0*/  LEA.HI.X.SX32 R13, R0, UR9, 0x1, P1 ;  /* 0x00000009000d7c11 */ /* 0x000fe400088f0eff */
[----:B------:R-:W-:Y:S01]  /*97d0*/  LEA.HI.X.SX32 R11, R2, UR9, 0x1, P0 ;  /* 0x00000009020b7c11 */ /* 0x000fe200080f0eff */
[----:B0-----:R-:W-:Y:S01]  /*97e0*/  IMAD.MOV.U32 R3, RZ, RZ, R27 ;  /* 0x000000ffff037224 */ /* 0x001fe200078e001b */
[----:B------:R0:W-:Y:S04]  /*97f0*/  STL [R1+0x87c], R26 ;  /* 0x00087c1a01007387 */ /* 0x0001e80000100800 */
[----:B------:R-:W-:Y:S01]  /*9800*/  STL [R1+0x878], R3 ;  /* 0x0008780301007387 */ /* 0x000fe20000100800 */
[----:B0-----:R-:W0:Y:S08]  /*9810*/  LDC R26, c[0x0][0x230] ;  /* 0x00008c00ff1a7b82 */ /* 0x001e300000000800 */
[----:B------:R-:W3:Y:S01]  /*9820*/  LDC R27, c[0x0][0x23c] ;  /* 0x00008f00ff1b7b82 */ /* 0x000ee20000000800 */
[----:B------:R1:W-:Y:S01]  /*9830*/  STL [R1+0x884], R4 ;  /* 0x0008840401007387 */ /* 0x0003e20000100800 */
[----:B------:R-:W-:-:S03]  /*9840*/  IMAD.MOV.U32 R0, RZ, RZ, R5 ;  /* 0x000000ffff007224 */ /* 0x000fc600078e0005 */
[----:B------:R-:W-:Y:S01]  /*9850*/  STL.64 [R1+0x3e0], R12 ;  /* 0x0003e00c01007387 */ /* 0x000fe20000100a00 */
[----:B-1----:R-:W-:-:S03]  /*9860*/  IMAD R4, R8, 0x7f, RZ ;  /* 0x0000007f08047824 */ /* 0x002fc600078e02ff */
[----:B------:R1:W-:Y:S01]  /*9870*/  STL [R1+0x880], R0 ;  /* 0x0008800001007387 */ /* 0x0003e20000100800 */
[----:B------:R-:W-:-:S04]  /*9880*/  IMAD.WIDE R2, R4, 0x2, R12 ;  /* 0x0000000204027825 */ /* 0x000fc800078e020c */
[----:B------:R-:W-:-:S04]  /*9890*/  IMAD.WIDE R4, R4, 0x2, R10 ;  /* 0x0000000204047825 */ /* 0x000fc800078e020a */
[C---:B-1----:R-:W-:Y:S02]  /*98a0*/  IMAD R0, R8.reuse, 0x7e, RZ ;  /* 0x0000007e08007824 */ /* 0x042fe400078e02ff */
[----:B--2---:R-:W-:Y:S01]  /*98b0*/  IMAD.MOV.U32 R6, RZ, RZ, R29 ;  /* 0x000000ffff067224 */ /* 0x004fe200078e001d */
[----:B------:R-:W-:Y:S04]  /*98c0*/  STL [R1+0x88c], R28 ;  /* 0x00088c1c01007387 */ /* 0x000fe80000100800 */
[----:B------:R-:W-:Y:S04]  /*98d0*/  STL.64 [R1+0x3e8], R10 ;  /* 0x0003e80a01007387 */ /* 0x000fe80000100a00 */
[----:B------:R-:W-:Y:S04]  /*98e0*/  STL [R1+0x894], R2 ;  /* 0x0008940201007387 */ /* 0x000fe80000100800 */
[----:B------:R1:W-:Y:S04]  /*98f0*/  STL [R1+0x888], R6 ;  /* 0x0008880601007387 */ /* 0x0003e80000100800 */
[----:B------:R2:W-:Y:S04]  /*9900*/  STL [R1+0x890], R3 ;  /* 0x0008900301007387 */ /* 0x0005e80000100800 */
[----:B------:R-:W-:Y:S01]  /*9910*/  STL [R1+0x89c], R4 ;  /* 0x00089c0401007387 */ /* 0x000fe20000100800 */
[----:B-1----:R-:W-:-:S02]  /*9920*/  IMAD R6, R8, 0x7d, RZ ;  /* 0x0000007d08067824 */ /* 0x002fc400078e02ff */
[C---:B--2---:R-:W-:Y:S01]  /*9930*/  IMAD.WIDE R2, R0.reuse, 0x2, R12 ;  /* 0x0000000200027825 */ /* 0x044fe200078e020c */
[----:B------:R1:W-:Y:S04]  /*9940*/  STL [R1+0x898], R5 ;  /* 0x0008980501007387 */ /* 0x0003e80000100800 */
[----:B------:R-:W-:Y:S04]  /*9950*/  STL [R1+0x8a4], R2 ;  /* 0x0008a40201007387 */ /* 0x000fe80000100800 */
[----:B------:R2:W-:Y:S01]  /*9960*/  STL [R1+0x8a0], R3 ;  /* 0x0008a00301007387 */ /* 0x0005e20000100800 */
[----:B-1----:R-:W-:-:S04]  /*9970*/  IMAD.WIDE R4, R0, 0x2, R10 ;  /* 0x0000000200047825 */ /* 0x002fc800078e020a */
[----:B------:R-:W-:Y:S01]  /*9980*/  IMAD R0, R8, 0x7c, RZ ;  /* 0x0000007c08007824 */ /* 0x000fe200078e02ff */
[----:B------:R-:W-:Y:S01]  /*9990*/  STL [R1+0x8ac], R4 ;  /* 0x0008ac0401007387 */ /* 0x000fe20000100800 */
[----:B--2---:R-:W-:-:S03]  /*99a0*/  IMAD.WIDE R2, R6, 0x2, R12 ;  /* 0x0000000206027825 */ /* 0x004fc600078e020c */
[----:B------:R1:W-:Y:S01]  /*99b0*/  STL [R1+0x8a8], R5 ;  /* 0x0008a80501007387 */ /* 0x0003e20000100800 */
[----:B------:R-:W-:-:S03]  /*99c0*/  IMAD.WIDE R6, R6, 0x2, R10 ;  /* 0x0000000206067825 */ /* 0x000fc600078e020a */
[----:B------:R-:W-:Y:S04]  /*99d0*/  STL [R1+0x8b4], R2 ;  /* 0x0008b40201007387 */ /* 0x000fe80000100800 */
[----:B------:R2:W-:Y:S04]  /*99e0*/  STL [R1+0x8b0], R3 ;  /* 0x0008b00301007387 */ /* 0x0005e80000100800 */
[----:B------:R4:W-:Y:S01]  /*99f0*/  STL [R1+0x8bc], R6 ;  /* 0x0008bc0601007387 */ /* 0x0009e20000100800 */
[----:B-1----:R-:W-:-:S04]  /*9a00*/  IMAD.WIDE R4, R0, 0x2, R10 ;  /* 0x0000000200047825 */ /* 0x002fc800078e020a */
[----:B--2---:R-:W-:Y:S01]  /*9a10*/  IMAD.WIDE R2, R0, 0x2, R12 ;  /* 0x0000000200027825 */ /* 0x004fe200078e020c */
[----:B------:R-:W-:Y:S03]  /*9a20*/  STL [R1+0x8b8], R7 ;  /* 0x0008b80701007387 */ /* 0x000fe60000100800 */
[C---:B----4-:R-:W-:Y:S01]  /*9a30*/  IMAD R6, R8.reuse, 0x7b, RZ ;  /* 0x0000007b08067824 */ /* 0x050fe200078e02ff */
[----:B------:R-:W-:Y:S04]  /*9a40*/  STL [R1+0x8c4], R2 ;  /* 0x0008c40201007387 */ /* 0x000fe80000100800 */
[----:B------:R1:W-:Y:S01]  /*9a50*/  STL [R1+0x8c0], R3 ;  /* 0x0008c00301007387 */ /* 0x0003e20000100800 */
[----:B------:R-:W-:-:S03]  /*9a60*/  IMAD R0, R8, 0x7a, RZ ;  /* 0x0000007a08007824 */ /* 0x000fc600078e02ff */
[----:B------:R-:W-:Y:S01]  /*9a70*/  STL [R1+0x8cc], R4 ;  /* 0x0008cc0401007387 */ /* 0x000fe20000100800 */
[----:B-1----:R-:W-:-:S03]  /*9a80*/  IMAD.WIDE R2, R6, 0x2, R12 ;  /* 0x0000000206027825 */ /* 0x002fc600078e020c */
        /* <DEDUP_REMOVED lines=403> */
[----:B------:R-:W-:-:S03]  /*b3c0*/  IMAD.SHL.U32 R0, R8, 0x40, RZ ;  /* 0x0000004008007824 */ /* 0x000fc600078e00ff */
        /* <DEDUP_REMOVED lines=439> */
[----:B------:R2:W-:Y:S01]  /*cf40*/  STL [R1+0x1050], R3 ;  /* 0x0010500301007387 */ /* 0x0005e20000100800 */
[----:B-1----:R-:W-:-:S03]  /*cf50*/  IMAD.WIDE R4, R0, 0x2, R10 ;  /* 0x0000000200047825 */ /* 0x002fc600078e020a */
[----:B------:R-:W-:Y:S01]  /*cf60*/  STL [R1+0x105c], R6 ;  /* 0x00105c0601007387 */ /* 0x000fe20000100800 */
[----:B--2---:R-:W-:-:S03]  /*cf70*/  IMAD.WIDE R2, R0, 0x2, R12 ;  /* 0x0000000200027825 */ /* 0x004fc600078e020c */
[----:B------:R1:W-:Y:S04]  /*cf80*/  STL [R1+0x1058], R7 ;  /* 0x0010580701007387 */ /* 0x0003e80000100800 */
[----:B------:R-:W-:Y:S04]  /*cf90*/  STL [R1+0x1064], R2 ;  /* 0x0010640201007387 */ /* 0x000fe80000100800 */
[----:B------:R2:W-:Y:S01]  /*cfa0*/  STL [R1+0x1060], R3 ;  /* 0x0010600301007387 */ /* 0x0005e20000100800 */
[----:B-1----:R-:W-:-:S03]  /*cfb0*/  IMAD.WIDE R6, R8, 0x2, R12 ;  /* 0x0000000208067825 */ /* 0x002fc600078e020c */
[----:B------:R1:W-:Y:S04]  /*cfc0*/  STL [R1+0x106c], R4 ;  /* 0x00106c0401007387 */ /* 0x0003e80000100800 */
[----:B------:R-:W-:Y:S01]  /*cfd0*/  STL [R1+0x1068], R5 ;  /* 0x0010680501007387 */ /* 0x000fe20000100800 */
[----:B--2---:R-:W-:-:S03]  /*cfe0*/  IMAD.WIDE R2, R8, 0x2, R10 ;  /* 0x0000000208027825 */ /* 0x004fc600078e020a */
[----:B------:R-:W-:Y:S04]  /*cff0*/  STL [R1+0x1074], R6 ;  /* 0x0010740601007387 */ /* 0x000fe80000100800 */
[----:B------:R-:W-:Y:S04]  /*d000*/  STL [R1+0x1070], R7 ;  /* 0x0010700701007387 */ /* 0x000fe80000100800 */
[----:B------:R2:W-:Y:S04]  /*d010*/  STL [R1+0x107c], R2 ;  /* 0x00107c0201007387 */ /* 0x0005e80000100800 */
[----:B------:R4:W-:Y:S04]  /*d020*/  STL [R1+0x1078], R3 ;  /* 0x0010780301007387 */ /* 0x0009e80000100800 */
[----:B------:R0:W-:Y:S04]  /*d030*/  STL [R1+0x5c8], RZ ;  /* 0x0005c8ff01007387 */ /* 0x0001e80000100800 */
        /* <DEDUP_REMOVED lines=17> */
[----:B------:R0:W-:Y:S01]  /*d150*/  STL [R1+0x2a4], RZ ;  /* 0x0002a4ff01007387 */ /* 0x0001e20000100800 */
[----:B------:R-:W3:Y:S03]  /*d160*/  S2R R29, SR_TID.X ;  /* 0x00000000001d7919 */ /* 0x000ee60000002100 */
        /* <DEDUP_REMOVED lines=29> */
[----:B---3--:R-:W-:-:S03]  /*d340*/  LOP3.LUT R29, R29, 0x3f, RZ, 0xc0, !PT ;  /* 0x0000003f1d1d7812 */ /* 0x008fc600078ec0ff */
[----:B------:R3:W-:Y:S04]  /*d350*/  STL [R1+0x21c], RZ ;  /* 0x00021cff01007387 */ /* 0x0007e80000100800 */
[----:B------:R3:W-:Y:S04]  /*d360*/  STL [R1+0x1a0], RZ ;  /* 0x0001a0ff01007387 */ /* 0x0007e80000100800 */
[----:B------:R3:W-:Y:S04]  /*d370*/  STL [R1+0x1a4], RZ ;  /* 0x0001a4ff01007387 */ /* 0x0007e80000100800 */
[----:B------:R3:W-:Y:S04]  /*d380*/  STL [R1+0x1a8], RZ ;  /* 0x0001a8ff01007387 */ /* 0x0007e80000100800 */
[----:B------:R3:W-:Y:S01]  /*d390*/  STL [R1+0x1ac], RZ ;  /* 0x0001acff01007387 */ /* 0x0007e20000100800 */
[----:B-1----:R-:W-:-:S03]  /*d3a0*/  IMAD.SHL.U32 R4, R29, 0x2, RZ ;  /* 0x000000021d047824 */ /* 0x002fc600078e00ff */
[----:B------:R3:W-:Y:S04]  /*d3b0*/  STL [R1+0x1b0], RZ ;  /* 0x0001b0ff01007387 */ /* 0x0007e80000100800 */
[----:B------:R3:W-:Y:S04]  /*d3c0*/  STL [R1+0x1b4], RZ ;  /* 0x0001b4ff01007387 */ /* 0x0007e80000100800 */
[----:B------:R3:W-:Y:S04]  /*d3d0*/  STL [R1+0x1b8], RZ ;  /* 0x0001b8ff01007387 */ /* 0x0007e80000100800 */
[----:B------:R3:W-:Y:S04]  /*d3e0*/  STL [R1+0x1bc], RZ ;  /* 0x0001bcff01007387 */ /* 0x0007e80000100800 */
[----:B------:R-:W3:Y:S04]  /*d3f0*/  LDL R29, [R1+0x3d8] ;  /* 0x0003d800011d7983 */ /* 0x000ee80000100800 */
[----:B------:R-:W3:Y:S04]  /*d400*/  LDL R28, [R1+0x3dc] ;  /* 0x0003dc00011c7983 */ /* 0x000ee80000100800 */
        /* <DEDUP_REMOVED lines=48> */
[----:B0-----:R-:W-:-:S03]  /*d710*/  VIADD R26, R26, 0x7f ;  /* 0x0000007f1a1a7836 */ /* 0x001fc60000000000 */
[----:B------:R1:W-:Y:S04]  /*d720*/  STL [R1+0x2b0], RZ ;  /* 0x0002b0ff01007387 */ /* 0x0003e80000100800 */
[----:B------:R1:W-:Y:S04]  /*d730*/  STL [R1+0x2b4], RZ ;  /* 0x0002b4ff01007387 */ /* 0x0003e80000100800 */
[----:B------:R1:W-:Y:S01]  /*d740*/  STL [R1+0x2b8], RZ ;  /* 0x0002b8ff01007387 */ /* 0x0003e20000100800 */
[----:B------:R-:W-:-:S03]  /*d750*/  IMAD.SHL.U32 R0, R27, 0x80, RZ ;  /* 0x000000801b007824 */ /* 0x000fc600078e00ff */
[----:B------:R1:W-:Y:S01]  /*d760*/  STL [R1+0x2bc], RZ ;  /* 0x0002bcff01007387 */ /* 0x0003e20000100800 */
[----:B------:R-:W-:-:S03]  /*d770*/  IMAD.SHL.U32 R8, R8, 0x80, RZ ;  /* 0x0000008008087824 */ /* 0x000fc600078e00ff */
[----:B------:R1:W-:Y:S01]  /*d780*/  STL [R1+0x270], RZ ;  /* 0x000270ff01007387 */ /* 0x0003e20000100800 */
[----:B------:R-:W-:-:S03]  /*d790*/  SHF.R.S32.HI R27, RZ, 0x1f, R26 ;  /* 0x0000001fff1b7819 */ /* 0x000fc6000001141a */
[----:B------:R1:W-:Y:S04]  /*d7a0*/  STL [R1+0x274], RZ ;  /* 0x000274ff01007387 */ /* 0x0003e80000100800 */
[----:B------:R1:W-:Y:S04]  /*d7b0*/  STL [R1+0x278], RZ ;  /* 0x000278ff01007387 */ /* 0x0003e80000100800 */
[----:B------:R1:W-:Y:S01]  /*d7c0*/  STL [R1+0x27c], RZ ;  /* 0x00027cff01007387 */ /* 0x0003e20000100800 */
[----:B--2---:R-:W-:-:S03]  /*d7d0*/  SHF.R.S32.HI R2, RZ, 0x1f, R0 ;  /* 0x0000001fff027819 */ /* 0x004fc60000011400 */
[----:B------:R1:W-:Y:S01]  /*d7e0*/  STL [R1+0x250], RZ ;  /* 0x000250ff01007387 */ /* 0x0003e20000100800 */
[----:B------:R-:W-:-:S03]  /*d7f0*/  LEA.HI R27, R27, R26, RZ, 0x7 ;  /* 0x0000001a1b1b7211 */ /* 0x000fc600078f38ff */
[----:B------:R1:W-:Y:S01]  /*d800*/  STL [R1+0x254], RZ ;  /* 0x000254ff01007387 */ /* 0x0003e20000100800 */
[----:B----4-:R-:W-:-:S03]  /*d810*/  SHF.R.S32.HI R3, RZ, 0x1f, R8 ;  /* 0x0000001fff037819 */ /* 0x010fc60000011408 */
[----:B------:R1:W-:Y:S04]  /*d820*/  STL [R1+0x258], RZ ;  /* 0x000258ff01007387 */ /* 0x0003e80000100800 */
[----:B------:R1:W-:Y:S01]  /*d830*/  STL [R1+0x25c], RZ ;  /* 0x00025cff01007387 */ /* 0x0003e20000100800 */
[----:B------:R-:W-:-:S03]  /*d840*/  SHF.L.U64.HI R2, R0, 0x1, R2 ;  /* 0x0000000100027819 */ /* 0x000fc60000010202 */
[----:B------:R1:W-:Y:S01]  /*d850*/  STL [R1+0x200], RZ ;  /* 0x000200ff01007387 */ /* 0x0003e20000100800 */
[----:B------:R-:W-:-:S03]  /*d860*/  SHF.R.S32.HI R5, RZ, 0x7, R27 ;  /* 0x00000007ff057819 */ /* 0x000fc6000001141b */
[----:B------:R1:W-:Y:S01]  /*d870*/  STL [R1+0x204], RZ ;  /* 0x000204ff01007387 */ /* 0x0003e20000100800 */
[----:B------:R-:W-:-:S03]  /*d880*/  SHF.L.U64.HI R0, R8, 0x1, R3 ;  /* 0x0000000108007819 */ /* 0x000fc60000010203 */
[----:B------:R1:W-:Y:S01]  /*d890*/  STL [R1+0x208], RZ ;  /* 0x000208ff01007387 */ /* 0x0003e20000100800 */
[----:B------:R-:W-:-:S03]  /*d8a0*/  LOP3.LUT R5, R4, 0x10, RZ, 0x3c, !PT ;  /* 0x0000001004057812 */ /* 0x000fc600078e3cff */
[----:B------:R1:W-:Y:S01]  /*d8b0*/  STL [R1+0x20c], RZ ;  /* 0x00020cff01007387 */ /* 0x0003e20000100800 */
[----:B------:R-:W-:-:S03]  /*d8c0*/  LOP3.LUT R3, R4, 0x30, RZ, 0x3c, !PT ;  /* 0x0000003004037812 */ /* 0x000fc600078e3cff */
[----:B------:R1:W-:Y:S01]  /*d8d0*/  STL [R1+0x1f0], RZ ;  /* 0x0001f0ff01007387 */ /* 0x0003e20000100800 */
[C---:B------:R-:W-:Y:S02]  /*d8e0*/  LOP3.LUT R6, R4.reuse, 0x20, RZ, 0x3c, !PT ;  /* 0x0000002004067812 */ /* 0x040fe400078e3cff */
[C---:B------:R-:W-:Y:S01]  /*d8f0*/  LOP3.LUT R5, R4.reuse, 0x40, RZ, 0x3c, !PT ;  /* 0x0000004004057812 */ /* 0x040fe200078e3cff */
[----:B------:R1:W-:Y:S01]  /*d900*/  STL [R1+0x1f4], RZ ;  /* 0x0001f4ff01007387 */ /* 0x0003e20000100800 */
[C---:B------:R-:W-:Y:S02]  /*d910*/  LOP3.LUT R3, R4.reuse, 0x60, RZ, 0x3c, !PT ;  /* 0x0000006004037812 */ /* 0x040fe400078e3cff */
[C---:B------:R-:W-:Y:S01]  /*d920*/  LOP3.LUT R6, R4.reuse, 0x50, RZ, 0x3c, !PT ;  /* 0x0000005004067812 */ /* 0x040fe200078e3cff */
[----:B------:R1:W-:Y:S01]  /*d930*/  STL [R1+0x1f8], RZ ;  /* 0x0001f8ff01007387 */ /* 0x0003e20000100800 */
[----:B------:R-:W-:-:S03]  /*d940*/  LOP3.LUT R5, R4, 0x70, RZ, 0x3c, !PT ;  /* 0x0000007004057812 */ /* 0x000fc600078e3cff */
[----:B------:R1:W-:Y:S04]  /*d950*/  STL [R1+0x1fc], RZ ;  /* 0x0001fcff01007387 */ /* 0x0003e80000100800 */
[----:B------:R1:W-:Y:S04]  /*d960*/  STL [R1+0x1e0], RZ ;  /* 0x0001e0ff01007387 */ /* 0x0003e80000100800 */
[----:B------:R1:W-:Y:S04]  /*d970*/  STL [R1+0x1e4], RZ ;  /* 0x0001e4ff01007387 */ /* 0x0003e80000100800 */
[----:B------:R1:W-:Y:S04]  /*d980*/  STL [R1+0x1e8], RZ ;  /* 0x0001e8ff01007387 */ /* 0x0003e80000100800 */
[----:B------:R1:W-:Y:S01]  /*d990*/  STL [R1+0x1ec], RZ ;  /* 0x0001ecff01007387 */ /* 0x0003e20000100800 */
[----:B---3--:R-:W-:-:S02]  /*d9a0*/  LOP3.LUT R3, R29, 0x40, RZ, 0x3c, !PT ;  /* 0x000000401d037812 */ /* 0x008fc400078e3cff */
[----:B------:R-:W-:-:S03]  /*d9b0*/  LOP3.LUT R4, R28, 0x40, RZ, 0x3c, !PT ;  /* 0x000000401c047812 */ /* 0x000fc600078e3cff */
[----:B------:R1:W-:Y:S04]  /*d9c0*/  STL [R1+0x11e8], R3 ;  /* 0x0011e80301007387 */ /* 0x0003e80000100800 */
[----:B------:R1:W-:Y:S02]  /*d9d0*/  STL [R1+0x11e4], R4 ;  /* 0x0011e40401007387 */ /* 0x0003e40000100800 */
.L_x_1:
[----:B01----:R-:W2:Y:S01]  /*d9e0*/  LDL.64 R4, [R1+0x3e8] ;  /* 0x0003e80001047983 */ /* 0x003ea20000100a00 */
[----:B------:R-:W0:Y:S03]  /*d9f0*/  LDC R3, c[0x0][0x230] ;  /* 0x00008c00ff037b82 */ /* 0x000e260000000800 */
[----:B--2---:R1:W-:Y:S04]  /*da00*/  STL [R1+0x2b10], R5 ;  /* 0x002b100501007387 */ /* 0x0043e80000100800 */
[----:B-1----:R-:W0:Y:S04]  /*da10*/  LDL R5, [R1+0x5c8] ;  /* 0x0005c80001057983 */ /* 0x002e280000100800 */
[----:B-----5:R-:W-:Y:S04]  /*da20*/  STL [R1+0x2820], R15 ;  /* 0x0028200f01007387 */ /* 0x020fe80000100800 */
        /* <DEDUP_REMOVED lines=73> */
[----:B------:R-:W-:Y:S01]  /*dec0*/  STL [R1+0x2a6c], R15 ;  /* 0x002a6c0f01007387 */ /* 0x000fe20000100800 */
[----:B0-----:R-:W-:-:S03]  /*ded0*/  IMAD R3, R5, -0x80, R3 ;  /* 0xffffff8005037824 */ /* 0x001fc600078e0203 */
        /* <DEDUP_REMOVED lines=142> */
[----:B------:R-:W2:Y:S01]  /*e7c0*/  LDL.LU R5, [R1+0x2b10] ;  /* 0x002b100001057983 */ /* 0x000ea20000300800 */
[----:B------:R-:W-:-:S02]  /*e7d0*/  ISETP.GT.AND P0, PT, R3, RZ, PT ;  /* 0x000000ff0300720c */ /* 0x000fc40003f04270 */
[----:B0-----:R-:W-:Y:S02]  /*e7e0*/  PRMT R15, RZ, 0x7610, R15 ;  /* 0x00007610ff0f7816 */ /* 0x001fe4000000000f */
[----:B-1----:R-:W-:Y:S02]  /*e7f0*/  PRMT R14, RZ, 0x7610, R14 ;  /* 0x00007610ff0e7816 */ /* 0x002fe4000000000e */
[----:B------:R-:W-:-:S07]  /*e800*/  ISETP.GT.AND P1, PT, R3, 0x1, PT ;  /* 0x000000010300780c */ /* 0x000fce0003f24270 */
[----:B--2---:R-:W2:Y:S04]  /*e810*/  @P0 LDG.E.U16 R15, desc[UR6][R4.64] ;  /* 0x00000006040f0981 */ /* 0x004ea8000c1e1500 */
[----:B--2---:R0:W-:Y:S04]  /*e820*/  STL [R1+0x520], R15 ;  /* 0x0005200f01007387 */ /* 0x0041e80000100800 */
[----:B0-----:R-:W2:Y:S04]  /*e830*/  LDL.LU R15, [R1+0x2b0c] ;  /* 0x002b0c00010f7983 */ /* 0x001ea80000300800 */
[----:B------:R-:W3:Y:S01]  /*e840*/  LDL.64 R4, [R1+0x3e0] ;  /* 0x0003e00001047983 */ /* 0x000ee20000100a00 */
[----:B------:R-:W-:-:S02]  /*e850*/  ISETP.GT.AND P2, PT, R3, 0x2, PT ;  /* 0x000000020300780c */ /* 0x000fc40003f44270 */
[----:B--2---:R-:W-:Y:S01]  /*e860*/  PRMT R15, RZ, 0x7610, R15 ;  /* 0x00007610ff0f7816 */ /* 0x004fe2000000000f */
[----:B---3--:R-:W2:Y:S04]  /*e870*/  @P0 LDG.E.U16 R14, desc[UR6][R4.64] ;  /* 0x00000006040e0981 */ /* 0x008ea8000c1e1500 */
[----:B--2---:R0:W-:Y:S04]  /*e880*/  STL [R1+0x51c], R14 ;  /* 0x00051c0e01007387 */ /* 0x0041e80000100800 */
[----:B0-----:R-:W2:Y:S04]  /*e890*/  LDL.LU R14, [R1+0x2b08] ;  /* 0x002b0800010e7983 */ /* 0x001ea80000300800 */
[----:B------:R-:W3:Y:S04]  /*e8a0*/  LDL R4, [R1+0x1078] ;  /* 0x0010780001047983 */ /* 0x000ee80000100800 */
[----:B------:R-:W3:Y:S01]  /*e8b0*/  LDL R5, [R1+0x107c] ;  /* 0x00107c0001057983 */ /* 0x000ee20000100800 */
[----:B--2---:R-:W-:-:S02]  /*e8c0*/  PRMT R14, RZ, 0x7610, R14 ;  /* 0x00007610ff0e7816 */ /* 0x004fc4000000000e */
[----:B---3--:R-:W-:-:S04]  /*e8d0*/  @P1 LOP3.LUT R5, R5, R4, RZ, 0x3c, !PT ;  /* 0x0000000405051212 */ /* 0x008fc800078e3cff */
[----:B------:R-:W-:-:S04]  /*e8e0*/  @P1 LOP3.LUT R4, R5, R4, RZ, 0x3c, !PT ;  /* 0x0000000405041212 */ /* 0x000fc800078e3cff */
[----:B------:R-:W-:-:S05]  /*e8f0*/  @P1 LOP3.LUT R5, R5, R4, RZ, 0x3c, !PT ;  /* 0x0000000405051212 */ /* 0x000fca00078e3cff */
[----:B------:R-:W2:Y:S04]  /*e900*/  @P1 LDG.E.U16 R15, desc[UR6][R4.64] ;  /* 0x00000006040f1981 */ /* 0x000ea8000c1e1500 */
[----:B--2---:R0:W-:Y:S04]  /*e910*/  STL [R1+0x518], R15 ;  /* 0x0005180f01007387 */ /* 0x0041e80000100800 */
[----:B0-----:R-:W2:Y:S04]  /*e920*/  LDL.LU R15, [R1+0x2b04] ;  /* 0x002b0400010f7983 */ /* 0x001ea80000300800 */
[----:B------:R-:W3:Y:S04]  /*e930*/  LDL R4, [R1+0x1070] ;  /* 0x0010700001047983 */ /* 0x000ee80000100800 */
[----:B------:R-:W3:Y:S01]  /*e940*/  LDL R5, [R1+0x1074] ;  /* 0x0010740001057983 */ /* 0x000ee20000100800 */
[----:B------:R-:W-:-:S02]  /*e950*/  ISETP.GT.AND P0, PT, R3, 0x3, PT ;  /* 0x000000030300780c */ /* 0x000fc40003f04270 */
[----:B--2---:R-:W-:Y:S02]  /*e960*/  PRMT R15, RZ, 0x7610, R15 ;  /* 0x00007610ff0f7816 */ /* 0x004fe4000000000f */
        /* <DEDUP_REMOVED lines=530> */
[----:B------:R-:W-:-:S02]  /*10a90*/  PRMT R0, RZ, 0x7610, R0 ;  /* 0x00007610ff007816 */ /* 0x000fc40000000000 */
[----:B------:R-:W-:Y:S02]  /*10aa0*/  ISETP.GT.AND P1, PT, R3, 0x1f, PT ;  /* 0x0000001f0300780c */ /* 0x000fe40003f24270 */
        /* <DEDUP_REMOVED lines=10> */
[----:B---3--:R-:W-:-:S04]  /*10b50*/  @P0 LOP3.LUT R5, R5, R4, RZ, 0x3c, !PT ;  /* 0x0000000405050212 */ /* 0x008fc800078e3cff */
[----:B------:R-:W-:-:S04]  /*10b60*/  @P0 LOP3.LUT R4, R5, R4, RZ, 0x3c, !PT ;  /* 0x0000000405040212 */ /* 0x000fc800078e3cff */
[----:B------:R-:W-:-:S05]  /*10b70*/  @P0 LOP3.LUT R5, R5, R4, RZ, 0x3c, !PT ;  /* 0x0000000405050212 */ /* 0x000fca00078e3cff */
[----:B------:R-:W3:Y:S04]  /*10b80*/  @P0 LDG.E.U16 R15, desc[UR6][R4.64] ;  /* 0x00000006040f0981 */ /* 0x000ee8000c1e1500 */
[----:B---3--:R0:W-:Y:S04]  /*10b90*/  STL [R1+0x41c], R15 ;  /* 0x00041c0f01007387 */ /* 0x0081e80000100800 */
[----:B0-----:R-:W3:Y:S04]  /*10ba0*/  LDL.LU R15, [R1+0x2a1c] ;  /* 0x002a1c00010f7983 */ /* 0x001ee80000300800 */
[----:B------:R-:W4:Y:S04]  /*10bb0*/  LDL R4, [R1+0xea0] ;  /* 0x000ea00001047983 */ /* 0x000f280000100800 */
[----:B------:R-:W4:Y:S01]  /*10bc0*/  LDL R5, [R1+0xea4] ;  /* 0x000ea40001057983 */ /* 0x000f220000100800 */
[----:B---3--:R-:W-:-:S02]  /*10bd0*/  PRMT R15, RZ, 0x7610, R15 ;  /* 0x00007610ff0f7816 */ /* 0x008fc4000000000f */
[----:B----4-:R-:W-:-:S04]  /*10be0*/  @P0 LOP3.LUT R5, R5, R4, RZ, 0x3c, !PT ;  /* 0x0000000405050212 */ /* 0x010fc800078e3cff */
[----:B------:R-:W-:-:S04]  /*10bf0*/  @P0 LOP3.LUT R4, R5, R4, RZ, 0x3c, !PT ;  /* 0x0000000405040212 */ /* 0x000fc800078e3cff */
[----:B------:R-:W-:-:S05]  /*10c00*/  @P0 LOP3.LUT R5, R5, R4, RZ, 0x3c, !PT ;  /* 0x0000000405050212 */ /* 0x000fca00078e3cff */
[----:B------:R-:W3:Y:S04]  /*10c10*/  @P0 LDG.E.U16 R0, desc[UR6][R4.64] ;  /* 0x0000000604000981 */ /* 0x000ee8000c1e1500 */
[----:B------:R-:W4:Y:S04]  /*10c20*/  LDL R4, [R1+0xe98] ;  /* 0x000e980001047983 */ /* 0x000f280000100800 */
[----:B------:R-:W4:Y:S01]  /*10c30*/  LDL R5, [R1+0xe9c] ;  /* 0x000e9c0001057983 */ /* 0x000f220000100800 */
[----:B--2---:R-:W-:Y:S02]  /*10c40*/  PRMT R14, RZ, 0x7610, R14 ;  /* 0x00007610ff0e7816 */ /* 0x004fe4000000000e */
[----:B------:R-:W-:Y:S01]  /*10c50*/  ISETP.GT.AND P0, PT, R3, 0x21, PT ;  /* 0x000000210300780c */ /* 0x000fe20003f04270 */
[----:B---3--:R-:W-:Y:S01]  /*10c60*/  STL [R1+0x26f4], R0 ;  /* 0x0026f40001007387 */ /* 0x008fe20000100800 */
[----:B----4-:R-:W-:-:S04]  /*10c70*/  @P1 LOP3.LUT R5, R5, R4, RZ, 0x3c, !PT ;  /* 0x0000000405051212 */ /* 0x010fc800078e3cff */
        /* <DEDUP_REMOVED lines=263> */
[----:B------:R-:W3:Y:S02]  /*11cf0*/  LDL R5, [R1+0xdbc] ;  /* 0x000dbc0001057983 */ /* 0x000ee40000100800 */
        /* <DEDUP_REMOVED lines=8> */
[----:B--2---:R-:W-:-:S02]  /*11d80*/  PRMT R14, RZ, 0x7610, R14 ;  /* 0x00007610ff0e7816 */ /* 0x004fc4000000000e */
[----:B------:R-:W-:Y:S02]  /*11d90*/  ISETP.GT.AND P2, PT, R3, 0x2f, PT ;  /* 0x0000002f0300780c */ /* 0x000fe40003f44270 */
[----:B----4-:R-:W-:-:S04]  /*11da0*/  @P0 LOP3.LUT R5, R5, R4, RZ, 0x3c, !PT ;  /* 0x0000000405050212 */ /* 0x010fc800078e3cff */
[----:B------:R-:W-:-:S04]  /*11db0*/  @P0 LOP3.LUT R4, R5, R4, RZ, 0x3c, !PT ;  /* 0x0000000405040212 */ /* 0x000fc800078e3cff */
[----:B------:R-:W-:-:S05]  /*11dc0*/  @P0 LOP3.LUT R5, R5, R4, RZ, 0x3c, !PT ;  /* 0x0000000405050212 */ /* 0x000fca00078e3cff */
[----:B------:R-:W2:Y:S04]  /*11dd0*/  @P0 LDG.E.U16 R0, desc[UR6][R4.64] ;  /* 0x0000000604000981 */ /* 0x000ea8000c1e1500 */
[----:B------:R-:W4:Y:S04]  /*11de0*/  LDL R4, [R1+0xda8] ;  /* 0x000da80001047983 */ /* 0x000f280000100800 */
[----:B------:R-:W4:Y:S01]  /*11df0*/  LDL R5, [R1+0xdac] ;  /* 0x000dac0001057983 */ /* 0x000f220000100800 */
[----:B---3--:R-:W-:Y:S02]  /*11e00*/  PRMT R15, RZ, 0x7610, R15 ;  /* 0x00007610ff0f7816 */ /* 0x008fe4000000000f */
[----:B------:R-:W-:Y:S01]  /*11e10*/  ISETP.GT.AND P0, PT, R3, 0x30, PT ;  /* 0x000000300300780c */ /* 0x000fe20003f04270 */
[----:B--2---:R-:W-:Y:S01]  /*11e20*/  STL [R1+0x2750], R0 ;  /* 0x0027500001007387 */ /* 0x004fe20000100800 */
        /* <DEDUP_REMOVED lines=928> */
[----:B----4-:R-:W-:-:S04]  /*15830*/  @P2 LOP3.LUT R5, R5, R4, RZ, 0x3c, !PT ;  /* 0x0000000405052212 */ /* 0x010fc800078e3cff */
[----:B------:R-:W-:-:S04]  /*15840*/  @P2 LOP3.LUT R4, R5, R4, RZ, 0x3c, !PT ;  /* 0x0000000405042212 */ /* 0x000fc800078e3cff */
[----:B------:R-:W-:-:S05]  /*15850*/  @P2 LOP3.LUT R5, R5, R4, RZ, 0x3c, !PT ;  /* 0x0000000405052212 */ /* 0x000fca00078e3cff */
[----:B------:R-:W2:Y:S04]  /*15860*/  @P2 LDG.E.U16 R14, desc[UR6][R4.64] ;  /* 0x00000006040e2981 */ /* 0x000ea8000c1e1500 */
[----:B--2---:R0:W-:Y:S04]  /*15870*/  STL [R1+0x528], R14 ;  /* 0x0005280e01007387 */ /* 0x0041e80000100800 */
[----:B0-----:R-:W2:Y:S04]  /*15880*/  LDL.LU R14, [R1+0x281c] ;  /* 0x00281c00010e7983 */ /* 0x001ea80000300800 */
[----:B------:R-:W4:Y:S04]  /*15890*/  LDL R4, [R1+0xa90] ;  /* 0x000a900001047983 */ /* 0x000f280000100800 */
[----:B------:R-:W4:Y:S01]  /*158a0*/  LDL R5, [R1+0xa94] ;  /* 0x000a940001057983 */ /* 0x000f220000100800 */
[----:B------:R-:W-:-:S02]  /*158b0*/  PRMT R29, RZ, 0x7610, R29 ;  /* 0x00007610ff1d7816 */ /* 0x000fc4000000001d */
[----:B------:R-:W-:Y:S02]  /*158c0*/  ISETP.GT.AND P0, PT, R3, 0x60, PT ;  /* 0x000000600300780c */ /* 0x000fe40003f04270 */
[----:B----4-:R-:W-:-:S04]  /*158d0*/  @P2 LOP3.LUT R5, R5, R4, RZ, 0x3c, !PT ;  /* 0x0000000405052212 */ /* 0x010fc800078e3cff */
[----:B------:R-:W-:-:S04]  /*158e0*/  @P2 LOP3.LUT R4, R5, R4, RZ, 0x3c, !PT ;  /* 0x0000000405042212 */ /* 0x000fc800078e3cff */
[----:B------:R-:W-:-:S05]  /*158f0*/  @P2 LOP3.LUT R5, R5, R4, RZ, 0x3c, !PT ;  /* 0x0000000405052212 */ /* 0x000fca00078e3cff */
[----:B------:R-:W4:Y:S04]  /*15900*/  @P2 LDG.E.U16 R29, desc[UR6][R4.64] ;  /* 0x00000006041d2981 */ /* 0x000f28000c1e1500 */
[----:B----4-:R0:W-:Y:S04]  /*15910*/  STL [R1+0x524], R29 ;  /* 0x0005241d01007387 */ /* 0x0101e80000100800 */
[----:B0-----:R-:W4:Y:S04]  /*15920*/  LDL.LU R29, [R1+0x2818] ;  /* 0x00281800011d7983 */ /* 0x001f280000300800 */
[----:B------:R-:W3:Y:S04]  /*15930*/  LDL R4, [R1+0xa88] ;  /* 0x000a880001047983 */ /* 0x000ee80000100800 */
[----:B------:R-:W3:Y:S01]  /*15940*/  LDL R5, [R1+0xa8c] ;  /* 0x000a8c0001057983 */ /* 0x000ee20000100800 */
[----:B------:R-:W-:-:S02]  /*15950*/  PRMT R17, RZ, 0x7610, R17 ;  /* 0x00007610ff117816 */ /* 0x000fc40000000011 */
[----:B---3--:R-:W-:-:S04]  /*15960*/  @P0 LOP3.LUT R5, R5, R4, RZ, 0x3c, !PT ;  /* 0x0000000405050212 */ /* 0x008fc800078e3cff */
[----:B------:R-:W-:-:S04]  /*15970*/  @P0 LOP3.LUT R4, R5, R4, RZ, 0x3c, !PT ;  /* 0x0000000405040212 */ /* 0x000fc800078e3cff */
[----:B------:R-:W-:-:S05]  /*15980*/  @P0 LOP3.LUT R5, R5, R4, RZ, 0x3c, !PT ;  /* 0x0000000405050212 */ /* 0x000fca00078e3cff */
[----:B------:R-:W3:Y:S04]  /*15990*/  @P0 LDG.E.U16 R17, desc[UR6][R4.64] ;  /* 0x0000000604110981 */ /* 0x000ee8000c1e1500 */
[----:B---3--:R0:W-:Y:S04]  /*159a0*/  STL [R1+0x5c], R17 ;  /* 0x00005c1101007387 */ /* 0x0081e80000100800 */
[----:B0-----:R-:W3:Y:S04]  /*159b0*/  LDL.LU R17, [R1+0x2814] ;  /* 0x0028140001117983 */ /* 0x001ee80000300800 */
[----:B------:R-:W2:Y:S04]  /*159c0*/  LDL R4, [R1+0xa80] ;  /* 0x000a800001047983 */ /* 0x000ea80000100800 */
[----:B------:R-:W2:Y:S01]  /*159d0*/  LDL R5, [R1+0xa84] ;  /* 0x000a840001057983 */ /* 0x000ea20000100800 */
[----:B------:R-:W-:-:S02]  /*159e0*/  PRMT R16, RZ, 0x7610, R16 ;  /* 0x00007610ff107816 */ /* 0x000fc40000000010 */
[----:B------:R-:W-:Y:S02]  /*159f0*/  ISETP.GT.AND P1, PT, R3, 0x61, PT ;  /* 0x000000610300780c */ /* 0x000fe40003f24270 */
[----:B--2---:R-:W-:-:S04]  /*15a00*/  @P0 LOP3.LUT R5, R5, R4, RZ, 0x3c, !PT ;  /* 0x0000000405050212 */ /* 0x004fc800078e3cff */
        /* <DEDUP_REMOVED lines=17> */
[----:B------:R-:W-:Y:S02]  /*15b20*/  ISETP.GT.AND P0, PT, R3, 0x62, PT ;  /* 0x000000620300780c */ /* 0x000fe40003f04270 */
        /* <DEDUP_REMOVED lines=118> */
[----:B------:R-:W2:Y:S04]  /*16290*/  LDL R4, [R1+0x9f0] ;  /* 0x0009f00001047983 */ /* 0x000ea80000100800 */
[----:B------:R-:W2:Y:S01]  /*162a0*/  LDL R5, [R1+0x9f4] ;  /* 0x0009f40001057983 */ /* 0x000ea20000100800 */
[----:B------:R-:W-:-:S03]  /*162b0*/  PRMT R21, RZ, 0x7610, R21 ;  /* 0x00007610ff157816 */ /* 0x000fc60000000015 */
[----:B---3--:R0:W-:Y:S04]  /*162c0*/  STL [R1+0x24], R15 ;  /* 0x0000240f01007387 */ /* 0x0081e80000100800 */
[----:B0-----:R-:W3:Y:S01]  /*162d0*/  LDL R15, [R1+0x9d4] ;  /* 0x0009d400010f7983 */ /* 0x001ee20000100800 */
[-C--:B--2---:R-:W-:Y:S02]  /*162e0*/  @P2 LOP3.LUT R5, R5, R4.reuse, RZ, 0x3c, !PT ;  /* 0x0000000405052212 */ /* 0x084fe400078e3cff */
[----:B------:R-:W-:Y:S02]  /*162f0*/  ISETP.GT.AND P1, PT, R3, 0x6a, PT ;  /* 0x0000006a0300780c */ /* 0x000fe40003f24270 */
        /* <DEDUP_REMOVED lines=12> */
[----:B------:R-:W3:Y:S04]  /*163c0*/  LDL R4, [R1+0x9e0] ;  /* 0x0009e00001047983 */ /* 0x000ee80000100800 */
[----:B------:R-:W3:Y:S01]  /*163d0*/  LDL R5, [R1+0x9e4] ;  /* 0x0009e40001057983 */ /* 0x000ee20000100800 */
[----:B------:R-:W-:-:S03]  /*163e0*/  PRMT R20, RZ, 0x7610, R20 ;  /* 0x00007610ff147816 */ /* 0x000fc60000000014 */
[----:B----4-:R0:W-:Y:S04]  /*163f0*/  STL [R1+0x1c], R2 ;  /* 0x00001c0201007387 */ /* 0x0101e80000100800 */
[----:B0-----:R-:W4:Y:S01]  /*16400*/  LDL R2, [R1+0x9c4] ;  /* 0x0009c40001027983 */ /* 0x001f220000100800 */
[-C--:B---3--:R-:W-:Y:S02]  /*16410*/  @P1 LOP3.LUT R5, R5, R4.reuse, RZ, 0x3c, !PT ;  /* 0x0000000405051212 */ /* 0x088fe400078e3cff */
[----:B------:R-:W-:Y:S02]  /*16420*/  ISETP.GT.AND P2, PT, R3, 0x6b, PT ;  /* 0x0000006b0300780c */ /* 0x000fe40003f44270 */
        /* <DEDUP_REMOVED lines=11> */
[----:B------:R-:W2:Y:S01]  /*164e0*/  @P2 LDG.E.U16 R7, desc[UR6][R4.64] ;  /* 0x0000000604072981 */ /* 0x000ea2000c1e1500 */
[----:B------:R-:W-:-:S03]  /*164f0*/  PRMT R6, RZ, 0x7610, R6 ;  /* 0x00007610ff067816 */ /* 0x000fc60000000006 */
[----:B--2---:R0:W-:Y:S04]  /*16500*/  STL [R1+0x14], R7 ;  /* 0x0000140701007387 */ /* 0x0041e80000100800 */
[----:B0-----:R-:W2:Y:S04]  /*16510*/  LDL.LU R7, [R1+0x27d0] ;  /* 0x0027d00001077983 */ /* 0x001ea80000300800 */
[----:B------:R-:W4:Y:S01]  /*16520*/  LDL R5, [R1+0x9d0] ;  /* 0x0009d00001057983 */ /* 0x000f220000100800 */
[----:B------:R-:W-:Y:S01]  /*16530*/  @P2 IMAD.MOV.U32 R4, RZ, RZ, R15 ;  /* 0x000000ffff042224 */ /* 0x000fe200078e000f */
[----:B------:R-:W-:-:S02]  /*16540*/  ISETP.GT.AND P1, PT, R3, 0x6c, PT ;  /* 0x0000006c0300780c */ /* 0x000fc40003f24270 */
[----:B------:R-:W3:Y:S04]  /*16550*/  LDL R15, [R1+0x984] ;  /* 0x00098400010f7983 */ /* 0x000ee80000100800 */
[----:B----4-:R-:W4:Y:S04]  /*16560*/  @P2 LDG.E.U16 R6, desc[UR6][R4.64] ;  /* 0x0000000604062981 */ /* 0x010f28000c1e1500 */
[----:B----4-:R0:W-:Y:S04]  /*16570*/  STL [R1+0x10], R6 ;  /* 0x0000100601007387 */ /* 0x0101e80000100800 */
[----:B0-----:R-:W4:Y:S04]  /*16580*/  LDL.LU R6, [R1+0x27cc] ;  /* 0x0027cc0001067983 */ /* 0x001f280000300800 */
[----:B------:R-:W2:Y:S04]  /*16590*/  LDL R4, [R1+0x9c8] ;  /* 0x0009c80001047983 */ /* 0x000ea80000100800 */
[----:B------:R-:W2:Y:S01]  /*165a0*/  LDL R5, [R1+0x9cc] ;  /* 0x0009cc0001057983 */ /* 0x000ea20000100800 */
[----:B------:R-:W-:-:S02]  /*165b0*/  PRMT R14, RZ, 0x7610, R14 ;  /* 0x00007610ff0e7816 */ /* 0x000fc4000000000e */
[----:B--2---:R-:W-:-:S04]  /*165c0*/  @P1 LOP3.LUT R5, R5, R4, RZ, 0x3c, !PT ;  /* 0x0000000405051212 */ /* 0x004fc800078e3cff */
[----:B------:R-:W-:-:S04]  /*165d0*/  @P1 LOP3.LUT R4, R5, R4, RZ, 0x3c, !PT ;  /* 0x0000000405041212 */ /* 0x000fc800078e3cff */
[----:B------:R-:W-:-:S05]  /*165e0*/  @P1 LOP3.LUT R5, R5, R4, RZ, 0x3c, !PT ;  /* 0x0000000405051212 */ /* 0x000fca00078e3cff */
[----:B------:R0:W2:Y:S04]  /*165f0*/  @P1 LDG.E.U16 R14, desc[UR6][R4.64] ;  /* 0x00000006040e1981 */ /* 0x0000a8000c1e1500 */
[----:B------:R-:W3:Y:S01]  /*16600*/  LDL R5, [R1+0x9c0] ;  /* 0x0009c00001057983 */ /* 0x000ee20000100800 */
[----:B------:R-:W-:Y:S01]  /*16610*/  PRMT R0, RZ, 0x7610, R0 ;  /* 0x00007610ff007816 */ /* 0x000fe20000000000 */
[----:B0-----:R-:W-:Y:S02]  /*16620*/  @P1 IMAD.MOV.U32 R4, RZ, RZ, R2 ;  /* 0x000000ffff041224 */ /* 0x001fe400078e0002 */
[----:B--2---:R0:W-:Y:S01]  /*16630*/  STL [R1+0xc], R14 ;  /* 0x00000c0e01007387 */ /* 0x0041e20000100800 */
[----:B------:R-:W-:Y:S02]  /*16640*/  ISETP.GT.AND P2, PT, R3, 0x70, PT ;  /* 0x000000700300780c */ /* 0x000fe40003f44270 */
[----:B------:R-:W-:Y:S01]  /*16650*/  PRMT R19, RZ, 0x7610, R19 ;  /* 0x00007610ff137816 */ /* 0x000fe20000000013 */
[----:B------:R-:W2:Y:S04]  /*16660*/  LDL R2, [R1+0x904] ;  /* 0x0009040001027983 */ /* 0x000ea80000100800 */
[----:B---3--:R1:W3:Y:S04]  /*16670*/  @P1 LDG.E.U16 R0, desc[UR6][R4.64] ;  /* 0x0000000604001981 */ /* 0x0082e8000c1e1500 */
[----:B0-----:R-:W4:Y:S04]  /*16680*/  LDL R14, [R1+0x90c] ;  /* 0x00090c00010e7983 */ /* 0x001f280000100800 */
[----:B------:R-:W1:Y:S04]  /*16690*/  LDL R4, [R1+0x988] ;  /* 0x0009880001047983 */ /* 0x000e680000100800 */
[----:B------:R-:W1:Y:S02]  /*166a0*/  LDL R5, [R1+0x98c] ;  /* 0x00098c0001057983 */ /* 0x000e640000100800 */
[----:B-1----:R-:W-:-:S04]  /*166b0*/  @P2 LOP3.LUT R5, R5, R4, RZ, 0x3c, !PT ;  /* 0x0000000405052212 */ /* 0x002fc800078e3cff */
[----:B------:R-:W-:-:S04]  /*166c0*/  @P2 LOP3.LUT R4, R5, R4, RZ, 0x3c, !PT ;  /* 0x0000000405042212 */ /* 0x000fc800078e3cff */
[----:B------:R-:W-:-:S05]  /*166d0*/  @P2 LOP3.LUT R5, R5, R4, RZ, 0x3c, !PT ;  /* 0x0000000405052212 */ /* 0x000fca00078e3cff */
[----:B------:R-:W2:Y:S04]  /*166e0*/  @P2 LDG.E.U16 R19, desc[UR6][R4.64] ;  /* 0x0000000604132981 */ /* 0x000ea8000c1e1500 */
[----:B---3--:R-:W-:Y:S01]  /*166f0*/  STL [R1+0x2758], R0 ;  /* 0x0027580001007387 */ /* 0x008fe20000100800 */
[----:B------:R-:W-:-:S03]  /*16700*/  PRMT R29, RZ, 0x7610, R29 ;  /* 0x00007610ff1d7816 */ /* 0x000fc6000000001d */
[----:B--2---:R0:W-:Y:S04]  /*16710*/  STL [R1], R19 ;  /* 0x0000001301007387 */ /* 0x0041e80000100800 */
[----:B0-----:R-:W2:Y:S04]  /*16720*/  LDL.LU R19, [R1+0x27c8] ;  /* 0x0027c80001137983 */ /* 0x001ea80000300800 */
[----:B------:R-:W3:Y:S01]  /*16730*/  LDL R5, [R1+0x980] ;  /* 0x0009800001057983 */ /* 0x000ee20000100800 */
[----:B------:R-:W-:Y:S01]  /*16740*/  @P2 IMAD.MOV.U32 R4, RZ, RZ, R15 ;  /* 0x000000ffff042224 */ /* 0x000fe200078e000f */
[----:B------:R-:W-:-:S02]  /*16750*/  ISETP.GT.AND P3, PT, R3, 0x78, PT ;  /* 0x000000780300780c */ /* 0x000fc40003f64270 */
[----:B------:R-:W-:Y:S01]  /*16760*/  PRMT R17, RZ, 0x7610, R17 ;  /* 0x00007610ff117816 */ /* 0x000fe20000000011 */
[----:B------:R-:W2:Y:S04]  /*16770*/  LDL R15, [R1+0x97c] ;  /* 0x00097c00010f7983 */ /* 0x000ea80000100800 */
[----:B---3--:R4:W3:Y:S04]  /*16780*/  @P2 LDG.E.U16 R29, desc[UR6][R4.64] ;  /* 0x00000006041d2981 */ /* 0x0088e8000c1e1500 */
[----:B------:R-:W2:Y:S02]  /*16790*/  LDL R5, [R1+0x908] ;  /* 0x0009080001057983 */ /* 0x000ea40000100800 */
[----:B----4-:R-:W-:-:S02]  /*167a0*/  @P3 IMAD.MOV.U32 R4, RZ, RZ, R14 ;  /* 0x000000ffff043224 */ /* 0x010fc400078e000e */
[----:B---3--:R0:W-:Y:S01]  /*167b0*/  STL [R1+0x27b4], R29 ;  /* 0x0027b41d01007387 */ /* 0x0081e20000100800 */
[----:B------:R-:W-:-:S03]  /*167c0*/  PRMT R16, RZ, 0x7610, R16 ;  /* 0x00007610ff107816 */ /* 0x000fc60000000010 */
[----:B------:R-:W3:Y:S04]  /*167d0*/  LDL R14, [R1+0x974] ;  /* 0x00097400010e7983 */ /* 0x000ee80000100800 */
[----:B--2---:R1:W2:Y:S04]  /*167e0*/  @P3 LDG.E.U16 R17, desc[UR6][R4.64] ;  /* 0x0000000604113981 */ /* 0x0042a8000c1e1500 */
[----:B0-----:R-:W4:Y:S04]  /*167f0*/  LDL R29, [R1+0x970] ;  /* 0x00097000011d7983 */ /* 0x001f280000100800 */
[----:B------:R-:W3:Y:S01]  /*16800*/  LDL R5, [R1+0x900] ;  /* 0x0009000001057983 */ /* 0x000ee20000100800 */
[----:B-1----:R-:W-:Y:S01]  /*16810*/  @P3 IMAD.MOV.U32 R4, RZ, RZ, R2 ;  /* 0x000000ffff043224 */ /* 0x002fe200078e0002 */
[----:B------:R-:W-:-:S02]  /*16820*/  ISETP.GT.AND P1, PT, R3, 0x6d, PT ;  /* 0x0000006d0300780c */ /* 0x000fc40003f24270 */
[----:B--2---:R-:W-:Y:S01]  /*16830*/  STL [R1+0x27b8], R17 ;  /* 0x0027b81101007387 */ /* 0x004fe20000100800 */
[----:B------:R-:W-:-:S03]  /*16840*/  PRMT R18, RZ, 0x7610, R18 ;  /* 0x00007610ff127816 */ /* 0x000fc60000000012 */
[----:B------:R-:W2:Y:S04]  /*16850*/  LDL R2, [R1+0x8fc] ;  /* 0x0008fc0001027983 */ /* 0x000ea80000100800 */
[----:B---3--:R0:W3:Y:S04]  /*16860*/  @P3 LDG.E.U16 R16, desc[UR6][R4.64] ;  /* 0x0000000604103981 */ /* 0x0080e8000c1e1500 */
[----:B------:R-:W0:Y:S04]  /*16870*/  LDL R4, [R1+0x9b8] ;  /* 0x0009b80001047983 */ /* 0x000e280000100800 */
[----:B------:R-:W0:Y:S02]  /*16880*/  LDL R5, [R1+0x9bc] ;  /* 0x0009bc0001057983 */ /* 0x000e240000100800 */
[----:B0-----:R-:W-:-:S04]  /*16890*/  @P1 LOP3.LUT R5, R5, R4, RZ, 0x3c, !PT ;  /* 0x0000000405051212 */ /* 0x001fc800078e3cff */
[----:B------:R-:W-:-:S04]  /*168a0*/  @P1 LOP3.LUT R4, R5, R4, RZ, 0x3c, !PT ;  /* 0x0000000405041212 */ /* 0x000fc800078e3cff */
[----:B------:R-:W-:-:S05]  /*168b0*/  @P1 LOP3.LUT R5, R5, R4, RZ, 0x3c, !PT ;  /* 0x0000000405051212 */ /* 0x000fca00078e3cff */
[----:B------:R-:W4:Y:S04]  /*168c0*/  @P1 LDG.E.U16 R18, desc[UR6][R4.64] ;  /* 0x0000000604121981 */ /* 0x000f28000c1e1500 */
[----:B---3--:R-:W-:Y:S01]  /*168d0*/  STL [R1+0x27bc], R16 ;  /* 0x0027bc1001007387 */ /* 0x008fe20000100800 */
[----:B------:R-:W-:Y:S02]  /*168e0*/  ISETP.GT.AND P2, PT, R3, 0x71, PT ;  /* 0x000000710300780c */ /* 0x000fe40003f44270 */
[----:B------:R-:W-:Y:S01]  /*168f0*/  PRMT R28, RZ, 0x7610, R28 ;  /* 0x00007610ff1c7816 */ /* 0x000fe2000000001c */
[----:B----4-:R0:W-:Y:S04]  /*16900*/  STL [R1+0x4], R18 ;  /* 0x0000041201007387 */ /* 0x0101e80000100800 */
[----:B0-----:R-:W3:Y:S04]  /*16910*/  LDL.LU R18, [R1+0x27c4] ;  /* 0x0027c40001127983 */ /* 0x001ee80000300800 */
[----:B------:R-:W4:Y:S02]  /*16920*/  LDL R5, [R1+0x978] ;  /* 0x0009780001057983 */ /* 0x000f240000100800 */
[----:B------:R-:W-:Y:S01]  /*16930*/  @P2 IMAD.MOV.U32 R4, RZ, RZ, R15 ;  /* 0x000000ffff042224 */ /* 0x000fe200078e000f */
[----:B------:R-:W-:Y:S01]  /*16940*/  PRMT R27, RZ, 0x7610, R27 ;  /* 0x00007610ff1b7816 */ /* 0x000fe2000000001b */
[----:B------:R-:W3:Y:S04]  /*16950*/  LDL R15, [R1+0x8f4] ;  /* 0x0008f400010f7983 */ /* 0x000ee80000100800 */
[----:B----4-:R0:W4:Y:S02]  /*16960*/  @P2 LDG.E.U16 R28, desc[UR6][R4.64] ;  /* 0x00000006041c2981 */ /* 0x010124000c1e1500 */
[----:B0-----:R-:W-:-:S02]  /*16970*/  @P2 IMAD.MOV.U32 R4, RZ, RZ, R14 ;  /* 0x000000ffff042224 */ /* 0x001fc400078e000e */
[----:B------:R-:W-:-:S05]  /*16980*/  @P2 IMAD.MOV.U32 R5, RZ, RZ, R29 ;  /* 0x000000ffff052224 */ /* 0x000fca00078e001d */
[----:B------:R-:W2:Y:S04]  /*16990*/  @P2 LDG.E.U16 R27, desc[UR6][R4.64] ;  /* 0x00000006041b2981 */ /* 0x000ea8000c1e1500 */
[----:B----4-:R0:W-:Y:S04]  /*169a0*/  STL [R1+0x27a0], R28 ;  /* 0x0027a01c01007387 */ /* 0x0101e80000100800 */
[----:B------:R-:W4:Y:S04]  /*169b0*/  LDL R29, [R1+0x968] ;  /* 0x00096800011d7983 */ /* 0x000f280000100800 */
[----:B------:R-:W4:Y:S04]  /*169c0*/  LDL R14, [R1+0x96c] ;  /* 0x00096c00010e7983 */ /* 0x000f280000100800 */
[----:B0-----:R-:W3:Y:S04]  /*169d0*/  LDL R28, [R1+0x8f8] ;  /* 0x0008f800011c7983 */ /* 0x001ee80000100800 */
[----:B--2---:R0:W-:Y:S04]  /*169e0*/  STL [R1+0x27a4], R27 ;  /* 0x0027a41b01007387 */ /* 0x0041e80000100800 */
[----:B0-----:R-:W2:Y:S01]  /*169f0*/  LDL R27, [R1+0x8f0] ;  /* 0x0008f000011b7983 */ /* 0x001ea20000100800 */
[----:B------:R-:W-:-:S02]  /*16a00*/  ISETP.GT.AND P3, PT, R3, 0x79, PT ;  /* 0x000000790300780c */ /* 0x000fc40003f64270 */
[----:B------:R-:W-:Y:S02]  /*16a10*/  PRMT R13, RZ, 0x7610, R13 ;  /* 0x00007610ff0d7816 */ /* 0x000fe4000000000d */
[----:B------:R-:W-:Y:S02]  /*16a20*/  ISETP.GT.AND P2, PT, R3, 0x72, PT ;  /* 0x000000720300780c */ /* 0x000fe40003f44270 */
[----:B------:R-:W-:-:S07]  /*16a30*/  PRMT R12, RZ, 0x7610, R12 ;  /* 0x00007610ff0c7816 */ /* 0x000fce000000000c */
[----:B------:R-:W-:Y:S02]  /*16a40*/  @P3 IMAD.MOV.U32 R4, RZ, RZ, R2 ;  /* 0x000000ffff043224 */ /* 0x000fe400078e0002 */
[----:B------:R-:W4:Y:S01]  /*16a50*/  LDL R2, [R1+0x964] ;  /* 0x0009640001027983 */ /* 0x000f220000100800 */
[----:B------:R-:W-:Y:S01]  /*16a60*/  PRMT R26, RZ, 0x7610, R26 ;  /* 0x00007610ff1a7816 */ /* 0x000fe2000000001a */
[----:B---3--:R-:W-:Y:S02]  /*16a70*/  @P3 IMAD.MOV.U32 R5, RZ, RZ, R28 ;  /* 0x000000ffff053224 */ /* 0x008fe400078e001c */
[----:B------:R-:W3:Y:S04]  /*16a80*/  LDL R28, [R1+0x960] ;  /* 0x00096000011c7983 */ /* 0x000ee80000100800 */
[----:B------:R0:W3:Y:S02]  /*16a90*/  @P3 LDG.E.U16 R13, desc[UR6][R4.64] ;  /* 0x00000006040d3981 */ /* 0x0000e4000c1e1500 */
[----:B0-----:R-:W-:-:S02]  /*16aa0*/  @P3 IMAD.MOV.U32 R4, RZ, RZ, R15 ;  /* 0x000000ffff043224 */ /* 0x001fc400078e000f */
[----:B--2---:R-:W-:-:S05]  /*16ab0*/  @P3 IMAD.MOV.U32 R5, RZ, RZ, R27 ;  /* 0x000000ffff053224 */ /* 0x004fca00078e001b */
[----:B------:R4:W2:Y:S02]  /*16ac0*/  @P3 LDG.E.U16 R12, desc[UR6][R4.64] ;  /* 0x00000006040c3981 */ /* 0x0008a4000c1e1500 */
[----:B----4-:R-:W-:Y:S02]  /*16ad0*/  @P2 IMAD.MOV.U32 R4, RZ, RZ, R14 ;  /* 0x000000ffff042224 */ /* 0x010fe400078e000e */
[----:B------:R-:W-:-:S05]  /*16ae0*/  @P2 IMAD.MOV.U32 R5, RZ, RZ, R29 ;  /* 0x000000ffff052224 */ /* 0x000fca00078e001d */
[----:B------:R0:W4:Y:S01]  /*16af0*/  @P2 LDG.E.U16 R26, desc[UR6][R4.64] ;  /* 0x00000006041a2981 */ /* 0x000122000c1e1500 */
[----:B------:R-:W-:Y:S01]  /*16b00*/  PRMT R25, RZ, 0x7610, R25 ;  /* 0x00007610ff197816 */ /* 0x000fe20000000019 */
[----:B0-----:R-:W-:Y:S02]  /*16b10*/  @P2 IMAD.MOV.U32 R4, RZ, RZ, R2 ;  /* 0x000000ffff042224 */ /* 0x001fe400078e0002 */
[----:B---3--:R-:W-:Y:S04]  /*16b20*/  STL [R1+0x27a8], R13 ;  /* 0x0027a80d01007387 */ /* 0x008fe80000100800 */
[----:B------:R-:W3:Y:S04]  /*16b30*/  LDL R27, [R1+0x8e8] ;  /* 0x0008e800011b7983 */ /* 0x000ee80000100800 */
[----:B------:R-:W3:Y:S01]  /*16b40*/  LDL R15, [R1+0x8ec] ;  /* 0x0008ec00010f7983 */ /* 0x000ee20000100800 */
[----:B------:R-:W-:-:S05]  /*16b50*/  @P2 IMAD.MOV.U32 R5, RZ, RZ, R28 ;  /* 0x000000ffff052224 */ /* 0x000fca00078e001c */
[----:B------:R3:W3:Y:S04]  /*16b60*/  @P2 LDG.E.U16 R25, desc[UR6][R4.64] ;  /* 0x0000000604192981 */ /* 0x0006e8000c1e1500 */
[----:B--2---:R0:W-:Y:S04]  /*16b70*/  STL [R1+0x27ac], R12 ;  /* 0x0027ac0c01007387 */ /* 0x0041e80000100800 */
[----:B------:R-:W2:Y:S04]  /*16b80*/  LDL R14, [R1+0x8e0] ;  /* 0x0008e000010e7983 */ /* 0x000ea80000100800 */
[----:B0-----:R-:W2:Y:S04]  /*16b90*/  LDL R12, [R1+0x8e4] ;  /* 0x0008e400010c7983 */ /* 0x001ea80000100800 */
[----:B----4-:R0:W-:Y:S04]  /*16ba0*/  STL [R1+0x2788], R26 ;  /* 0x0027881a01007387 */ /* 0x0101e80000100800 */
[----:B------:R-:W4:Y:S04]  /*16bb0*/  LDL R2, [R1+0x95c] ;  /* 0x00095c0001027983 */ /* 0x000f280000100800 */
[----:B0-----:R-:W4:Y:S01]  /*16bc0*/  LDL R26, [R1+0x958] ;  /* 0x00095800011a7983 */ /* 0x001f220000100800 */
[----:B------:R-:W-:-:S02]  /*16bd0*/  ISETP.GT.AND P3, PT, R3, 0x7a, PT ;  /* 0x0000007a0300780c */ /* 0x000fc40003f64270 */
[----:B------:R-:W-:Y:S02]  /*16be0*/  PRMT R11, RZ, 0x7610, R11 ;  /* 0x00007610ff0b7816 */ /* 0x000fe4000000000b */
[----:B------:R-:W-:Y:S02]  /*16bf0*/  ISETP.GT.AND P2, PT, R3, 0x73, PT ;  /* 0x000000730300780c */ /* 0x000fe40003f44270 */
[----:B------:R-:W-:Y:S02]  /*16c00*/  PRMT R10, RZ, 0x7610, R10 ;  /* 0x00007610ff0a7816 */ /* 0x000fe4000000000a */
[----:B------:R-:W-:-:S05]  /*16c10*/  PRMT R23, RZ, 0x7610, R23 ;  /* 0x00007610ff177816 */ /* 0x000fca0000000017 */
[----:B---3--:R-:W-:Y:S02]  /*16c20*/  @P3 IMAD.MOV.U32 R5, RZ, RZ, R27 ;  /* 0x000000ffff053224 */ /* 0x008fe400078e001b */
[----:B------:R-:W-:-:S05]  /*16c30*/  @P3 IMAD.MOV.U32 R4, RZ, RZ, R15 ;  /* 0x000000ffff043224 */ /* 0x000fca00078e000f */
[----:B------:R2:W3:Y:S04]  /*16c40*/  @P3 LDG.E.U16 R11, desc[UR6][R4.64] ;  /* 0x00000006040b3981 */ /* 0x0004e8000c1e1500 */
[----:B------:R0:W-:Y:S04]  /*16c50*/  STL [R1+0x278c], R25 ;  /* 0x00278c1901007387 */ /* 0x0001e80000100800 */
[----:B------:R-:W3:Y:S04]  /*16c60*/  LDL R15, [R1+0x954] ;  /* 0x00095400010f7983 */ /* 0x000ee80000100800 */
[----:B0-----:R-:W3:Y:S01]  /*16c70*/  LDL R25, [R1+0x950] ;  /* 0x0009500001197983 */ /* 0x001ee20000100800 */
[----:B--2---:R-:W-:-:S02]  /*16c80*/  @P3 IMAD.MOV.U32 R5, RZ, RZ, R14 ;  /* 0x000000ffff053224 */ /* 0x004fc400078e000e */
[----:B------:R-:W-:-:S05]  /*16c90*/  @P3 IMAD.MOV.U32 R4, RZ, RZ, R12 ;  /* 0x000000ffff043224 */ /* 0x000fca00078e000c */
[----:B------:R4:W2:Y:S02]  /*16ca0*/  @P3 LDG.E.U16 R10, desc[UR6][R4.64] ;  /* 0x00000006040a3981 */ /* 0x0008a4000c1e1500 */
[----:B----4-:R-:W-:Y:S02]  /*16cb0*/  @P2 IMAD.MOV.U32 R4, RZ, RZ, R2 ;  /* 0x000000ffff042224 */ /* 0x010fe400078e0002 */
[----:B------:R-:W-:-:S05]  /*16cc0*/  @P2 IMAD.MOV.U32 R5, RZ, RZ, R26 ;  /* 0x000000ffff052224 */ /* 0x000fca00078e001a */
[----:B------:R0:W4:Y:S01]  /*16cd0*/  @P2 LDG.E.U16 R23, desc[UR6][R4.64] ;  /* 0x0000000604172981 */ /* 0x000122000c1e1500 */
[----:B------:R-:W-:-:S03]  /*16ce0*/  PRMT R22, RZ, 0x7610, R22 ;  /* 0x00007610ff167816 */ /* 0x000fc60000000016 */
[----:B---3--:R-:W-:Y:S04]  /*16cf0*/  STL [R1+0x2790], R11 ;  /* 0x0027900b01007387 */ /* 0x008fe80000100800 */
[----:B------:R-:W3:Y:S04]  /*16d00*/  LDL R14, [R1+0x8d8] ;  /* 0x0008d800010e7983 */ /* 0x000ee80000100800 */
[----:B------:R-:W3:Y:S01]  /*16d10*/  LDL R12, [R1+0x8dc] ;  /* 0x0008dc00010c7983 */ /* 0x000ee20000100800 */
[----:B0-----:R-:W-:Y:S02]  /*16d20*/  @P2 IMAD.MOV.U32 R4, RZ, RZ, R15 ;  /* 0x000000ffff042224 */ /* 0x001fe400078e000f */
[----:B------:R-:W-:-:S05]  /*16d30*/  @P2 IMAD.MOV.U32 R5, RZ, RZ, R25 ;  /* 0x000000ffff052224 */ /* 0x000fca00078e0019 */
[----:B------:R3:W3:Y:S04]  /*16d40*/  @P2 LDG.E.U16 R22, desc[UR6][R4.64] ;  /* 0x0000000604162981 */ /* 0x0006e8000c1e1500 */
[----:B--2---:R0:W-:Y:S04]  /*16d50*/  STL [R1+0x2794], R10 ;  /* 0x0027940a01007387 */ /* 0x0041e80000100800 */
[----:B------:R-:W2:Y:S04]  /*16d60*/  LDL R2, [R1+0x8d4] ;  /* 0x0008d40001027983 */ /* 0x000ea80000100800 */
[----:B0-----:R-:W2:Y:S04]  /*16d70*/  LDL R10, [R1+0x8d0] ;  /* 0x0008d000010a7983 */ /* 0x001ea80000100800 */
[----:B----4-:R-:W-:Y:S04]  /*16d80*/  STL [R1+0x276c], R23 ;  /* 0x00276c1701007387 */ /* 0x010fe80000100800 */
[----:B------:R-:W4:Y:S04]  /*16d90*/  LDL R25, [R1+0x9b0] ;  /* 0x0009b00001197983 */ /* 0x000f280000100800 */
[----:B------:R-:W4:Y:S01]  /*16da0*/  LDL R15, [R1+0x9b4] ;  /* 0x0009b400010f7983 */ /* 0x000f220000100800 */
[----:B------:R-:W-:-:S02]  /*16db0*/  ISETP.GT.AND P3, PT, R3, 0x7b, PT ;  /* 0x0000007b0300780c */ /* 0x000fc40003f64270 */
[----:B------:R-:W-:Y:S02]  /*16dc0*/  PRMT R9, RZ, 0x7610, R9 ;  /* 0x00007610ff097816 */ /* 0x000fe40000000009 */
[----:B------:R-:W-:Y:S02]  /*16dd0*/  PRMT R8, RZ, 0x7610, R8 ;  /* 0x00007610ff087816 */ /* 0x000fe40000000008 */
[----:B------:R-:W-:-:S07]  /*16de0*/  PRMT R24, RZ, 0x7610, R24 ;  /* 0x00007610ff187816 */ /* 0x000fce0000000018 */
[----:B---3--:R-:W-:Y:S02]  /*16df0*/  @P3 IMAD.MOV.U32 R5, RZ, RZ, R14 ;  /* 0x000000ffff053224 */ /* 0x008fe400078e000e */
[----:B------:R-:W-:-:S05]  /*16e00*/  @P3 IMAD.MOV.U32 R4, RZ, RZ, R12 ;  /* 0x000000ffff043224 */ /* 0x000fca00078e000c */
[----:B------:R2:W3:Y:S04]  /*16e10*/  @P3 LDG.E.U16 R9, desc[UR6][R4.64] ;  /* 0x0000000604093981 */ /* 0x0004e8000c1e1500 */
[----:B------:R0:W-:Y:S04]  /*16e20*/  STL [R1+0x2770], R22 ;  /* 0x0027701601007387 */ /* 0x0001e80000100800 */
[----:B------:R-:W3:Y:S04]  /*16e30*/  LDL R14, [R1+0x948] ;  /* 0x00094800010e7983 */ /* 0x000ee80000100800 */
[----:B------:R-:W3:Y:S01]  /*16e40*/  LDL R12, [R1+0x94c] ;  /* 0x00094c00010c7983 */ /* 0x000ee20000100800 */
[----:B--2---:R-:W-:-:S02]  /*16e50*/  @P3 IMAD.MOV.U32 R4, RZ, RZ, R2 ;  /* 0x000000ffff043224 */ /* 0x004fc400078e0002 */
[----:B------:R-:W-:-:S05]  /*16e60*/  @P3 IMAD.MOV.U32 R5, RZ, RZ, R10 ;  /* 0x000000ffff053224 */ /* 0x000fca00078e000a */
[----:B------:R4:W2:Y:S02]  /*16e70*/  @P3 LDG.E.U16 R8, desc[UR6][R4.64] ;  /* 0x0000000604083981 */ /* 0x0008a4000c1e1500 */
[----:B----4-:R-:W-:Y:S02]  /*16e80*/  @P1 IMAD.MOV.U32 R4, RZ, RZ, R15 ;  /* 0x000000ffff041224 */ /* 0x010fe400078e000f */
[----:B------:R-:W-:-:S05]  /*16e90*/  @P1 IMAD.MOV.U32 R5, RZ, RZ, R25 ;  /* 0x000000ffff051224 */ /* 0x000fca00078e0019 */
[----:B------:R1:W4:Y:S01]  /*16ea0*/  @P1 LDG.E.U16 R24, desc[UR6][R4.64] ;  /* 0x0000000604181981 */ /* 0x000322000c1e1500 */
[----:B------:R-:W-:Y:S02]  /*16eb0*/  ISETP.GT.AND P2, PT, R3, 0x74, PT ;  /* 0x000000740300780c */ /* 0x000fe40003f44270 */
[----:B------:R-:W-:Y:S01]  /*16ec0*/  PRMT R21, RZ, 0x7610, R21 ;  /* 0x00007610ff157816 */ /* 0x000fe20000000015 */
[----:B---3--:R-:W-:Y:S04]  /*16ed0*/  STL [R1+0x2774], R9 ;  /* 0x0027740901007387 */ /* 0x008fe80000100800 */
[----:B------:R-:W3:Y:S04]  /*16ee0*/  LDL R10, [R1+0x940] ;  /* 0x00094000010a7983 */ /* 0x000ee80000100800 */
[----:B------:R-:W3:Y:S02]  /*16ef0*/  LDL R2, [R1+0x944] ;  /* 0x0009440001027983 */ /* 0x000ee40000100800 */
[----:B-1----:R-:W-:Y:S01]  /*16f00*/  @P2 IMAD.MOV.U32 R5, RZ, RZ, R14 ;  /* 0x000000ffff052224 */ /* 0x002fe200078e000e */
[----:B------:R-:W-:-:S05]  /*16f10*/  @P2 MOV R4, R12 ;  /* 0x0000000c00042202 */ /* 0x000fca0000000f00 */
[----:B------:R3:W3:Y:S04]  /*16f20*/  @P2 LDG.E.U16 R21, desc[UR6][R4.64] ;  /* 0x0000000604152981 */ /* 0x0006e8000c1e1500 */
[----:B--2---:R-:W-:Y:S04]  /*16f30*/  STL [R1+0x2778], R8 ;  /* 0x0027780801007387 */ /* 0x004fe80000100800 */
[----:B0-----:R-:W2:Y:S04]  /*16f40*/  LDL R22, [R1+0x8c8] ;  /* 0x0008c80001167983 */ /* 0x001ea80000100800 */
[----:B------:R-:W2:Y:S04]  /*16f50*/  LDL R15, [R1+0x8cc] ;  /* 0x0008cc00010f7983 */ /* 0x000ea80000100800 */
[----:B----4-:R-:W-:Y:S04]  /*16f60*/  STL [R1+0x2714], R24 ;  /* 0x0027141801007387 */ /* 0x010fe80000100800 */
[----:B------:R-:W4:Y:S04]  /*16f70*/  LDL R14, [R1+0x8c0] ;  /* 0x0008c000010e7983 */ /* 0x000f280000100800 */
[----:B------:R-:W4:Y:S01]  /*16f80*/  LDL R12, [R1+0x8c4] ;  /* 0x0008c400010c7983 */ /* 0x000f220000100800 */
[----:B------:R-:W-:-:S02]  /*16f90*/  ISETP.GT.AND P3, PT, R3, 0x7c, PT ;  /* 0x0000007c0300780c */ /* 0x000fc40003f64270 */
[----:B------:R-:W-:Y:S02]  /*16fa0*/  PRMT R20, RZ, 0x7610, R20 ;  /* 0x00007610ff147816 */ /* 0x000fe40000000014 */
[----:B------:R-:W-:Y:S02]  /*16fb0*/  PRMT R7, RZ, 0x7610, R7 ;  /* 0x00007610ff077816 */ /* 0x000fe40000000007 */
[----:B------:R-:W-:Y:S01]  /*16fc0*/  PRMT R6, RZ, 0x7610, R6 ;  /* 0x00007610ff067816 */ /* 0x000fe20000000006 */
[----:B---3--:R-:W-:Y:S02]  /*16fd0*/  @P2 IMAD.MOV.U32 R5, RZ, RZ, R10 ;  /* 0x000000ffff052224 */ /* 0x008fe400078e000a */
[----:B------:R-:W-:-:S05]  /*16fe0*/  @P2 IMAD.MOV.U32 R4, RZ, RZ, R2 ;  /* 0x000000ffff042224 */ /* 0x000fca00078e0002 */
[----:B------:R2:W3:Y:S04]  /*16ff0*/  @P2 LDG.E.U16 R20, desc[UR6][R4.64] ;  /* 0x0000000604142981 */ /* 0x0004e8000c1e1500 */
[----:B------:R-:W-:Y:S04]  /*17000*/  STL [R1+0x275c], R21 ;  /* 0x00275c1501007387 */ /* 0x000fe80000100800 */
        /* <DEDUP_REMOVED lines=13> */
[----:B0-----:R-:W-:-:S02]  /*170e0*/  @P1 IMAD.MOV.U32 R5, RZ, RZ, R10 ;  /* 0x000000ffff051224 */ /* 0x001fc400078e000a */
[----:B------:R-:W-:-:S05]  /*170f0*/  @P1 IMAD.MOV.U32 R4, RZ, RZ, R2 ;  /* 0x000000ffff041224 */ /* 0x000fca00078e0002 */
[----:B------:R3:W3:Y:S04]  /*17100*/  @P1 LDG.E.U16 R19, desc[UR6][R4.64] ;  /* 0x0000000604131981 */ /* 0x0006e8000c1e1500 */
[----:B--2---:R0:W-:Y:S04]  /*17110*/  STL [R1+0x2764], R7 ;  /* 0x0027640701007387 */ /* 0x0041e80000100800 */
[----:B------:R-:W2:Y:S04]  /*17120*/  LDL R14, [R1+0x8b8] ;  /* 0x0008b800010e7983 */ /* 0x000ea80000100800 */
[----:B------:R-:W2:Y:S04]  /*17130*/  LDL R12, [R1+0x8bc] ;  /* 0x0008bc00010c7983 */ /* 0x000ea80000100800 */
[----:B----4-:R1:W-:Y:S04]  /*17140*/  STL [R1+0x2768], R6 ;  /* 0x0027680601007387 */ /* 0x0103e80000100800 */
[----:B------:R-:W4:Y:S04]  /*17150*/  LDL R10, [R1+0x8b0] ;  /* 0x0008b000010a7983 */ /* 0x000f280000100800 */
[----:B------:R-:W4:Y:S01]  /*17160*/  LDL R2, [R1+0x8b4] ;  /* 0x0008b40001027983 */ /* 0x000f220000100800 */
[----:B------:R-:W-:-:S02]  /*17170*/  ISETP.GT.AND P2, PT, R3, 0x7d, PT ;  /* 0x0000007d0300780c */ /* 0x000fc40003f44270 */
[----:B------:R-:W-:Y:S01]  /*17180*/  PRMT R18, RZ, 0x7610, R18 ;  /* 0x00007610ff127816 */ /* 0x000fe20000000012 */
[----:B---3--:R-:W-:Y:S02]  /*17190*/  @P1 IMAD.MOV.U32 R5, RZ, RZ, R22 ;  /* 0x000000ffff051224 */ /* 0x008fe400078e0016 */
[----:B------:R-:W-:-:S05]  /*171a0*/  @P1 IMAD.MOV.U32 R4, RZ, RZ, R15 ;  /* 0x000000ffff041224 */ /* 0x000fca00078e000f */
[----:B------:R3:W4:Y:S04]  /*171b0*/  @P1 LDG.E.U16 R18, desc[UR6][R4.64] ;  /* 0x0000000604121981 */ /* 0x000728000c1e1500 */
[----:B------:R-:W-:Y:S01]  /*171c0*/  STL [R1+0x2718], R19 ;  /* 0x0027181301007387 */ /* 0x000fe20000100800 */
[----:B---3--:R-:W-:-:S03]  /*171d0*/  PRMT R5, RZ, 0x7610, R5 ;  /* 0x00007610ff057816 */ /* 0x008fc60000000005 */
[----:B------:R-:W3:Y:S04]  /*171e0*/  LDL R26, [R1+0xa20] ;  /* 0x000a2000011a7983 */ /* 0x000ee80000100800 */
[----:B------:R-:W3:Y:S01]  /*171f0*/  LDL R22, [R1+0xa24] ;  /* 0x000a240001167983 */ /* 0x000ee20000100800 */
[----:B------:R-:W-:-:S03]  /*17200*/  PRMT R4, RZ, 0x7610, R4 ;  /* 0x00007610ff047816 */ /* 0x000fc60000000004 */
[----:B0-----:R-:W3:Y:S04]  /*17210*/  LDL R7, [R1+0xa18] ;  /* 0x000a180001077983 */ /* 0x001ee80000100800 */
[----:B-1----:R-:W3:Y:S01]  /*17220*/  LDL R6, [R1+0xa1c] ;  /* 0x000a1c0001067983 */ /* 0x002ee20000100800 */
[----:B--2---:R-:W-:Y:S02]  /*17230*/  @P2 IMAD.MOV.U32 R15, RZ, RZ, R14 ;  /* 0x000000ffff0f2224 */ /* 0x004fe400078e000e */
[----:B------:R-:W-:-:S05]  /*17240*/  @P2 IMAD.MOV.U32 R14, RZ, RZ, R12 ;  /* 0x000000ffff0e2224 */ /* 0x000fca00078e000c */
[----:B------:R4:W2:Y:S02]  /*17250*/  @P2 LDG.E.U16 R5, desc[UR6][R14.64] ;  /* 0x000000060e052981 */ /* 0x0008a4000c1e1500 */
[----:B----4-:R-:W-:Y:S02]  /*17260*/  @P2 IMAD.MOV.U32 R15, RZ, RZ, R10 ;  /* 0x000000ffff0f2224 */ /* 0x010fe400078e000a */
[----:B------:R-:W-:-:S05]  /*17270*/  @P2 IMAD.MOV.U32 R14, RZ, RZ, R2 ;  /* 0x000000ffff0e2224 */ /* 0x000fca00078e0002 */
[----:B------:R3:W4:Y:S01]  /*17280*/  @P2 LDG.E.U16 R4, desc[UR6][R14.64] ;  /* 0x000000060e042981 */ /* 0x000722000c1e1500 */
[----:B------:R-:W-:Y:S02]  /*17290*/  PRMT R21, RZ, 0x7610, R21 ;  /* 0x00007610ff157816 */ /* 0x000fe40000000015 */
[----:B------:R-:W-:Y:S01]  /*172a0*/  ISETP.GT.AND P1, PT, R3, 0x67, PT ;  /* 0x000000670300780c */ /* 0x000fe20003f24270 */
[----:B------:R-:W-:Y:S01]  /*172b0*/  STL [R1+0x271c], R18 ;  /* 0x00271c1201007387 */ /* 0x000fe20000100800 */
[----:B---3--:R-:W-:Y:S02]  /*172c0*/  @P0 IMAD.MOV.U32 R15, RZ, RZ, R26 ;  /* 0x000000ffff0f0224 */ /* 0x008fe400078e001a */
[----:B------:R-:W-:-:S05]  /*172d0*/  @P0 IMAD.MOV.U32 R14, RZ, RZ, R22 ;  /* 0x000000ffff0e0224 */ /* 0x000fca00078e0016 */
[----:B------:R0:W3:Y:S04]  /*172e0*/  @P0 LDG.E.U16 R21, desc[UR6][R14.64] ;  /* 0x000000060e150981 */ /* 0x0000e8000c1e1500 */
[----:B0-----:R-:W-:Y:S02]  /*172f0*/  @P1 IMAD.MOV.U32 R14, RZ, RZ, R6 ;  /* 0x000000ffff0e1224 */ /* 0x001fe400078e0006 */
[----:B------:R-:W-:Y:S01]  /*17300*/  @P1 IMAD.MOV.U32 R15, RZ, RZ, R7 ;  /* 0x000000ffff0f1224 */ /* 0x000fe200078e0007 */
[----:B--2---:R-:W-:Y:S04]  /*17310*/  STL [R1+0x2720], R5 ;  /* 0x0027200501007387 */ /* 0x004fe80000100800 */
[----:B------:R-:W2:Y:S04]  /*17320*/  LDL R25, [R1+0xa10] ;  /* 0x000a100001197983 */ /* 0x000ea80000100800 */
[----:B------:R-:W2:Y:S04]  /*17330*/  LDL R2, [R1+0xa14] ;  /* 0x000a140001027983 */ /* 0x000ea80000100800 */
[----:B------:R-:W2:Y:S04]  /*17340*/  LDL R12, [R1+0x9a8] ;  /* 0x0009a800010c7983 */ /* 0x000ea80000100800 */
[----:B------:R-:W2:Y:S04]  /*17350*/  LDL R10, [R1+0x9ac] ;  /* 0x0009ac00010a7983 */ /* 0x000ea80000100800 */
[----:B----4-:R0:W-:Y:S04]  /*17360*/  STL [R1+0x2724], R4 ;  /* 0x0027240401007387 */ /* 0x0101e80000100800 */
[----:B------:R-:W4:Y:S01]  /*17370*/  LDL R22, [R1+0x9a0] ;  /* 0x0009a00001167983 */ /* 0x000f220000100800 */
[----:B0-----:R-:W-:-:S06]  /*17380*/  PRMT R4, RZ, 0x7610, R4 ;  /* 0x00007610ff047816 */ /* 0x001fcc0000000004 */
[----:B------:R2:W4:Y:S01]  /*17390*/  @P1 LDG.E.U16 R4, desc[UR6][R14.64] ;  /* 0x000000060e041981 */ /* 0x000522000c1e1500 */
[----:B------:R-:W-:Y:S02]  /*173a0*/  ISETP.GT.AND P0, PT, R3, 0x6e, PT ;  /* 0x0000006e0300780c */ /* 0x000fe40003f04270 */
[----:B------:R-:W-:Y:S01]  /*173b0*/  PRMT R24, RZ, 0x7610, R24 ;  /* 0x00007610ff187816 */ /* 0x000fe20000000018 */
[----:B---3--:R0:W-:Y:S04]  /*173c0*/  STL [R1+0x468], R21 ;  /* 0x0004681501007387 */ /* 0x0081e80000100800 */
[----:B------:R-:W3:Y:S04]  /*173d0*/  LDL R7, [R1+0x998] ;  /* 0x0009980001077983 */ /* 0x000ee80000100800 */
[----:B------:R-:W3:Y:S04]  /*173e0*/  LDL R6, [R1+0x99c] ;  /* 0x00099c0001067983 */ /* 0x000ee80000100800 */
[----:B0-----:R-:W3:Y:S01]  /*173f0*/  LDL R21, [R1+0x9a4] ;  /* 0x0009a40001157983 */ /* 0x001ee20000100800 */
[----:B--2---:R-:W-:-:S02]  /*17400*/  @P1 IMAD.MOV.U32 R15, RZ, RZ, R25 ;  /* 0x000000ffff0f1224 */ /* 0x004fc400078e0019 */
[----:B------:R-:W-:-:S05]  /*17410*/  @P1 IMAD.MOV.U32 R14, RZ, RZ, R2 ;  /* 0x000000ffff0e1224 */ /* 0x000fca00078e0002 */
[----:B------:R0:W2:Y:S02]  /*17420*/  @P1 LDG.E.U16 R24, desc[UR6][R14.64] ;  /* 0x000000060e181981 */ /* 0x0000a4000c1e1500 */
[----:B0-----:R-:W-:Y:S02]  /*17430*/  @P0 IMAD.MOV.U32 R14, RZ, RZ, R10 ;  /* 0x000000ffff0e0224 */ /* 0x001fe400078e000a */
[----:B------:R-:W-:Y:S01]  /*17440*/  @P0 IMAD.MOV.U32 R15, RZ, RZ, R12 ;  /* 0x000000ffff0f0224 */ /* 0x000fe200078e000c */
[----:B----4-:R0:W-:Y:S04]  /*17450*/  STL [R1+0x460], R4 ;  /* 0x0004600401007387 */ /* 0x0101e80000100800 */
[----:B------:R-:W4:Y:S04]  /*17460*/  LDL R2, [R1+0x994] ;  /* 0x0009940001027983 */ /* 0x000f280000100800 */
[----:B------:R-:W2:Y:S04]  /*17470*/  LDL R12, [R1+0x928] ;  /* 0x00092800010c7983 */ /* 0x000ea80000100800 */
[----:B------:R-:W2:Y:S04]  /*17480*/  LDL R10, [R1+0x92c] ;  /* 0x00092c00010a7983 */ /* 0x000ea80000100800 */
[----:B0-----:R-:W2:Y:S01]  /*17490*/  LDL R4, [R1+0x990] ;  /* 0x0009900001047983 */ /* 0x001ea20000100800 */
[----:B------:R-:W-:-:S02]  /*174a0*/  PRMT R23, RZ, 0x7610, R23 ;  /* 0x00007610ff177816 */ /* 0x000fc40000000017 */
[----:B------:R-:W-:Y:S02]  /*174b0*/  ISETP.GT.AND P1, PT, R3, 0x6f, PT ;  /* 0x0000006f0300780c */ /* 0x000fe40003f24270 */
[----:B------:R-:W-:Y:S02]  /*174c0*/  PRMT R18, RZ, 0x7610, R18 ;  /* 0x00007610ff127816 */ /* 0x000fe40000000012 */
[----:B------:R0:W2:Y:S01]  /*174d0*/  @P0 LDG.E.U16 R23, desc[UR6][R14.64] ;  /* 0x000000060e170981 */ /* 0x0000a2000c1e1500 */
[----:B------:R-:W-:Y:S01]  /*174e0*/  PRMT R17, RZ, 0x7610, R17 ;  /* 0x00007610ff117816 */ /* 0x000fe20000000011 */
[----:B0-----:R-:W-:Y:S01]  /*174f0*/  @P0 IMAD.MOV.U32 R15, RZ, RZ, R22 ;  /* 0x000000ffff0f0224 */ /* 0x001fe200078e0016 */
[----:B------:R-:W-:Y:S02]  /*17500*/  PRMT R13, RZ, 0x7610, R13 ;  /* 0x00007610ff0d7816 */ /* 0x000fe4000000000d */
[----:B------:R-:W-:Y:S01]  /*17510*/  PRMT R9, RZ, 0x7610, R9 ;  /* 0x00007610ff097816 */ /* 0x000fe20000000009 */
[----:B---3--:R-:W-:-:S05]  /*17520*/  @P0 IMAD.MOV.U32 R14, RZ, RZ, R21 ;  /* 0x000000ffff0e0224 */ /* 0x008fca00078e0015 */
[----:B------:R0:W3:Y:S01]  /*17530*/  @P0 LDG.E.U16 R18, desc[UR6][R14.64] ;  /* 0x000000060e120981 */ /* 0x0000e2000c1e1500 */
[----:B------:R-:W-:Y:S01]  /*17540*/  ISETP.GT.AND P0, PT, R3, 0x76, PT ;  /* 0x000000760300780c */ /* 0x000fe20003f04270 */
[----:B0-----:R-:W-:Y:S02]  /*17550*/  @P1 IMAD.MOV.U32 R14, RZ, RZ, R6 ;  /* 0x000000ffff0e1224 */ /* 0x001fe400078e0006 */
[----:B------:R-:W-:Y:S01]  /*17560*/  @P1 IMAD.MOV.U32 R15, RZ, RZ, R7 ;  /* 0x000000ffff0f1224 */ /* 0x000fe200078e0007 */
[----:B------:R-:W3:Y:S04]  /*17570*/  LDL R6, [R1+0x924] ;  /* 0x0009240001067983 */ /* 0x000ee80000100800 */
[----:B------:R-:W3:Y:S04]  /*17580*/  LDL R7, [R1+0x920] ;  /* 0x0009200001077983 */ /* 0x000ee80000100800 */
[----:B------:R4:W3:Y:S02]  /*17590*/  @P1 LDG.E.U16 R17, desc[UR6][R14.64] ;  /* 0x000000060e111981 */ /* 0x0008e4000c1e1500 */
[----:B----4-:R-:W-:-:S02]  /*175a0*/  @P1 IMAD.MOV.U32 R14, RZ, RZ, R2 ;  /* 0x000000ffff0e1224 */ /* 0x010fc400078e0002 */
[----:B------:R-:W4:Y:S01]  /*175b0*/  LDL R2, [R1+0x91c] ;  /* 0x00091c0001027983 */ /* 0x000f220000100800 */
[----:B--2---:R-:W-:-:S03]  /*175c0*/  @P1 IMAD.MOV.U32 R15, RZ, RZ, R4 ;  /* 0x000000ffff0f1224 */ /* 0x004fc600078e0004 */
[----:B------:R-:W2:Y:S04]  /*175d0*/  LDL R4, [R1+0x918] ;  /* 0x0009180001047983 */ /* 0x000ea80000100800 */
[----:B------:R0:W4:Y:S02]  /*175e0*/  @P1 LDG.E.U16 R13, desc[UR6][R14.64] ;  /* 0x000000060e0d1981 */ /* 0x000124000c1e1500 */
[----:B0-----:R-:W-:Y:S02]  /*175f0*/  @P0 IMAD.MOV.U32 R14, RZ, RZ, R10 ;  /* 0x000000ffff0e0224 */ /* 0x001fe400078e000a */
[----:B------:R-:W-:-:S05]  /*17600*/  @P0 IMAD.MOV.U32 R15, RZ, RZ, R12 ;  /* 0x000000ffff0f0224 */ /* 0x000fca00078e000c */
[----:B------:R0:W2:Y:S01]  /*17610*/  @P0 LDG.E.U16 R9, desc[UR6][R14.64] ;  /* 0x000000060e090981 */ /* 0x0000a2000c1e1500 */
[----:B------:R-:W-:Y:S02]  /*17620*/  ISETP.GT.AND P1, PT, R3, 0x77, PT ;  /* 0x000000770300780c */ /* 0x000fe40003f24270 */
[----:B------:R-:W-:Y:S01]  /*17630*/  PRMT R20, RZ, 0x7610, R20 ;  /* 0x00007610ff147816 */ /* 0x000fe20000000014 */
[----:B---3--:R1:W-:Y:S04]  /*17640*/  STL [R1+0x448], R18 ;  /* 0x0004481201007387 */ /* 0x0083e80000100800 */
[----:B-1----:R-:W3:Y:S04]  /*17650*/  LDL R18, [R1+0x910] ;  /* 0x0009100001127983 */ /* 0x002ee80000100800 */
[----:B------:R1:W-:Y:S04]  /*17660*/  STL [R1+0x440], R17 ;  /* 0x0004401101007387 */ /* 0x0003e80000100800 */
[----:B-1----:R-:W3:Y:S01]  /*17670*/  LDL R17, [R1+0x914] ;  /* 0x0009140001117983 */ /* 0x002ee20000100800 */
[----:B0-----:R-:W-:-:S02]  /*17680*/  @P0 IMAD.MOV.U32 R14, RZ, RZ, R6 ;  /* 0x000000ffff0e0224 */ /* 0x001fc400078e0006 */
[----:B------:R-:W-:-:S05]  /*17690*/  @P0 IMAD.MOV.U32 R15, RZ, RZ, R7 ;  /* 0x000000ffff0f0224 */ /* 0x000fca00078e0007 */
[----:B------:R0:W3:Y:S04]  /*176a0*/  @P0 LDG.E.U16 R20, desc[UR6][R14.64] ;  /* 0x000000060e140981 */ /* 0x0000e8000c1e1500 */
[----:B----4-:R1:W-:Y:S04]  /*176b0*/  STL [R1+0x438], R13 ;  /* 0x0004380d01007387 */ /* 0x0103e80000100800 */
[----:B------:R-:W4:Y:S04]  /*176c0*/  LDL R12, [R1+0x8ac] ;  /* 0x0008ac00010c7983 */ /* 0x000f280000100800 */
[----:B-1----:R-:W4:Y:S04]  /*176d0*/  LDL R13, [R1+0x8a8] ;  /* 0x0008a800010d7983 */ /* 0x002f280000100800 */
[----:B------:R-:W-:Y:S04]  /*176e0*/  STL [R1+0x458], R24 ;  /* 0x0004581801007387 */ /* 0x000fe80000100800 */
[----:B------:R-:W4:Y:S04]  /*176f0*/  LDL R10, [R1+0x8a0] ;  /* 0x0008a000010a7983 */ /* 0x000f280000100800 */
[----:B--2---:R1:W-:Y:S04]  /*17700*/  STL [R1+0x430], R9 ;  /* 0x0004300901007387 */ /* 0x0043e80000100800 */
[----:B-1----:R-:W2:Y:S04]  /*17710*/  LDL R9, [R1+0x8a4] ;  /* 0x0008a40001097983 */ /* 0x002ea80000100800 */
[----:B------:R-:W-:Y:S04]  /*17720*/  STL [R1+0x450], R23 ;  /* 0x0004501701007387 */ /* 0x000fe80000100800 */
[----:B------:R-:W2:Y:S04]  /*17730*/  LDL R7, [R1+0x898] ;  /* 0x0008980001077983 */ /* 0x000ea80000100800 */
[----:B------:R-:W2:Y:S01]  /*17740*/  LDL R6, [R1+0x89c] ;  /* 0x00089c0001067983 */ /* 0x000ea20000100800 */
[----:B0-----:R-:W-:-:S02]  /*17750*/  @P1 IMAD.MOV.U32 R14, RZ, RZ, R2 ;  /* 0x000000ffff0e1224 */ /* 0x001fc400078e0002 */
[----:B------:R-:W-:Y:S01]  /*17760*/  @P1 IMAD.MOV.U32 R15, RZ, RZ, R4 ;  /* 0x000000ffff0f1224 */ /* 0x000fe200078e0004 */
[----:B------:R-:W2:Y:S04]  /*17770*/  LDL R2, [R1+0x894] ;  /* 0x0008940001027983 */ /* 0x000ea80000100800 */
[----:B------:R-:W2:Y:S01]  /*17780*/  LDL R4, [R1+0x890] ;  /* 0x0008900001047983 */ /* 0x000ea20000100800 */
[----:B------:R-:W-:Y:S02]  /*17790*/  PRMT R19, RZ, 0x7610, R19 ;  /* 0x00007610ff137816 */ /* 0x000fe40000000013 */
[----:B------:R-:W-:Y:S02]  /*177a0*/  ISETP.GT.AND P0, PT, R3, 0x7e, PT ;  /* 0x0000007e0300780c */ /* 0x000fe40003f04270 */
[----:B------:R-:W-:-:S02]  /*177b0*/  PRMT R16, RZ, 0x7610, R16 ;  /* 0x00007610ff107816 */ /* 0x000fc40000000010 */
[----:B------:R3:W2:Y:S01]  /*177c0*/  @P1 LDG.E.U16 R19, desc[UR6][R14.64] ;  /* 0x000000060e131981 */ /* 0x0006a2000c1e1500 */
[----:B------:R-:W-:Y:S02]  /*177d0*/  PRMT R11, RZ, 0x7610, R11 ;  /* 0x00007610ff0b7816 */ /* 0x000fe4000000000b */
[----:B------:R-:W-:Y:S02]  /*177e0*/  PRMT R8, RZ, 0x7610, R8 ;  /* 0x00007610ff087816 */ /* 0x000fe40000000008 */
[----:B------:R-:W-:Y:S02]  /*177f0*/  PRMT R5, RZ, 0x7610, R5 ;  /* 0x00007610ff057816 */ /* 0x000fe40000000005 */
[----:B------:R-:W-:Y:S01]  /*17800*/  PRMT R0, RZ, 0x7610, R0 ;  /* 0x00007610ff007816 */ /* 0x000fe20000000000 */
[----:B---3--:R-:W-:Y:S02]  /*17810*/  @P1 IMAD.MOV.U32 R15, RZ, RZ, R18 ;  /* 0x000000ffff0f1224 */ /* 0x008fe400078e0012 */
[----:B------:R-:W-:-:S05]  /*17820*/  @P1 IMAD.MOV.U32 R14, RZ, RZ, R17 ;  /* 0x000000ffff0e1224 */ /* 0x000fca00078e0011 */
[----:B------:R4:W3:Y:S01]  /*17830*/  @P1 LDG.E.U16 R16, desc[UR6][R14.64] ;  /* 0x000000060e101981 */ /* 0x0008e2000c1e1500 */
[----:B------:R-:W-:Y:S01]  /*17840*/  ISETP.GT.AND P1, PT, R3, 0x7f, PT ;  /* 0x0000007f0300780c */ /* 0x000fe20003f24270 */
[----:B----4-:R-:W-:Y:S02]  /*17850*/  @P0 IMAD.MOV.U32 R14, RZ, RZ, R12 ;  /* 0x000000ffff0e0224 */ /* 0x010fe400078e000c */
[----:B------:R-:W-:-:S05]  /*17860*/  @P0 IMAD.MOV.U32 R15, RZ, RZ, R13 ;  /* 0x000000ffff0f0224 */ /* 0x000fca00078e000d */
[----:B------:R0:W4:Y:S02]  /*17870*/  @P0 LDG.E.U16 R11, desc[UR6][R14.64] ;  /* 0x000000060e0b0981 */ /* 0x000124000c1e1500 */
[----:B0-----:R-:W-:Y:S02]  /*17880*/  @P0 IMAD.MOV.U32 R15, RZ, RZ, R10 ;  /* 0x000000ffff0f0224 */ /* 0x001fe400078e000a */
[----:B--2---:R-:W-:-:S05]  /*17890*/  @P0 IMAD.MOV.U32 R14, RZ, RZ, R9 ;  /* 0x000000ffff0e0224 */ /* 0x004fca00078e0009 */
[----:B------:R0:W2:Y:S02]  /*178a0*/  @P0 LDG.E.U16 R8, desc[UR6][R14.64] ;  /* 0x000000060e080981 */ /* 0x0000a4000c1e1500 */
[----:B0-----:R-:W-:Y:S02]  /*178b0*/  @P1 IMAD.MOV.U32 R14, RZ, RZ, R6 ;  /* 0x000000ffff0e1224 */ /* 0x001fe400078e0006 */
[----:B------:R-:W-:-:S05]  /*178c0*/  @P1 IMAD.MOV.U32 R15, RZ, RZ, R7 ;  /* 0x000000ffff0f1224 */ /* 0x000fca00078e0007 */
[----:B------:R0:W2:Y:S02]  /*178d0*/  @P1 LDG.E.U16 R5, desc[UR6][R14.64] ;  /* 0x000000060e051981 */ /* 0x0000a4000c1e1500 */
[----:B0-----:R-:W-:Y:S01]  /*178e0*/  @P1 MOV R14, R2 ;  /* 0x00000002000e1202 */ /* 0x001fe20000000f00 */
[----:B------:R-:W-:-:S05]  /*178f0*/  @P1 IMAD.MOV.U32 R15, RZ, RZ, R4 ;  /* 0x000000ffff0f1224 */ /* 0x000fca00078e0004 */
[----:B------:R-:W2:Y:S04]  /*17900*/  @P1 LDG.E.U16 R0, desc[UR6][R14.64] ;  /* 0x000000060e001981 */ /* 0x000ea8000c1e1500 */
        /* <DEDUP_REMOVED lines=20> */
[----:B------:R-:W0:Y:S01]  /*17a50*/  S2R R26, SR_TID.X ;  /* 0x00000000001a7919 */ /* 0x000e220000002100 */
[----:B------:R-:W1:Y:S01]  /*17a60*/  S2R R2, SR_TID.X ;  /* 0x0000000000027919 */ /* 0x000e620000002100 */
[----:B------:R-:W-:Y:S06]  /*17a70*/  BAR.SYNC.DEFER_BLOCKING 0x0 ;  /* 0x0000000000007b1d */ /* 0x000fec0000010000 */
[----:B---3--:R3:W-:Y:S04]  /*17a80*/  STL [R1+0x418], R16 ;  /* 0x0004181001007387 */ /* 0x0087e80000100800 */
[----:B------:R-:W-:Y:S04]  /*17a90*/  STL [R1+0x2628], R15 ;  /* 0x0026280f01007387 */ /* 0x000fe80000100800 */
[----:B------:R-:W-:Y:S04]  /*17aa0*/  STL [R1+0x2630], R15 ;  /* 0x0026300f01007387 */ /* 0x000fe80000100800 */
[----:B------:R-:W-:Y:S04]  /*17ab0*/  STL [R1+0x2638], R15 ;  /* 0x0026380f01007387 */ /* 0x000fe80000100800 */
[----:B----4-:R-:W-:Y:S04]  /*17ac0*/  STL [R1+0x410], R11 ;  /* 0x0004100b01007387 */ /* 0x010fe80000100800 */
[----:B------:R-:W-:Y:S04]  /*17ad0*/  STL [R1+0x2640], R15 ;  /* 0x0026400f01007387 */ /* 0x000fe80000100800 */
[----:B------:R-:W-:Y:S04]  /*17ae0*/  STL [R1+0x2648], R15 ;  /* 0x0026480f01007387 */ /* 0x000fe80000100800 */
[----:B------:R-:W-:Y:S04]  /*17af0*/  STL [R1+0x2650], R15 ;  /* 0x0026500f01007387 */ /* 0x000fe80000100800 */
[----:B------:R-:W-:Y:S04]  /*17b00*/  STL [R1+0x2658], R15 ;  /* 0x0026580f01007387 */ /* 0x000fe80000100800 */
[----:B--2---:R-:W-:Y:S04]  /*17b10*/  STL [R1+0x40c], R8 ;  /* 0x00040c0801007387 */ /* 0x004fe80000100800 */
        /* <DEDUP_REMOVED lines=60> */
[----:B0-----:R-:W-:Y:S04]  /*17ee0*/  STL [R1+0x27b0], R26 ;  /* 0x0027b01a01007387 */ /* 0x001fe80000100800 */
[----:B------:R-:W-:Y:S04]  /*17ef0*/  STL [R1+0x26d4], R14 ;  /* 0x0026d40e01007387 */ /* 0x000fe80000100800 */
[----:B------:R-:W-:Y:S04]  /*17f00*/  STL [R1+0x26fc], R14 ;  /* 0x0026fc0e01007387 */ /* 0x000fe80000100800 */
[----:B---3--:R-:W3:Y:S01]  /*17f10*/  LDL.LU R16, [R1+0x51c] ;  /* 0x00051c0001107983 */ /* 0x008ee20000300800 */
[----:B--2---:R-:W-:-:S02]  /*17f20*/  LOP3.LUT R0, R26, 0x3f, RZ, 0xc0, !PT ;  /* 0x0000003f1a007812 */ /* 0x004fc400078ec0ff */
[----:B-1----:R-:W-:-:S04]  /*17f30*/  LOP3.LUT R2, R2, 0x3f, RZ, 0xc0, !PT ;  /* 0x0000003f02027812 */ /* 0x002fc800078ec0ff */
[----:B------:R-:W-:Y:S01]  /*17f40*/  LOP3.LUT R2, R2, 0x40, RZ, 0xfc, !PT ;  /* 0x0000004002027812 */ /* 0x000fe200078efcff */
[----:B---3--:R0:W-:Y:S04]  /*17f50*/  STL [R1+0x27c0], R16 ;  /* 0x0027c01001007387 */ /* 0x0081e80000100800 */
[----:B0-----:R-:W2:Y:S04]  /*17f60*/  LDL.LU R16, [R1+0x520] ;  /* 0x0005200001107983 */ /* 0x001ea80000300800 */
[----:B------:R-:W3:Y:S04]  /*17f70*/  LDL.LU R17, [R1+0x4e4] ;  /* 0x0004e40001117983 */ /* 0x000ee80000300800 */
        /* <DEDUP_REMOVED lines=20> */
[----:B------:R-:W4:Y:S01]  /*180c0*/  LDL.LU R28, [R1+0x58] ;  /* 0x00005800011c7983 */ /* 0x000f220000300800 */
[----:B------:R-:W-:-:S03]  /*180d0*/  ISETP.GE.AND P1, PT, R2, R3, PT ;  /* 0x000000030200720c */ /* 0x000fc60003f26270 */
[----:B------:R-:W4:Y:S04]  /*180e0*/  LDL.LU R12, [R1+0x2c] ;  /* 0x00002c00010c7983 */ /* 0x000f280000300800 */
[----:B------:R-:W4:Y:S01]  /*180f0*/  LDL.LU R13, [R1+0x28] ;  /* 0x00002800010d7983 */ /* 0x000f220000300800 */
[----:B------:R-:W-:-:S03]  /*18100*/  IMAD.SHL.U32 R2, R0, 0x2, RZ ;  /* 0x0000000200027824 */ /* 0x000fc600078e00ff */
[----:B------:R-:W4:Y:S01]  /*18110*/  LDL.LU R27, [R1] ;  /* 0x00000000011b7983 */ /* 0x000f220000300800 */
[----:B------:R-:W-:-:S03]  /*18120*/  ISETP.GE.AND P0, PT, R0, R3, PT ;  /* 0x000000030000720c */ /* 0x000fc60003f06270 */
[----:B------:R0:W-:Y:S04]  /*18130*/  STL [R1+0x2798], R0 ;  /* 0x0027980001007387 */ /* 0x0001e80000100800 */
[----:B0-----:R-:W4:Y:S04]  /*18140*/  LDL.LU R0, [R1+0x4a8] ;  /* 0x0004a80001007983 */ /* 0x001f280000300800 */
[----:B------:R0:W-:Y:S04]  /*18150*/  STL [R1+0x2700], R3 ;  /* 0x0027000301007387 */ /* 0x0001e80000100800 */
[----:B0-----:R-:W4:Y:S04]  /*18160*/  LDL.LU R3, [R1+0x4ac] ;  /* 0x0004ac0001037983 */ /* 0x001f280000300800 */
[----:B--2---:R0:W-:Y:S04]  /*18170*/  STS.U16 [R2+UR4], R16 ;  /* 0x0000001002007988 */ /* 0x0041e80008000404 */
[----:B0-----:R-:W2:Y:S04]  /*18180*/  LDL.LU R16, [R1+0x27c0] ;  /* 0x0027c00001107983 */ /* 0x001ea80000300800 */
[----:B--2---:R0:W-:Y:S04]  /*18190*/  STS.U16 [R2+UR4+0x80], R16 ;  /* 0x0000801002007988 */ /* 0x0041e80008000404 */
[----:B---3--:R1:W-:Y:S04]  /*181a0*/  STS.U16 [R2+UR4+0x800], R17 ;  /* 0x0008001102007988 */ /* 0x0083e80008000404 */
[----:B----4-:R2:W-:Y:S04]  /*181b0*/  STS.U16 [R2+UR4+0x880], R29 ;  /* 0x0008801d02007988 */ /* 0x0105e80008000404 */
[----:B0-----:R-:W3:Y:S04]  /*181c0*/  LDL.LU R16, [R1+0x27bc] ;  /* 0x0027bc0001107983 */ /* 0x001ee80000300800 */
[----:B-1----:R-:W4:Y:S04]  /*181d0*/  LDL.LU R17, [R1+0x27b8] ;  /* 0x0027b80001117983 */ /* 0x002f280000300800 */
[----:B--2---:R-:W2:Y:S04]  /*181e0*/  LDL.LU R29, [R1+0x27b4] ;  /* 0x0027b400011d7983 */ /* 0x004ea80000300800 */
[----:B------:R-:W-:Y:S04]  /*181f0*/  STS.U16 [R2+UR4+0x1000], R3 ;  /* 0x0010000302007988 */ /* 0x000fe80008000404 */
        /* <DEDUP_REMOVED lines=20> */
[----:B------:R0:W-:Y:S02]  /*18340*/  STS.U16 [R2+UR4+0x6080], R28 ;  /* 0x0060801c02007988 */ /* 0x0001e40008000404 */
[----:B0-----:R-:W0:Y:S02]  /*18350*/  S2R R28, SR_TID.X ;  /* 0x00000000001c7919 */ /* 0x001e240000002100 */
[----:B------:R1:W-:Y:S04]  /*18360*/  STS.U16 [R2+UR4+0x6800], R12 ;  /* 0x0068000c02007988 */ /* 0x0003e80008000404 */
[----:B------:R1:W-:Y:S04]  /*18370*/  STS.U16 [R2+UR4+0x6880], R13 ;  /* 0x0068800d02007988 */ /* 0x0003e80008000404 */
[----:B------:R1:W-:Y:S01]  /*18380*/  STS.U16 [R2+UR4+0x7000], R27 ;  /* 0x0070001b02007988 */ /* 0x0003e20008000404 */
[----:B0-----:R-:W-:-:S05]  /*18390*/  LOP3.LUT R28, R28, 0x3f, RZ, 0xc0, !PT ;  /* 0x0000003f1c1c7812 */ /* 0x001fca00078ec0ff */
[----:B------:R-:W-:-:S05]  /*183a0*/  IMAD.SHL.U32 R28, R28, 0x2, RZ ;  /* 0x000000021c1c7824 */ /* 0x000fca00078e00ff */
[----:B------:R-:W-:Y:S01]  /*183b0*/  LOP3.LUT R0, R28, 0x10, RZ, 0x3c, !PT ;  /* 0x000000101c007812 */ /* 0x000fe200078e3cff */
[----:B--2---:R-:W-:Y:S04]  /*183c0*/  STL [R1+0x2594], R29 ;  /* 0x0025941d01007387 */ /* 0x004fe80000100800 */
[----:B------:R-:W-:Y:S04]  /*183d0*/  STL [R1+0x259c], R29 ;  /* 0x00259c1d01007387 */ /* 0x000fe80000100800 */
[----:B------:R-:W-:Y:S04]  /*183e0*/  STL [R1+0x2704], R29 ;  /* 0x0027041d01007387 */ /* 0x000fe80000100800 */
[----:B----4-:R-:W-:Y:S04]  /*183f0*/  STL [R1+0x2708], R17 ;  /* 0x0027081101007387 */ /* 0x010fe80000100800 */
[----:B------:R-:W2:Y:S04]  /*18400*/  LDL.LU R26, [R1+0x518] ;  /* 0x00051800011a7983 */ /* 0x000ea80000300800 */
[----:B-1----:R-:W4:Y:S04]  /*18410*/  LDL.LU R12, [R1+0x514] ;  /* 0x00051400010c7983 */ /* 0x002f280000300800 */
[----:B------:R-:W4:Y:S04]  /*18420*/  LDL.LU R13, [R1+0x4dc] ;  /* 0x0004dc00010d7983 */ /* 0x000f280000300800 */
[----:B------:R-:W4:Y:S04]  /*18430*/  LDL.LU R27, [R1+0x4d8] ;  /* 0x0004d800011b7983 */ /* 0x000f280000300800 */
[----:B------:R-:W4:Y:S04]  /*18440*/  LDL.LU R28, [R1+0x4a4] ;  /* 0x0004a400011c7983 */ /* 0x000f280000300800 */
[----:B------:R-:W-:Y:S04]  /*18450*/  STS.U16 [R2+UR4+0x7080], R29 ;  /* 0x0070801d02007988 */ /* 0x000fe80008000404 */
[----:B------:R0:W-:Y:S04]  /*18460*/  STS.U16 [R2+UR4+0x7800], R17 ;  /* 0x0078001102007988 */ /* 0x0001e80008000404 */
[----:B0-----:R-:W4:Y:S04]  /*18470*/  LDL.LU R17, [R1+0x464] ;  /* 0x0004640001117983 */ /* 0x001f280000300800 */
        /* <DEDUP_REMOVED lines=20> */
[----:B---3--:R-:W-:Y:S04]  /*185c0*/  STS.U16 [R2+UR4+0x7880], R16 ;  /* 0x0078801002007988 */ /* 0x008fe80008000404 */
[----:B------:R0:W-:Y:S04]  /*185d0*/  STL [R1+0x277c], R2 ;  /* 0x00277c0201007387 */ /* 0x0001e80000100800 */
[----:B0-----:R-:W3:Y:S04]  /*185e0*/  LDL.LU R2, [R1+0x46c] ;  /* 0x00046c0001027983 */ /* 0x001ee80000300800 */
[----:B------:R0:W-:Y:S04]  /*185f0*/  STL [R1+0x270c], R16 ;  /* 0x00270c1001007387 */ /* 0x0001e80000100800 */
[----:B0-----:R-:W3:Y:S04]  /*18600*/  LDL.LU R16, [R1+0x4a0] ;  /* 0x0004a00001107983 */ /* 0x001ee80000300800 */
[----:B--2---:R0:W-:Y:S04]  /*18610*/  STS.U16 [R0+UR4+0x100], R26 ;  /* 0x0001001a00007988 */ /* 0x0041e80008000404 */
[----:B----4-:R1:W-:Y:S04]  /*18620*/  STS.U16 [R0+UR4+0x180], R12 ;  /* 0x0001800c00007988 */ /* 0x0103e80008000404 */
[----:B0-----:R-:W2:Y:S04]  /*18630*/  LDL.LU R26, [R1+0x27b0] ;  /* 0x0027b000011a7983 */ /* 0x001ea80000300800 */
[----:B-1----:R-:W4:Y:S04]  /*18640*/  LDL.LU R12, [R1+0x27ac] ;  /* 0x0027ac00010c7983 */ /* 0x002f280000300800 */
[----:B------:R0:W-:Y:S04]  /*18650*/  STS.U16 [R0+UR4+0x900], R13 ;  /* 0x0009000d00007988 */ /* 0x0001e80008000404 */
[----:B------:R1:W-:Y:S04]  /*18660*/  STS.U16 [R0+UR4+0x980], R27 ;  /* 0x0009801b00007988 */ /* 0x0003e80008000404 */
[----:B------:R1:W-:Y:S04]  /*18670*/  STS.U16 [R0+UR4+0x1100], R28 ;  /* 0x0011001c00007988 */ /* 0x0003e80008000404 */
[----:B0-----:R-:W4:Y:S04]  /*18680*/  LDL.LU R13, [R1+0x27a8] ;  /* 0x0027a800010d7983 */ /* 0x001f280000300800 */
[----:B-1----:R-:W4:Y:S04]  /*18690*/  LDL.LU R27, [R1+0x27a4] ;  /* 0x0027a400011b7983 */ /* 0x002f280000300800 */
[----:B------:R-:W4:Y:S04]  /*186a0*/  LDL.LU R28, [R1+0x27a0] ;  /* 0x0027a000011c7983 */ /* 0x000f280000300800 */
[----:B---3--:R-:W-:Y:S04]  /*186b0*/  STS.U16 [R0+UR4+0x1180], R16 ;  /* 0x0011801000007988 */ /* 0x008fe80008000404 */
        /* <DEDUP_REMOVED lines=18> */
[----:B------:R0:W-:Y:S04]  /*187e0*/  STS.U16 [R0+UR4+0x6100], R23 ;  /* 0x0061001700007988 */ /* 0x0001e80008000404 */
[----:B------:R-:W-:Y:S04]  /*187f0*/  STS.U16 [R0+UR4+0x6180], R10 ;  /* 0x0061800a00007988 */ /* 0x000fe80008000404 */
[----:B------:R-:W-:Y:S04]  /*18800*/  STS.U16 [R0+UR4+0x6900], R11 ;  /* 0x0069000b00007988 */ /* 0x000fe80008000404 */
[----:B------:R-:W-:Y:S01]  /*18810*/  STS.U16 [R0+UR4+0x6980], R25 ;  /* 0x0069801900007988 */ /* 0x000fe20008000404 */
[----:B--2---:R-:W-:-:S05]  /*18820*/  LOP3.LUT R26, R26, 0x3f, RZ, 0xc0, !PT ;  /* 0x0000003f1a1a7812 */ /* 0x004fca00078ec0ff */
[----:B0-----:R-:W-:-:S05]  /*18830*/  IMAD.SHL.U32 R23, R26, 0x2, RZ ;  /* 0x000000021a177824 */ /* 0x001fca00078e00ff */
[C---:B------:R-:W-:Y:S01]  /*18840*/  LOP3.LUT R2, R23.reuse, 0x20, RZ, 0x3c, !PT ;  /* 0x0000002017027812 */ /* 0x040fe200078e3cff */
[----:B----4-:R-:W-:Y:S04]  /*18850*/  STS.U16 [R0+UR4+0x7100], R28 ;  /* 0x0071001c00007988 */ /* 0x010fe80008000404 */
[----:B------:R-:W-:Y:S04]  /*18860*/  STL [R1+0x2710], R28 ;  /* 0x0027101c01007387 */ /* 0x000fe80000100800 */
[----:B------:R-:W-:Y:S04]  /*18870*/  STS.U16 [R0+UR4+0x7180], R27 ;  /* 0x0071801b00007988 */ /* 0x000fe80008000404 */
[----:B------:R-:W-:Y:S04]  /*18880*/  STL [R1+0x2728], R27 ;  /* 0x0027281b01007387 */ /* 0x000fe80000100800 */
[----:B------:R0:W-:Y:S04]  /*18890*/  STS.U16 [R0+UR4+0x7900], R13 ;  /* 0x0079000d00007988 */ /* 0x0001e80008000404 */
[----:B------:R1:W-:Y:S04]  /*188a0*/  STL [R1+0x279c], R2 ;  /* 0x00279c0201007387 */ /* 0x0003e80000100800 */
        /* <DEDUP_REMOVED lines=23> */
[----:B-1----:R-:W-:-:S03]  /*18a20*/  LOP3.LUT R2, R23, 0x10, RZ, 0x3c, !PT ;  /* 0x0000001017027812 */ /* 0x002fc600078e3cff */
[----:B------:R-:W4:Y:S04]  /*18a30*/  LDL.LU R9, [R1+0x48] ;  /* 0x0000480001097983 */ /* 0x000f280000300800 */
[----:B------:R-:W4:Y:S04]  /*18a40*/  LDL.LU R22, [R1+0x1c] ;  /* 0x00001c0001167983 */ /* 0x000f280000300800 */
[----:B------:R-:W4:Y:S04]  /*18a50*/  LDL.LU R23, [R1+0x18] ;  /* 0x0000180001177983 */ /* 0x000f280000300800 */
[----:B------:R0:W-:Y:S04]  /*18a60*/  STL [R1+0x272c], R13 ;  /* 0x00272c0d01007387 */ /* 0x0001e80000100800 */
[----:B------:R1:W-:Y:S04]  /*18a70*/  STS.U16 [R2+UR4+0x7980], R12 ;  /* 0x0079800c02007988 */ /* 0x0003e80008000404 */
[----:B0-----:R-:W4:Y:S04]  /*18a80*/  LDL.LU R13, [R1+0x45c] ;  /* 0x00045c00010d7983 */ /* 0x001f280000300800 */
[----:B-1----:R-:W2:Y:S04]  /*18a90*/  LDL.LU R2, [R1+0x279c] ;  /* 0x00279c0001027983 */ /* 0x002ea80000300800 */
[----:B------:R0:W-:Y:S04]  /*18aa0*/  STL [R1+0x2730], R12 ;  /* 0x0027300c01007387 */ /* 0x0001e80000100800 */
[----:B0-----:R-:W4:Y:S04]  /*18ab0*/  LDL.LU R12, [R1+0x498] ;  /* 0x00049800010c7983 */ /* 0x001f280000300800 */
[----:B--2---:R0:W-:Y:S04]  /*18ac0*/  STS.U16 [R2+UR4+0x200], R0 ;  /* 0x0002000002007988 */ /* 0x0041e80008000404 */
[----:B---3--:R1:W-:Y:S04]  /*18ad0*/  STS.U16 [R2+UR4+0x280], R10 ;  /* 0x0002800a02007988 */ /* 0x0083e80008000404 */
[----:B----4-:R2:W-:Y:S04]  /*18ae0*/  STS.U16 [R2+UR4+0xa00], R11 ;  /* 0x000a000b02007988 */ /* 0x0105e80008000404 */
[----:B------:R3:W-:Y:S04]  /*18af0*/  STS.U16 [R2+UR4+0xa80], R25 ;  /* 0x000a801902007988 */ /* 0x0007e80008000404 */
[----:B------:R4:W-:Y:S04]  /*18b00*/  STS.U16 [R2+UR4+0x1200], R26 ;  /* 0x0012001a02007988 */ /* 0x0009e80008000404 */
[----:B0-----:R-:W4:Y:S04]  /*18b10*/  LDL.LU R0, [R1+0x2798] ;  /* 0x0027980001007983 */ /* 0x001f280000300800 */
[----:B-1----:R-:W4:Y:S04]  /*18b20*/  LDL.LU R10, [R1+0x2794] ;  /* 0x00279400010a7983 */ /* 0x002f280000300800 */
[----:B--2---:R-:W2:Y:S04]  /*18b30*/  LDL.LU R11, [R1+0x2790] ;  /* 0x00279000010b7983 */ /* 0x004ea80000300800 */
[----:B---3--:R-:W3:Y:S04]  /*18b40*/  LDL.LU R25, [R1+0x278c] ;  /* 0x00278c0001197983 */ /* 0x008ee80000300800 */
[----:B----4-:R-:W4:Y:S04]  /*18b50*/  LDL.LU R26, [R1+0x2788] ;  /* 0x00278800011a7983 */ /* 0x010f280000300800 */
        /* <DEDUP_REMOVED lines=23> */
[----:B----4-:R0:W-:Y:S04]  /*18cd0*/  STS.U16 [R2+UR4+0x7200], R26 ;  /* 0x0072001a02007988 */ /* 0x0101e80008000404 */
[----:B------:R-:W-:Y:S04]  /*18ce0*/  STL [R1+0x2734], R26 ;  /* 0x0027341a01007387 */ /* 0x000fe80000100800 */
[----:B0-----:R-:W4:Y:S04]  /*18cf0*/  LDL.LU R2, [R1+0x504] ;  /* 0x0005040001027983 */ /* 0x001f280000300800 */
[----:B----4-:R0:W-:Y:S04]  /*18d00*/  STL [R1+0x2780], R2 ;  /* 0x0027800201007387 */ /* 0x0101e80000100800 */
[----:B0-----:R-:W4:Y:S01]  /*18d10*/  LDL.LU R2, [R1+0x508] ;  /* 0x0005080001027983 */ /* 0x001f220000300800 */
[----:B------:R-:W-:-:S02]  /*18d20*/  IMAD.SHL.U32 R5, R0, 0x2, RZ ;  /* 0x0000000200057824 */ /* 0x000fc400078e00ff */
[----:B------:R-:W-:Y:S01]  /*18d30*/  IMAD.SHL.U32 R0, R0, 0x2, RZ ;  /* 0x0000000200007824 */ /* 0x000fe200078e00ff */
[----:B----4-:R0:W-:Y:S04]  /*18d40*/  STL [R1+0x2784], R2 ;  /* 0x0027840201007387 */ /* 0x0101e80000100800 */
        /* <DEDUP_REMOVED lines=19> */
[----:B0-----:R-:W-:-:S03]  /*18e80*/  LOP3.LUT R2, R0, 0x20, RZ, 0x3c, !PT ;  /* 0x0000002000027812 */ /* 0x001fc600078e3cff */
[----:B------:R-:W4:Y:S04]  /*18e90*/  LDL.LU R20, [R1+0x44] ;  /* 0x0000440001147983 */ /* 0x000f280000300800 */
[----:B------:R-:W4:Y:S04]  /*18ea0*/  LDL.LU R21, [R1+0x40] ;  /* 0x0000400001157983 */ /* 0x000f280000300800 */
[----:B------:R-:W4:Y:S04]  /*18eb0*/  LDL.LU R24, [R1+0x14] ;  /* 0x0000140001187983 */ /* 0x000f280000300800 */
[----:B------:R-:W4:Y:S04]  /*18ec0*/  LDL.LU R0, [R1+0x10] ;  /* 0x0000100001007983 */ /* 0x000f280000300800 */
[----:B---3--:R-:W-:Y:S04]  /*18ed0*/  STS.U16 [R2+UR4+0x7280], R25 ;  /* 0x0072801902007988 */ /* 0x008fe80008000404 */
[----:B------:R0:W-:Y:S04]  /*18ee0*/  STL [R1+0x2738], R25 ;  /* 0x0027381901007387 */ /* 0x0001e80000100800 */
[----:B--2---:R-:W-:Y:S04]  /*18ef0*/  STS.U16 [R2+UR4+0x7a00], R11 ;  /* 0x007a000b02007988 */ /* 0x004fe80008000404 */
[----:B------:R-:W-:Y:S04]  /*18f00*/  STS.U16 [R2+UR4+0x7a80], R10 ;  /* 0x007a800a02007988 */ /* 0x000fe80008000404 */
[----:B0-----:R-:W2:Y:S04]  /*18f10*/  LDL.LU R25, [R1+0x3c4] ;  /* 0x0003c40001197983 */ /* 0x001ea80000300800 */
[----:B------:R0:W-:Y:S04]  /*18f20*/  STL [R1+0x273c], R11 ;  /* 0x00273c0b01007387 */ /* 0x0001e80000100800 */
[----:B0-----:R-:W3:Y:S04]  /*18f30*/  LDL.LU R11, [R1+0x444] ;  /* 0x00044400010b7983 */ /* 0x001ee80000300800 */
[----:B------:R-:W4:Y:S01]  /*18f40*/  LDL.LU R2, [R1+0x2784] ;  /* 0x0027840001027983 */ /* 0x000f220000300800 */
[----:B------:R-:W-:-:S03]  /*18f50*/  LOP3.LUT R3, R5, 0x30, RZ, 0x3c, !PT ;  /* 0x0000003005037812 */ /* 0x000fc600078e3cff */
[----:B------:R0:W-:Y:S04]  /*18f60*/  STL [R1+0x2740], R10 ;  /* 0x0027400a01007387 */ /* 0x0001e80000100800 */
[----:B0-----:R-:W2:Y:S04]  /*18f70*/  LDL.LU R10, [R1+0x44c] ;  /* 0x00044c00010a7983 */ /* 0x001ea80000300800 */
[----:B----4-:R0:W-:Y:S04]  /*18f80*/  STS.U16 [R3+UR4+0x300], R2 ;  /* 0x0003000203007988 */ /* 0x0101e80008000404 */
[----:B0-----:R-:W4:Y:S04]  /*18f90*/  LDL.LU R2, [R1+0x2780] ;  /* 0x0027800001027983 */ /* 0x001f280000300800 */
[----:B----4-:R0:W-:Y:S04]  /*18fa0*/  STS.U16 [R3+UR4+0x380], R2 ;  /* 0x0003800203007988 */ /* 0x0101e80008000404 */
[----:B------:R1:W-:Y:S04]  /*18fb0*/  STS.U16 [R3+UR4+0xb00], R8 ;  /* 0x000b000803007988 */ /* 0x0003e80008000404 */
[----:B------:R4:W-:Y:S04]  /*18fc0*/  STS.U16 [R3+UR4+0xb80], R9 ;  /* 0x000b800903007988 */ /* 0x0009e80008000404 */
[----:B------:R3:W-:Y:S04]  /*18fd0*/  STS.U16 [R3+UR4+0x1300], R22 ;  /* 0x0013001603007988 */ /* 0x0007e80008000404 */
[----:B------:R2:W-:Y:S04]  /*18fe0*/  STS.U16 [R3+UR4+0x1380], R23 ;  /* 0x0013801703007988 */ /* 0x0005e80008000404 */
[----:B0-----:R-:W2:Y:S04]  /*18ff0*/  LDL.LU R2, [R1+0x277c] ;  /* 0x00277c0001027983 */ /* 0x001ea80000300800 */
[----:B-1----:R-:W2:Y:S04]  /*19000*/  LDL.LU R8, [R1+0x2778] ;  /* 0x0027780001087983 */ /* 0x002ea80000300800 */
[----:B----4-:R-:W4:Y:S04]  /*19010*/  LDL.LU R9, [R1+0x2774] ;  /* 0x0027740001097983 */ /* 0x010f280000300800 */
[----:B---3--:R-:W3:Y:S04]  /*19020*/  LDL.LU R22, [R1+0x2770] ;  /* 0x0027700001167983 */ /* 0x008ee80000300800 */
        /* <DEDUP_REMOVED lines=18> */
[----:B------:R1:W-:Y:S04]  /*19150*/  STS.U16 [R3+UR4+0x5b80], R7 ;  /* 0x005b800703007988 */ /* 0x0003e80008000404 */
[----:B------:R1:W-:Y:S04]  /*19160*/  STS.U16 [R3+UR4+0x6300], R20 ;  /* 0x0063001403007988 */ /* 0x0003e80008000404 */
[----:B------:R1:W-:Y:S04]  /*19170*/  STS.U16 [R3+UR4+0x6380], R21 ;  /* 0x0063801503007988 */ /* 0x0003e80008000404 */
[----:B------:R-:W-:Y:S04]  /*19180*/  STS.U16 [R3+UR4+0x6b00], R24 ;  /* 0x006b001803007988 */ /* 0x000fe80008000404 */
[----:B------:R1:W-:Y:S04]  /*19190*/  STS.U16 [R3+UR4+0x6b80], R0 ;  /* 0x006b800003007988 */ /* 0x0003e80008000404 */
[----:B0-----:R-:W4:Y:S04]  /*191a0*/  LDL.LU R6, [R1+0x500] ;  /* 0x0005000001067983 */ /* 0x001f280000300800 */
[----:B-1----:R-:W4:Y:S04]  /*191b0*/  LDL.LU R7, [R1+0x4fc] ;  /* 0x0004fc0001077983 */ /* 0x002f280000300800 */
[----:B------:R-:W4:Y:S04]  /*191c0*/  LDL.LU R20, [R1+0x4c4] ;  /* 0x0004c40001147983 */ /* 0x000f280000300800 */
[----:B------:R-:W4:Y:S04]  /*191d0*/  LDL.LU R21, [R1+0x4c0] ;  /* 0x0004c00001157983 */ /* 0x000f280000300800 */
[----:B------:R-:W4:Y:S04]  /*191e0*/  LDL.LU R0, [R1+0x48c] ;  /* 0x00048c0001007983 */ /* 0x000f280000300800 */
[----:B------:R-:W4:Y:S04]  /*191f0*/  LDL.LU R10, [R1+0x3b8] ;  /* 0x0003b800010a7983 */ /* 0x000f280000300800 */
[----:B------:R-:W4:Y:S04]  /*19200*/  LDL.LU R18, [R1+0x18c] ;  /* 0x00018c0001127983 */ /* 0x000f280000300800 */
[----:B------:R-:W4:Y:S04]  /*19210*/  LDL.LU R19, [R1+0x188] ;  /* 0x0001880001137983 */ /* 0x000f280000300800 */
[----:B------:R-:W4:Y:S01]  /*19220*/  LDL.LU R24, [R1+0x15c] ;  /* 0x00015c0001187983 */ /* 0x000f220000300800 */
[----:B------:R-:W-:-:S03]  /*19230*/  LOP3.LUT R4, R5, 0x40, RZ, 0x3c, !PT ;  /* 0x0000004005047812 */ /* 0x000fc600078e3cff */
[----:B--2---:R-:W-:Y:S04]  /*19240*/  STS.U16 [R3+UR4+0x7300], R23 ;  /* 0x0073001703007988 */ /* 0x004fe80008000404 */
[----:B------:R0:W-:Y:S04]  /*19250*/  STL [R1+0x2744], R23 ;  /* 0x0027441701007387 */ /* 0x0001e80000100800 */
[----:B---3--:R-:W-:Y:S04]  /*19260*/  STS.U16 [R3+UR4+0x7380], R22 ;  /* 0x0073801603007988 */ /* 0x008fe80008000404 */
[----:B----4-:R-:W-:Y:S04]  /*19270*/  STS.U16 [R3+UR4+0x7b00], R9 ;  /* 0x007b000903007988 */ /* 0x010fe80008000404 */
[----:B0-----:R-:W2:Y:S04]  /*19280*/  LDL.LU R23, [R1+0x3bc] ;  /* 0x0003bc0001177983 */ /* 0x001ea80000300800 */
[----:B------:R0:W-:Y:S04]  /*19290*/  STL [R1+0x2748], R22 ;  /* 0x0027481601007387 */ /* 0x0001e80000100800 */
[----:B0-----:R-:W3:Y:S04]  /*192a0*/  LDL.LU R22, [R1+0x434] ;  /* 0x0004340001167983 */ /* 0x001ee80000300800 */
[----:B------:R0:W-:Y:S04]  /*192b0*/  STL [R1+0x274c], R9 ;  /* 0x00274c0901007387 */ /* 0x0001e80000100800 */
[----:B0-----:R-:W4:Y:S04]  /*192c0*/  LDL.LU R9, [R1+0x43c] ;  /* 0x00043c0001097983 */ /* 0x001f280000300800 */
[----:B------:R-:W2:Y:S04]  /*192d0*/  LDL.LU R11, [R1+0x158] ;  /* 0x00015800010b7983 */ /* 0x000ea80000300800 */
        /* <DEDUP_REMOVED lines=8> */
[----:B------:R0:W-:Y:S04]  /*19360*/  STS.U16 [R3+UR4+0x7b80], R8 ;  /* 0x007b800803007988 */ /* 0x0001e80008000404 */
[----:B------:R-:W2:Y:S04]  /*19370*/  LDL.LU R29, [R1+0x6c] ;  /* 0x00006c00011d7983 */ /* 0x000ea80000300800 */
[----:B0-----:R-:W2:Y:S04]  /*19380*/  LDL.LU R3, [R1+0x68] ;  /* 0x0000680001037983 */ /* 0x001ea80000300800 */
[----:B------:R-:W2:Y:S04]  /*19390*/  LDL.LU R14, [R1+0x3c] ;  /* 0x00003c00010e7983 */ /* 0x000ea80000300800 */
[----:B------:R-:W2:Y:S04]  /*193a0*/  LDL.LU R15, [R1+0x38] ;  /* 0x00003800010f7983 */ /* 0x000ea80000300800 */
[----:B------:R-:W2:Y:S04]  /*193b0*/  LDL.LU R5, [R1+0xc] ;  /* 0x00000c0001057983 */ /* 0x000ea80000300800 */
[----:B------:R0:W-:Y:S04]  /*193c0*/  STL [R1+0x2754], R8 ;  /* 0x0027540801007387 */ /* 0x0001e80000100800 */
[----:B0-----:R-:W3:Y:S04]  /*193d0*/  LDL.LU R8, [R1+0x488] ;  /* 0x0004880001087983 */ /* 0x001ee80000300800 */
[----:B------:R0:W-:Y:S04]  /*193e0*/  STS.U16 [R4+UR4+0x400], R6 ;  /* 0x0004000604007988 */ /* 0x0001e80008000404 */
[----:B------:R1:W-:Y:S04]  /*193f0*/  STS.U16 [R4+UR4+0x480], R7 ;  /* 0x0004800704007988 */ /* 0x0003e80008000404 */
[----:B------:R1:W-:Y:S04]  /*19400*/  STS.U16 [R4+UR4+0xc00], R20 ;  /* 0x000c001404007988 */ /* 0x0003e80008000404 */
[----:B------:R1:W-:Y:S04]  /*19410*/  STS.U16 [R4+UR4+0xc80], R21 ;  /* 0x000c801504007988 */ /* 0x0003e80008000404 */
[----:B------:R1:W-:Y:S04]  /*19420*/  STS.U16 [R4+UR4+0x1400], R0 ;  /* 0x0014000004007988 */ /* 0x0003e80008000404 */
[----:B0-----:R-:W2:Y:S04]  /*19430*/  LDL.LU R6, [R1+0x2768] ;  /* 0x0027680001067983 */ /* 0x001ea80000300800 */
[----:B-1----:R-:W2:Y:S04]  /*19440*/  LDL.LU R7, [R1+0x2764] ;  /* 0x0027640001077983 */ /* 0x002ea80000300800 */
[----:B------:R-:W2:Y:S04]  /*19450*/  LDL.LU R20, [R1+0x2760] ;  /* 0x0027600001147983 */ /* 0x000ea80000300800 */
[----:B------:R-:W2:Y:S04]  /*19460*/  LDL.LU R21, [R1+0x275c] ;  /* 0x00275c0001157983 */ /* 0x000ea80000300800 */
[----:B------:R-:W2:Y:S04]  /*19470*/  LDL.LU R0, [R1+0x2758] ;  /* 0x0027580001007983 */ /* 0x000ea80000300800 */
[----:B---3--:R-:W-:Y:S04]  /*19480*/  STS.U16 [R4+UR4+0x1480], R8 ;  /* 0x0014800804007988 */ /* 0x008fe80008000404 */
[----:B----4-:R-:W-:Y:S04]  /*19490*/  STS.U16 [R4+UR4+0x1c00], R9 ;  /* 0x001c000904007988 */ /* 0x010fe80008000404 */
[----:B------:R-:W-:Y:S04]  /*194a0*/  STS.U16 [R4+UR4+0x1c80], R22 ;  /* 0x001c801604007988 */ /* 0x000fe80008000404 */
[----:B--2---:R-:W-:Y:S04]  /*194b0*/  STS.U16 [R4+UR4+0x2400], R23 ;  /* 0x0024001704007988 */ /* 0x004fe80008000404 */
[----:B------:R-:W-:Y:S04]  /*194c0*/  STS.U16 [R4+UR4+0x2480], R10 ;  /* 0x0024800a04007988 */ /* 0x000fe80008000404 */
[----:B------:R0:W-:Y:S04]  /*194d0*/  STS.U16 [R4+UR4+0x2c00], R18 ;  /* 0x002c001204007988 */ /* 0x0001e80008000404 */
[----:B------:R1:W-:Y:S04]  /*194e0*/  STS.U16 [R4+UR4+0x2c80], R19 ;  /* 0x002c801304007988 */ /* 0x0003e80008000404 */
[----:B------:R2:W-:Y:S04]  /*194f0*/  STS.U16 [R4+UR4+0x3400], R24 ;  /* 0x0034001804007988 */ /* 0x0005e80008000404 */
        /* <DEDUP_REMOVED lines=11> */
[----:B0-----:R-:W3:Y:S04]  /*195b0*/  LDL.LU R18, [R1+0x4f8] ;  /* 0x0004f80001127983 */ /* 0x001ee80000300800 */
[----:B------:R-:W-:Y:S04]  /*195c0*/  STS.U16 [R4+UR4+0x6400], R14 ;  /* 0x0064000e04007988 */ /* 0x000fe80008000404 */
[----:B-1----:R-:W4:Y:S04]  /*195d0*/  LDL.LU R19, [R1+0x4f4] ;  /* 0x0004f40001137983 */ /* 0x002f280000300800 */
[----:B------:R-:W-:Y:S04]  /*195e0*/  STS.U16 [R4+UR4+0x6480], R15 ;  /* 0x0064800f04007988 */ /* 0x000fe80008000404 */
[----:B--2---:R-:W2:Y:S04]  /*195f0*/  LDL.LU R24, [R1+0x4bc] ;  /* 0x0004bc0001187983 */ /* 0x004ea80000300800 */
[----:B------:R-:W-:Y:S04]  /*19600*/  STS.U16 [R4+UR4+0x6c00], R5 ;  /* 0x006c000504007988 */ /* 0x000fe80008000404 */
[----:B------:R0:W-:Y:S04]  /*19610*/  STS.U16 [R4+UR4+0x6c80], R0 ;  /* 0x006c800004007988 */ /* 0x0001e80008000404 */
[----:B------:R-:W2:Y:S04]  /*19620*/  LDL.LU R8, [R1+0x4b8] ;  /* 0x0004b80001087983 */ /* 0x000ea80000300800 */
[----:B0-----:R-:W2:Y:S04]  /*19630*/  LDL.LU R0, [R1+0x484] ;  /* 0x0004840001007983 */ /* 0x001ea80000300800 */
        /* <DEDUP_REMOVED lines=12> */
[----:B------:R-:W-:Y:S01]  /*19700*/  STS.U16 [R4+UR4+0x7400], R21 ;  /* 0x0074001504007988 */ /* 0x000fe20008000404 */
[----:B------:R-:W-:-:S03]  /*19710*/  LOP3.LUT R28, R2, 0x50, RZ, 0x3c, !PT ;  /* 0x00000050021c7812 */ /* 0x000fc600078e3cff */
[----:B------:R-:W2:Y:S04]  /*19720*/  LDL.LU R26, [R1+0xc4] ;  /* 0x0000c400011a7983 */ /* 0x000ea80000300800 */
[----:B------:R-:W-:Y:S04]  /*19730*/  STS.U16 [R4+UR4+0x7480], R20 ;  /* 0x0074801404007988 */ /* 0x000fe80008000404 */
[----:B------:R-:W2:Y:S04]  /*19740*/  LDL.LU R12, [R1+0xc0] ;  /* 0x0000c000010c7983 */ /* 0x000ea80000300800 */
[----:B------:R-:W-:Y:S04]  /*19750*/  STS.U16 [R4+UR4+0x7c00], R7 ;  /* 0x007c000704007988 */ /* 0x000fe80008000404 */
[----:B------:R-:W2:Y:S04]  /*19760*/  LDL.LU R13, [R1+0x94] ;  /* 0x00009400010d7983 */ /* 0x000ea80000300800 */
[----:B------:R0:W-:Y:S04]  /*19770*/  STS.U16 [R4+UR4+0x7c80], R6 ;  /* 0x007c800604007988 */ /* 0x0001e80008000404 */
[----:B------:R-:W2:Y:S04]  /*19780*/  LDL.LU R27, [R1+0x90] ;  /* 0x00009000011b7983 */ /* 0x000ea80000300800 */
[----:B0-----:R-:W2:Y:S04]  /*19790*/  LDL.LU R4, [R1+0x64] ;  /* 0x0000640001047983 */ /* 0x001ea80000300800 */
[----:B------:R-:W2:Y:S04]  /*197a0*/  LDL.LU R5, [R1+0x60] ;  /* 0x0000600001057983 */ /* 0x000ea80000300800 */
[----:B---3--:R0:W-:Y:S04]  /*197b0*/  STS.U16 [R28+UR4+0x500], R18 ;  /* 0x000500121c007988 */ /* 0x0081e80008000404 */
[----:B----4-:R1:W-:Y:S04]  /*197c0*/  STS.U16 [R28+UR4+0x580], R19 ;  /* 0x000580131c007988 */ /* 0x0103e80008000404 */
[----:B--2---:R2:W-:Y:S04]  /*197d0*/  STS.U16 [R28+UR4+0xd00], R24 ;  /* 0x000d00181c007988 */ /* 0x0045e80008000404 */
[----:B------:R3:W-:Y:S04]  /*197e0*/  STS.U16 [R28+UR4+0xd80], R8 ;  /* 0x000d80081c007988 */ /* 0x0007e80008000404 */
[----:B0-----:R-:W4:Y:S04]  /*197f0*/  LDL.LU R18, [R1+0x34] ;  /* 0x0000340001127983 */ /* 0x001f280000300800 */
[----:B-1----:R-:W4:Y:S04]  /*19800*/  LDL.LU R19, [R1+0x30] ;  /* 0x0000300001137983 */ /* 0x002f280000300800 */
[----:B--2---:R-:W2:Y:S04]  /*19810*/  LDL.LU R24, [R1+0x4] ;  /* 0x0000040001187983 */ /* 0x004ea80000300800 */
[----:B---3--:R-:W3:Y:S04]  /*19820*/  LDL.LU R8, [R1+0x2754] ;  /* 0x0027540001087983 */ /* 0x008ee80000300800 */
[----:B------:R0:W-:Y:S04]  /*19830*/  STS.U16 [R28+UR4+0x1500], R0 ;  /* 0x001500001c007988 */ /* 0x0001e80008000404 */
[----:B0-----:R-:W4:Y:S04]  /*19840*/  LDL.LU R0, [R1+0x2750] ;  /* 0x0027500001007983 */ /* 0x001f280000300800 */
[----:B------:R0:W-:Y:S04]  /*19850*/  STS.U16 [R28+UR4+0x1580], R16 ;  /* 0x001580101c007988 */ /* 0x0001e80008000404 */
[----:B------:R1:W-:Y:S04]  /*19860*/  STS.U16 [R28+UR4+0x1d00], R17 ;  /* 0x001d00111c007988 */ /* 0x0003e80008000404 */
[----:B------:R1:W-:Y:S04]  /*19870*/  STS.U16 [R28+UR4+0x1d80], R29 ;  /* 0x001d801d1c007988 */ /* 0x0003e80008000404 */
[----:B------:R1:W-:Y:S04]  /*19880*/  STS.U16 [R28+UR4+0x2500], R3 ;  /* 0x002500031c007988 */ /* 0x0003e80008000404 */
[----:B------:R1:W-:Y:S04]  /*19890*/  STS.U16 [R28+UR4+0x2580], R14 ;  /* 0x0025800e1c007988 */ /* 0x0003e80008000404 */
[----:B------:R1:W-:Y:S04]  /*198a0*/  STS.U16 [R28+UR4+0x2d00], R15 ;  /* 0x002d000f1c007988 */ /* 0x0003e80008000404 */
[----:B0-----:R-:W3:Y:S04]  /*198b0*/  LDL.LU R16, [R1+0x4f0] ;  /* 0x0004f00001107983 */ /* 0x001ee80000300800 */
[----:B-1----:R-:W3:Y:S04]  /*198c0*/  LDL.LU R17, [R1+0x4ec] ;  /* 0x0004ec0001117983 */ /* 0x002ee80000300800 */
[----:B------:R-:W3:Y:S04]  /*198d0*/  LDL.LU R29, [R1+0x4b4] ;  /* 0x0004b400011d7983 */ /* 0x000ee80000300800 */
[----:B------:R-:W3:Y:S04]  /*198e0*/  LDL.LU R3, [R1+0x4b0] ;  /* 0x0004b00001037983 */ /* 0x000ee80000300800 */
[----:B------:R-:W3:Y:S04]  /*198f0*/  LDL.LU R14, [R1+0x47c] ;  /* 0x00047c00010e7983 */ /* 0x000ee80000300800 */
[----:B------:R-:W3:Y:S04]  /*19900*/  LDL.LU R15, [R1+0x478] ;  /* 0x00047800010f7983 */ /* 0x000ee80000300800 */
[----:B----4-:R0:W-:Y:S04]  /*19910*/  STS.U16 [R28+UR4+0x2d80], R0 ;  /* 0x002d80001c007988 */ /* 0x0101e80008000404 */
[----:B------:R1:W-:Y:S04]  /*19920*/  STS.U16 [R28+UR4+0x3500], R9 ;  /* 0x003500091c007988 */ /* 0x0003e80008000404 */
[----:B------:R4:W-:Y:S04]  /*19930*/  STS.U16 [R28+UR4+0x3580], R22 ;  /* 0x003580161c007988 */ /* 0x0009e80008000404 */
[----:B------:R2:W-:Y:S04]  /*19940*/  STS.U16 [R28+UR4+0x3d00], R23 ;  /* 0x003d00171c007988 */ /* 0x0005e80008000404 */
[----:B------:R2:W-:Y:S04]  /*19950*/  STS.U16 [R28+UR4+0x3d80], R10 ;  /* 0x003d800a1c007988 */ /* 0x0005e80008000404 */
[----:B------:R2:W-:Y:S04]  /*19960*/  STS.U16 [R28+UR4+0x4500], R11 ;  /* 0x0045000b1c007988 */ /* 0x0005e80008000404 */
[----:B0-----:R-:W3:Y:S04]  /*19970*/  LDL.LU R0, [R1+0x41c] ;  /* 0x00041c0001007983 */ /* 0x001ee80000300800 */
[----:B-1----:R-:W3:Y:S04]  /*19980*/  LDL.LU R9, [R1+0x274c] ;  /* 0x00274c0001097983 */ /* 0x002ee80000300800 */
[----:B----4-:R-:W4:Y:S04]  /*19990*/  LDL.LU R22, [R1+0x2748] ;  /* 0x0027480001167983 */ /* 0x010f280000300800 */
[----:B--2---:R-:W2:Y:S04]  /*199a0*/  LDL.LU R23, [R1+0x2744] ;  /* 0x0027440001177983 */ /* 0x004ea80000300800 */
[----:B------:R-:W4:Y:S04]  /*199b0*/  LDL.LU R10, [R1+0x2740] ;  /* 0x00274000010a7983 */ /* 0x000f280000300800 */
[----:B------:R-:W2:Y:S04]  /*199c0*/  LDL.LU R11, [R1+0x273c] ;  /* 0x00273c00010b7983 */ /* 0x000ea80000300800 */
[----:B------:R0:W-:Y:S04]  /*199d0*/  STS.U16 [R28+UR4+0x4580], R25 ;  /* 0x004580191c007988 */ /* 0x0001e80008000404 */
[----:B------:R1:W-:Y:S04]  /*199e0*/  STS.U16 [R28+UR4+0x4d00], R26 ;  /* 0x004d001a1c007988 */ /* 0x0003e80008000404 */
[----:B------:R1:W-:Y:S04]  /*199f0*/  STS.U16 [R28+UR4+0x4d80], R12 ;  /* 0x004d800c1c007988 */ /* 0x0003e80008000404 */
[----:B------:R1:W-:Y:S04]  /*19a00*/  STS.U16 [R28+UR4+0x5500], R13 ;  /* 0x0055000d1c007988 */ /* 0x0003e80008000404 */
[----:B------:R1:W-:Y:S04]  /*19a10*/  STS.U16 [R28+UR4+0x5580], R27 ;  /* 0x0055801b1c007988 */ /* 0x0003e80008000404 */
[----:B------:R1:W-:Y:S04]  /*19a20*/  STS.U16 [R28+UR4+0x5d00], R4 ;  /* 0x005d00041c007988 */ /* 0x0003e80008000404 */
[----:B0-----:R-:W4:Y:S04]  /*19a30*/  LDL.LU R25, [R1+0x2738] ;  /* 0x0027380001197983 */ /* 0x001f280000300800 */
[----:B-1----:R-:W4:Y:S04]  /*19a40*/  LDL.LU R26, [R1+0x2734] ;  /* 0x00273400011a7983 */ /* 0x002f280000300800 */
[----:B------:R-:W2:Y:S04]  /*19a50*/  LDL.LU R12, [R1+0x2730] ;  /* 0x00273000010c7983 */ /* 0x000ea80000300800 */
[----:B------:R-:W4:Y:S04]  /*19a60*/  LDL.LU R13, [R1+0x272c] ;  /* 0x00272c00010d7983 */ /* 0x000f280000300800 */
[----:B------:R-:W2:Y:S04]  /*19a70*/  LDL.LU R27, [R1+0x2728] ;  /* 0x00272800011b7983 */ /* 0x000ea80000300800 */
[----:B------:R-:W3:Y:S04]  /*19a80*/  LDL.LU R4, [R1+0x2724] ;  /* 0x0027240001047983 */ /* 0x000ee80000300800 */
[----:B------:R0:W-:Y:S04]  /*19a90*/  STS.U16 [R28+UR4+0x5d80], R5 ;  /* 0x005d80051c007988 */ /* 0x0001e80008000404 */
[----:B------:R1:W-:Y:S04]  /*19aa0*/  STS.U16 [R28+UR4+0x6500], R18 ;  /* 0x006500121c007988 */ /* 0x0003e80008000404 */
[----:B------:R1:W-:Y:S04]  /*19ab0*/  STS.U16 [R28+UR4+0x6580], R19 ;  /* 0x006580131c007988 */ /* 0x0003e80008000404 */
[----:B------:R1:W-:Y:S04]  /*19ac0*/  STS.U16 [R28+UR4+0x6d00], R24 ;  /* 0x006d00181c007988 */ /* 0x0003e80008000404 */
[----:B0-----:R-:W4:Y:S04]  /*19ad0*/  LDL.LU R5, [R1+0x2720] ;  /* 0x0027200001057983 */ /* 0x001f280000300800 */
[----:B-1----:R-:W2:Y:S04]  /*19ae0*/  LDL.LU R18, [R1+0x271c] ;  /* 0x00271c0001127983 */ /* 0x002ea80000300800 */
[----:B------:R-:W3:Y:S04]  /*19af0*/  LDL.LU R19, [R1+0x2718] ;  /* 0x0027180001137983 */ /* 0x000ee80000300800 */
[----:B------:R-:W4:Y:S01]  /*19b00*/  LDL.LU R24, [R1+0x2714] ;  /* 0x0027140001187983 */ /* 0x000f220000300800 */
[----:B------:R-:W-:-:S03]  /*19b10*/  LOP3.LUT R2, R2, 0x60, RZ, 0x3c, !PT ;  /* 0x0000006002027812 */ /* 0x000fc600078e3cff */
[----:B----4-:R-:W-:Y:S04]  /*19b20*/  STS.U16 [R28+UR4+0x6d80], R24 ;  /* 0x006d80181c007988 */ /* 0x010fe80008000404 */
[----:B---3--:R-:W-:Y:S04]  /*19b30*/  STS.U16 [R28+UR4+0x7500], R19 ;  /* 0x007500131c007988 */ /* 0x008fe80008000404 */
[----:B--2---:R-:W-:Y:S04]  /*19b40*/  STS.U16 [R28+UR4+0x7580], R18 ;  /* 0x007580121c007988 */ /* 0x004fe80008000404 */
[----:B------:R0:W-:Y:S04]  /*19b50*/  STS.U16 [R28+UR4+0x7d00], R5 ;  /* 0x007d00051c007988 */ /* 0x0001e80008000404 */
[----:B------:R1:W-:Y:S04]  /*19b60*/  STS.U16 [R28+UR4+0x7d80], R4 ;  /* 0x007d80041c007988 */ /* 0x0003e80008000404 */
[----:B------:R2:W-:Y:S04]  /*19b70*/  STS.U16 [R2+UR4+0x600], R16 ;  /* 0x0006001002007988 */ /* 0x0005e80008000404 */
[----:B------:R3:W-:Y:S04]  /*19b80*/  STS.U16 [R2+UR4+0x680], R17 ;  /* 0x0006801102007988 */ /* 0x0007e80008000404 */
[----:B0-----:R-:W4:Y:S04]  /*19b90*/  LDL R5, [R1+0x11c0] ;  /* 0x0011c00001057983 */ /* 0x001f280000100800 */
[----:B-1----:R-:W4:Y:S04]  /*19ba0*/  LDL.LU R28, [R1+0x2710] ;  /* 0x00271000011c7983 */ /* 0x002f280000300800 */
[----:B------:R-:W4:Y:S04]  /*19bb0*/  LDL R4, [R1+0x11b8] ;  /* 0x0011b80001047983 */ /* 0x000f280000100800 */
[----:B--2---:R-:W2:Y:S04]  /*19bc0*/  LDL.LU R16, [R1+0x270c] ;  /* 0x00270c0001107983 */ /* 0x004ea80000300800 */
[----:B---3--:R-:W3:Y:S04]  /*19bd0*/  LDL.LU R17, [R1+0x2708] ;  /* 0x0027080001117983 */ /* 0x008ee80000300800 */
[----:B------:R0:W-:Y:S04]  /*19be0*/  STS.U16 [R2+UR4+0xe00], R29 ;  /* 0x000e001d02007988 */ /* 0x0001e80008000404 */
[----:B------:R1:W-:Y:S04]  /*19bf0*/  STS.U16 [R2+UR4+0xe80], R3 ;  /* 0x000e800302007988 */ /* 0x0003e80008000404 */
[----:B------:R1:W-:Y:S04]  /*19c00*/  STS.U16 [R2+UR4+0x1600], R14 ;  /* 0x0016000e02007988 */ /* 0x0003e80008000404 */
[----:B------:R1:W-:Y:S04]  /*19c10*/  STS.U16 [R2+UR4+0x1680], R15 ;  /* 0x0016800f02007988 */ /* 0x0003e80008000404 */
[----:B------:R1:W-:Y:S04]  /*19c20*/  STS.U16 [R2+UR4+0x1e00], R0 ;  /* 0x001e000002007988 */ /* 0x0003e80008000404 */
[----:B0-----:R-:W2:Y:S04]  /*19c30*/  LDL.LU R29, [R1+0x2704] ;  /* 0x00270400011d7983 */ /* 0x001ea80000300800 */
[----:B-1----:R-:W3:Y:S04]  /*19c40*/  LDL.LU R3, [R1+0x2700] ;  /* 0x0027000001037983 */ /* 0x002ee80000300800 */
[----:B------:R-:W2:Y:S04]  /*19c50*/  LDL.LU R14, [R1+0x26fc] ;  /* 0x0026fc00010e7983 */ /* 0x000ea80000300800 */
[----:B------:R-:W2:Y:S04]  /*19c60*/  LDL.LU R15, [R1+0x26f8] ;  /* 0x0026f800010f7983 */ /* 0x000ea80000300800 */
[----:B------:R-:W2:Y:S01]  /*19c70*/  LDL.LU R0, [R1+0x26f4] ;  /* 0x0026f40001007983 */ /* 0x000ea20000300800 */
[----:B----4-:R-:W-:-:S04]  /*19c80*/  @!P1 LOP3.LUT R5, R5, R4, RZ, 0x3c, !PT ;  /* 0x0000000405059212 */ /* 0x010fc800078e3cff */
[----:B------:R-:W-:-:S04]  /*19c90*/  @!P1 LOP3.LUT R4, R5, R4, RZ, 0x3c, !PT ;  /* 0x0000000405049212 */ /* 0x000fc800078e3cff */
[----:B------:R-:W-:Y:S02]  /*19ca0*/  @!P1 LOP3.LUT R5, R5, R4, RZ, 0x3c, !PT ;  /* 0x0000000405059212 */ /* 0x000fe400078e3cff */
[----:B---3--:R-:W-:Y:S01]  /*19cb0*/  PRMT R3, RZ, 0x7610, R3 ;  /* 0x00007610ff037816 */ /* 0x008fe20000000003 */
[----:B--2---:R0:W-:Y:S05]  /*19cc0*/  STS.U16 [R2+UR4+0x1e80], R0 ;  /* 0x001e800002007988 */ /* 0x0041ea0008000404 */
[----:B------:R1:W2:Y:S04]  /*19cd0*/  @!P1 LDG.E.U16 R3, desc[UR6][R4.64] ;  /* 0x0000000604039981 */ /* 0x0002a8000c1e1500 */
[----:B0-----:R-:W3:Y:S04]  /*19ce0*/  LDL.LU R2, [R1+0x26f0] ;  /* 0x0026f00001027983 */ /* 0x001ee80000300800 */
[----:B------:R-:W4:Y:S04]  /*19cf0*/  LDL.LU R0, [R1+0x26ec] ;  /* 0x0026ec0001007983 */ /* 0x000f280000300800 */
[----:B------:R-:W1:Y:S04]  /*19d00*/  LDL R4, [R1+0x11b0] ;  /* 0x0011b00001047983 */ /* 0x000e680000100800 */
[----:B------:R-:W1:Y:S02]  /*19d10*/  LDL R5, [R1+0x11bc] ;  /* 0x0011bc0001057983 */ /* 0x000e640000100800 */
[----:B-1----:R-:W-:-:S02]  /*19d20*/  @!P0 LOP3.LUT R5, R5, R4, RZ, 0x3c, !PT ;  /* 0x0000000405058212 */ /* 0x002fc400078e3cff */
[----:B----4-:R-:W-:Y:S02]  /*19d30*/  PRMT R0, RZ, 0x7610, R0 ;  /* 0x00007610ff007816 */ /* 0x010fe40000000000 */
[----:B------:R-:W-:-:S04]  /*19d40*/  @!P0 LOP3.LUT R4, R5, R4, RZ, 0x3c, !PT ;  /* 0x0000000405048212 */ /* 0x000fc800078e3cff */
[----:B------:R-:W-:Y:S01]  /*19d50*/  @!P0 LOP3.LUT R5, R5, R4, RZ, 0x3c, !PT ;  /* 0x0000000405058212 */ /* 0x000fe200078e3cff */
[----:B--2---:R-:W-:Y:S04]  /*19d60*/  STL [R1+0x2510], R3 ;  /* 0x0025100301007387 */ /* 0x004fe80000100800 */
[----:B------:R0:W2:Y:S04]  /*19d70*/  @!P0 LDG.E.U16 R0, desc[UR6][R4.64] ;  /* 0x0000000604008981 */ /* 0x0000a8000c1e1500 */
[----:B------:R-:W0:Y:S04]  /*19d80*/  LDL R4, [R1+0x888] ;  /* 0x0008880001047983 */ /* 0x000e280000100800 */
[----:B------:R-:W0:Y:S01]  /*19d90*/  LDL R5, [R1+0x88c] ;  /* 0x00088c0001057983 */ /* 0x000e220000100800 */
[----:B---3--:R-:W-:-:S02]  /*19da0*/  PRMT R2, RZ, 0x7610, R2 ;  /* 0x00007610ff027816 */ /* 0x008fc40000000002 */
[----:B0-----:R-:W-:-:S04]  /*19db0*/  @!P0 LOP3.LUT R5, R5, R4, RZ, 0x3c, !PT ;  /* 0x0000000405058212 */ /* 0x001fc800078e3cff */
[----:B------:R-:W-:-:S04]  /*19dc0*/  @!P0 LOP3.LUT R4, R5, R4, RZ, 0x3c, !PT ;  /* 0x0000000405048212 */ /* 0x000fc800078e3cff */
[----:B------:R-:W-:-:S05]  /*19dd0*/  @!P0 LOP3.LUT R5, R5, R4, RZ, 0x3c, !PT ;  /* 0x0000000405058212 */ /* 0x000fca00078e3cff */
[----:B------:R-:W3:Y:S04]  /*19de0*/  @!P0 LDG.E.U16 R2, desc[UR6][R4.64] ;  /* 0x0000000604028981 */ /* 0x000ee8000c1e1500 */
[----:B--2---:R-:W-:Y:S04]  /*19df0*/  STL [R1+0x2514], R0 ;  /* 0x0025140001007387 */ /* 0x004fe80000100800 */
[----:B---3--:R0:W-:Y:S04]  /*19e00*/  STL [R1+0x194], R2 ;  /* 0x0001940201007387 */ /* 0x0081e80000100800 */
[----:B0-----:R-:W2:Y:S04]  /*19e10*/  LDL.LU R2, [R1+0x26e8] ;  /* 0x0026e80001027983 */ /* 0x001ea80000300800 */
[----:B------:R-:W3:Y:S04]  /*19e20*/  LDL R4, [R1+0x880] ;  /* 0x0008800001047983 */ /* 0x000ee80000100800 */
[----:B------:R-:W3:Y:S01]  /*19e30*/  LDL R5, [R1+0x884] ;  /* 0x0008840001057983 */ /* 0x000ee20000100800 */
[----:B------:R-:W-:-:S02]  /*19e40*/  PRMT R15, RZ, 0x7610, R15 ;  /* 0x00007610ff0f7816 */ /* 0x000fc4000000000f */
[----:B---3--:R-:W-:-:S04]  /*19e50*/  @!P1 LOP3.LUT R5, R5, R4, RZ, 0x3c, !PT ;  /* 0x0000000405059212 */ /* 0x008fc800078e3cff */
[----:B------:R-:W-:-:S04]  /*19e60*/  @!P1 LOP3.LUT R4, R5, R4, RZ, 0x3c, !PT ;  /* 0x0000000405049212 */ /* 0x000fc800078e3cff */
[----:B------:R-:W-:-:S05]  /*19e70*/  @!P1 LOP3.LUT R5, R5, R4, RZ, 0x3c, !PT ;  /* 0x0000000405059212 */ /* 0x000fca00078e3cff */
[----:B------:R-:W3:Y:S04]  /*19e80*/  @!P1 LDG.E.U16 R15, desc[UR6][R4.64] ;  /* 0x00000006040f9981 */ /* 0x000ee8000c1e1500 */
[----:B---3--:R0:W-:Y:S04]  /*19e90*/  STL [R1+0x190], R15 ;  /* 0x0001900f01007387 */ /* 0x0081e80000100800 */
[----:B0-----:R-:W3:Y:S04]  /*19ea0*/  LDL.LU R15, [R1+0x26e4] ;  /* 0x0026e400010f7983 */ /* 0x001ee80000300800 */
[----:B------:R-:W4:Y:S04]  /*19eb0*/  LDL R4, [R1+0x808] ;  /* 0x0008080001047983 */ /* 0x000f280000100800 */
[----:B------:R-:W4:Y:S01]  /*19ec0*/  LDL R5, [R1+0x80c] ;  /* 0x00080c0001057983 */ /* 0x000f220000100800 */
[----:B--2---:R-:W-:-:S02]  /*19ed0*/  PRMT R2, RZ, 0x7610, R2 ;  /* 0x00007610ff027816 */ /* 0x004fc40000000002 */
[----:B----4-:R-:W-:-:S04]  /*19ee0*/  @!P0 LOP3.LUT R5, R5, R4, RZ, 0x3c, !PT ;  /* 0x0000000405058212 */ /* 0x010fc800078e3cff */
[----:B------:R-:W-:-:S04]  /*19ef0*/  @!P0 LOP3.LUT R4, R5, R4, RZ, 0x3c, !PT ;  /* 0x0000000405048212 */ /* 0x000fc800078e3cff */
[----:B------:R-:W-:-:S05]  /*19f00*/  @!P0 LOP3.LUT R5, R5, R4, RZ, 0x3c, !PT ;  /* 0x0000000405058212 */ /* 0x000fca00078e3cff */
[----:B------:R-:W2:Y:S04]  /*19f10*/  @!P0 LDG.E.U16 R2, desc[UR6][R4.64] ;  /* 0x0000000604028981 */ /* 0x000ea8000c1e1500 */
[----:B--2---:R0:W-:Y:S04]  /*19f20*/  STL [R1+0x18c], R2 ;  /* 0x00018c0201007387 */ /* 0x0041e80000100800 */
[----:B0-----:R-:W2:Y:S04]  /*19f30*/  LDL.LU R2, [R1+0x26e0] ;  /* 0x0026e00001027983 */ /* 0x001ea80000300800 */
[----:B------:R-:W4:Y:S04]  /*19f40*/  LDL R4, [R1+0x800] ;  /* 0x0008000001047983 */ /* 0x000f280000100800 */
[----:B------:R-:W4:Y:S01]  /*19f50*/  LDL R5, [R1+0x804] ;  /* 0x0008040001057983 */ /* 0x000f220000100800 */
[----:B---3--:R-:W-:-:S02]  /*19f60*/  PRMT R15, RZ, 0x7610, R15 ;  /* 0x00007610ff0f7816 */ /* 0x008fc4000000000f */
[----:B----4-:R-:W-:-:S04]  /*19f70*/  @!P1 LOP3.LUT R5, R5, R4, RZ, 0x3c, !PT ;  /* 0x0000000405059212 */ /* 0x010fc800078e3cff */
        /* <DEDUP_REMOVED lines=11> */
[----:B------:R0:W2:Y:S04]  /*1a030*/  @!P0 LDG.E.U16 R2, desc[UR6][R4.64] ;  /* 0x0000000604028981 */ /* 0x0000a8000c1e1500 */
[----:B------:R-:W0:Y:S04]  /*1a040*/  LDL R4, [R1+0x780] ;  /* 0x0007800001047983 */ /* 0x000e280000100800 */
[----:B------:R-:W0:Y:S01]  /*1a050*/  LDL R5, [R1+0x784] ;  /* 0x0007840001057983 */ /* 0x000e220000100800 */
[----:B---3--:R-:W-:Y:S02]  /*1a060*/  PRMT R15, RZ, 0x7610, R15 ;  /* 0x00007610ff0f7816 */ /* 0x008fe4000000000f */
[----:B0-----:R-:W-:-:S04]  /*1a070*/  @!P1 LOP3.LUT R5, R5, R4, RZ, 0x3c, !PT ;  /* 0x0000000405059212 */ /* 0x001fc800078e3cff */
[----:B------:R-:W-:-:S04]  /*1a080*/  @!P1 LOP3.LUT R4, R5, R4, RZ, 0x3c, !PT ;  /* 0x0000000405049212 */ /* 0x000fc800078e3cff */
[----:B------:R-:W-:-:S05]  /*1a090*/  @!P1 LOP3.LUT R5, R5, R4, RZ, 0x3c, !PT ;  /* 0x0000000405059212 */ /* 0x000fca00078e3cff */
[----:B------:R-:W3:Y:S04]  /*1a0a0*/  @!P1 LDG.E.U16 R15, desc[UR6][R4.64] ;  /* 0x00000006040f9981 */ /* 0x000ee8000c1e1500 */
[----:B--2---:R0:W-:Y:S04]  /*1a0b0*/  STL [R1+0x184], R2 ;  /* 0x0001840201007387 */ /* 0x0041e80000100800 */
[----:B0-----:R-:W2:Y:S04]  /*1a0c0*/  LDL R2, [R1+0x60c] ;  /* 0x00060c0001027983 */ /* 0x001ea80000100800 */
[----:B---3--:R0:W-:Y:S04]  /*1a0d0*/  STL [R1+0x180], R15 ;  /* 0x0001800f01007387 */ /* 0x0081e80000100800 */
[----:B0-----:R-:W3:Y:S04]  /*1a0e0*/  LDL.LU R15, [R1+0x26d8] ;  /* 0x0026d800010f7983 */ /* 0x001ee80000300800 */
[----:B------:R-:W4:Y:S04]  /*1a0f0*/  LDL R4, [R1+0x708] ;  /* 0x0007080001047983 */ /* 0x000f280000100800 */
[----:B------:R-:W4:Y:S01]  /*1a100*/  LDL R5, [R1+0x70c] ;  /* 0x00070c0001057983 */ /* 0x000f220000100800 */
[----:B------:R-:W-:-:S02]  /*1a110*/  PRMT R14, RZ, 0x7610, R14 ;  /* 0x00007610ff0e7816 */ /* 0x000fc4000000000e */
[----:B----4-:R-:W-:-:S04]  /*1a120*/  @!P0 LOP3.LUT R5, R5, R4, RZ, 0x3c, !PT ;  /* 0x0000000405058212 */ /* 0x010fc800078e3cff */
[----:B------:R-:W-:-:S04]  /*1a130*/  @!P0 LOP3.LUT R4, R5, R4, RZ, 0x3c, !PT ;  /* 0x0000000405048212 */ /* 0x000fc800078e3cff */
[----:B------:R-:W-:-:S05]  /*1a140*/  @!P0 LOP3.LUT R5, R5, R4, RZ, 0x3c, !PT ;  /* 0x0000000405058212 */ /* 0x000fca00078e3cff */
[----:B------:R-:W4:Y:S04]  /*1a150*/  @!P0 LDG.E.U16 R14, desc[UR6][R4.64] ;  /* 0x00000006040e8981 */ /* 0x000f28000c1e1500 */
[----:B----4-:R0:W-:Y:S04]  /*1a160*/  STL [R1+0x17c], R14 ;  /* 0x00017c0e01007387 */ /* 0x0101e80000100800 */
[----:B0-----:R-:W4:Y:S04]  /*1a170*/  LDL.LU R14, [R1+0x26d4] ;  /* 0x0026d400010e7983 */ /* 0x001f280000300800 */
[----:B------:R-:W2:Y:S04]  /*1a180*/  LDL R4, [R1+0x700] ;  /* 0x0007000001047983 */ /* 0x000ea80000100800 */
[----:B------:R-:W2:Y:S01]  /*1a190*/  LDL R5, [R1+0x704] ;  /* 0x0007040001057983 */ /* 0x000ea20000100800 */
[----:B---3--:R-:W-:-:S02]  /*1a1a0*/  PRMT R15, RZ, 0x7610, R15 ;  /* 0x00007610ff0f7816 */ /* 0x008fc4000000000f */
[----:B--2---:R-:W-:-:S04]  /*1a1b0*/  @!P1 LOP3.LUT R5, R5, R4, RZ, 0x3c, !PT ;  /* 0x0000000405059212 */ /* 0x004fc800078e3cff */
[----:B------:R-:W-:-:S04]  /*1a1c0*/  @!P1 LOP3.LUT R4, R5, R4, RZ, 0x3c, !PT ;  /* 0x0000000405049212 */ /* 0x000fc800078e3cff */
[----:B------:R-:W-:-:S05]  /*1a1d0*/  @!P1 LOP3.LUT R5, R5, R4, RZ, 0x3c, !PT ;  /* 0x0000000405059212 */ /* 0x000fca00078e3cff */
[----:B------:R-:W2:Y:S04]  /*1a1e0*/  @!P1 LDG.E.U16 R15, desc[UR6][R4.64] ;  /* 0x00000006040f9981 */ /* 0x000ea8000c1e1500 */
[----:B--2---:R0:W-:Y:S04]  /*1a1f0*/  STL [R1+0x178], R15 ;  /* 0x0001780f01007387 */ /* 0x0041e80000100800 */
[----:B0-----:R-:W2:Y:S04]  /*1a200*/  LDL.LU R15, [R1+0x26d0] ;  /* 0x0026d000010f7983 */ /* 0x001ea80000300800 */
[----:B------:R-:W3:Y:S04]  /*1a210*/  LDL R4, [R1+0x688] ;  /* 0x0006880001047983 */ /* 0x000ee80000100800 */
[----:B------:R-:W3:Y:S01]  /*1a220*/  LDL R5, [R1+0x68c] ;  /* 0x00068c0001057983 */ /* 0x000ee20000100800 */
[----:B----4-:R-:W-:-:S02]  /*1a230*/  PRMT R14, RZ, 0x7610, R14 ;  /* 0x00007610ff0e7816 */ /* 0x010fc4000000000e */
        /* <DEDUP_REMOVED lines=12> */
[----:B------:R-:W2:Y:S01]  /*1a300*/  @!P1 LDG.E.U16 R15, desc[UR6][R4.64] ;  /* 0x00000006040f9981 */ /* 0x000ea2000c1e1500 */
[----:B---3--:R-:W-:-:S03]  /*1a310*/  PRMT R14, RZ, 0x7610, R14 ;  /* 0x00007610ff0e7816 */ /* 0x008fc6000000000e */
[----:B--2---:R0:W-:Y:S04]  /*1a320*/  STL [R1+0x170], R15 ;  /* 0x0001700f01007387 */ /* 0x0041e80000100800 */
[----:B0-----:R-:W2:Y:S04]  /*1a330*/  LDL.LU R15, [R1+0x26c8] ;  /* 0x0026c800010f7983 */ /* 0x001ea80000300800 */
[----:B------:R-:W3:Y:S01]  /*1a340*/  LDL R5, [R1+0x608] ;  /* 0x0006080001057983 */ /* 0x000ee20000100800 */
[----:B------:R-:W-:-:S03]  /*1a350*/  @!P0 IMAD.MOV.U32 R4, RZ, RZ, R2 ;  /* 0x000000ffff048224 */ /* 0x000fc600078e0002 */
[----:B------:R-:W4:Y:S04]  /*1a360*/  LDL.LU R2, [R1+0x87c] ;  /* 0x00087c0001027983 */ /* 0x000f280000300800 */
[----:B---3--:R-:W3:Y:S04]  /*1a370*/  @!P0 LDG.E.U16 R14, desc[UR6][R4.64] ;  /* 0x00000006040e8981 */ /* 0x008ee8000c1e1500 */
        /* <DEDUP_REMOVED lines=49> */
[----:B------:R-:W-:-:S05]  /*1a690*/  @!P0 IMAD.MOV.U32 R4, RZ, RZ, R2 ;  /* 0x000000ffff048224 */ /* 0x000fca00078e0002 */
[----:B---3--:R-:W3:Y:S04]  /*1a6a0*/  @!P0 LDG.E.U16 R14, desc[UR6][R4.64] ;  /* 0x00000006040e8981 */ /* 0x008ee8000c1e1500 */
[----:B------:R-:W-:Y:S04]  /*1a6b0*/  STL [R1+0x12c4], R2 ;  /* 0x0012c40201007387 */ /* 0x000fe80000100800 */
        /* <DEDUP_REMOVED lines=135> */
[----:B--2---:R0:W-:Y:S04]  /*1af30*/  STL [R1], R15 ;  /* 0x0000000f01007387 */ /* 0x0041e80000100800 */
        /* <DEDUP_REMOVED lines=129> */
[----:B------:R-:W-:-:S02]  /*1b750*/  PRMT R13, RZ, 0x7610, R13 ;  /* 0x00007610ff0d7816 */ /* 0x000fc4000000000d */
[----:B----4-:R-:W-:-:S04]  /*1b760*/  @!P0 LOP3.LUT R5, R5, R4, RZ, 0x3c, !PT ;  /* 0x0000000405058212 */ /* 0x010fc800078e3cff */
[----:B------:R-:W-:-:S04]  /*1b770*/  @!P0 LOP3.LUT R4, R5, R4, RZ, 0x3c, !PT ;  /* 0x0000000405048212 */ /* 0x000fc800078e3cff */
[----:B------:R-:W-:-:S05]  /*1b780*/  @!P0 LOP3.LUT R5, R5, R4, RZ, 0x3c, !PT ;  /* 0x0000000405058212 */ /* 0x000fca00078e3cff */
[----:B------:R0:W4:Y:S04]  /*1b790*/  @!P0 LDG.E.U16 R13, desc[UR6][R4.64] ;  /* 0x00000006040d8981 */ /* 0x000128000c1e1500 */
[----:B------:R-:W0:Y:S04]  /*1b7a0*/  LDL R4, [R1+0x1168] ;  /* 0x0011680001047983 */ /* 0x000e280000100800 */
[----:B------:R-:W0:Y:S01]  /*1b7b0*/  LDL R5, [R1+0x1174] ;  /* 0x0011740001057983 */ /* 0x000e220000100800 */
[----:B------:R-:W-:Y:S02]  /*1b7c0*/  PRMT R12, RZ, 0x7610, R12 ;  /* 0x00007610ff0c7816 */ /* 0x000fe4000000000c */
[----:B0-----:R-:W-:-:S04]  /*1b7d0*/  @!P1 LOP3.LUT R5, R5, R4, RZ, 0x3c, !PT ;  /* 0x0000000405059212 */ /* 0x001fc800078e3cff */
[----:B------:R-:W-:-:S04]  /*1b7e0*/  @!P1 LOP3.LUT R4, R5, R4, RZ, 0x3c, !PT ;  /* 0x0000000405049212 */ /* 0x000fc800078e3cff */
[----:B------:R-:W-:Y:S01]  /*1b7f0*/  @!P1 LOP3.LUT R5, R5, R4, RZ, 0x3c, !PT ;  /* 0x0000000405059212 */ /* 0x000fe200078e3cff */
[----:B----4-:R-:W-:Y:S04]  /*1b800*/  STL [R1+0x2574], R13 ;  /* 0x0025740d01007387 */ /* 0x010fe80000100800 */
[----:B------:R0:W4:Y:S04]  /*1b810*/  @!P1 LDG.E.U16 R12, desc[UR6][R4.64] ;  /* 0x00000006040c9981 */ /* 0x000128000c1e1500 */
[----:B------:R-:W0:Y:S04]  /*1b820*/  LDL R4, [R1+0x858] ;  /* 0x0008580001047983 */ /* 0x000e280000100800 */
[----:B------:R-:W0:Y:S01]  /*1b830*/  LDL R5, [R1+0x85c] ;  /* 0x00085c0001057983 */ /* 0x000e220000100800 */
[----:B---3--:R-:W-:-:S02]  /*1b840*/  PRMT R14, RZ, 0x7610, R14 ;  /* 0x00007610ff0e7816 */ /* 0x008fc4000000000e */
[----:B0-----:R-:W-:-:S04]  /*1b850*/  @!P0 LOP3.LUT R5, R5, R4, RZ, 0x3c, !PT ;  /* 0x0000000405058212 */ /* 0x001fc800078e3cff */
[----:B------:R-:W-:-:S04]  /*1b860*/  @!P0 LOP3.LUT R4, R5, R4, RZ, 0x3c, !PT ;  /* 0x0000000405048212 */ /* 0x000fc800078e3cff */
[----:B------:R-:W-:-:S05]  /*1b870*/  @!P0 LOP3.LUT R5, R5, R4, RZ, 0x3c, !PT ;  /* 0x0000000405058212 */ /* 0x000fca00078e3cff */
[----:B------:R-:W3:Y:S04]  /*1b880*/  @!P0 LDG.E.U16 R14, desc[UR6][R4.64] ;  /* 0x00000006040e8981 */ /* 0x000ee8000c1e1500 */
[----:B----4-:R-:W-:Y:S04]  /*1b890*/  STL [R1+0x2578], R12 ;  /* 0x0025780c01007387 */ /* 0x010fe80000100800 */
        /* <DEDUP_REMOVED lines=304> */
[----:B--2---:R-:W-:Y:S02]  /*1cba0*/  PRMT R15, RZ, 0x7610, R15 ;  /* 0x00007610ff0f7816 */ /* 0x004fe4000000000f */
[----:B0-----:R-:W-:-:S04]  /*1cbb0*/  @!P1 LOP3.LUT R5, R5, R4, RZ, 0x3c, !PT ;  /* 0x0000000405059212 */ /* 0x001fc800078e3cff */
[----:B------:R-:W-:-:S04]  /*1cbc0*/  @!P1 LOP3.LUT R4, R5, R4, RZ, 0x3c, !PT ;  /* 0x0000000405049212 */ /* 0x000fc800078e3cff */
[----:B------:R-:W-:-:S05]  /*1cbd0*/  @!P1 LOP3.LUT R5, R5, R4, RZ, 0x3c, !PT ;  /* 0x0000000405059212 */ /* 0x000fca00078e3cff */
[----:B------:R-:W2:Y:S04]  /*1cbe0*/  @!P1 LDG.E.U16 R15, desc[UR6][R4.64] ;  /* 0x00000006040f9981 */ /* 0x000ea8000c1e1500 */
[----:B----4-:R0:W-:Y:S04]  /*1cbf0*/  STL [R1+0x70], R13 ;  /* 0x0000700d01007387 */ /* 0x0101e80000100800 */
[----:B0-----:R-:W4:Y:S04]  /*1cc00*/  LDL R13, [R1+0x63c] ;  /* 0x00063c00010d7983 */ /* 0x001f280000100800 */
        /* <DEDUP_REMOVED lines=36> */
[----:B------:R-:W-:-:S03]  /*1ce50*/  PRMT R8, RZ, 0x7610, R8 ;  /* 0x00007610ff087816 */ /* 0x000fc60000000008 */
[----:B--2---:R0:W-:Y:S04]  /*1ce60*/  STL [R1+0x5c], R15 ;  /* 0x00005c0f01007387 */ /* 0x0041e80000100800 */
[----:B0-----:R-:W2:Y:S04]  /*1ce70*/  LDL.LU R15, [R1+0x25ac] ;  /* 0x0025ac00010f7983 */ /* 0x001ea80000300800 */
[----:B------:R-:W4:Y:S01]  /*1ce80*/  LDL R5, [R1+0x638] ;  /* 0x0006380001057983 */ /* 0x000f220000100800 */
[----:B------:R-:W-:-:S03]  /*1ce90*/  @!P0 IMAD.MOV.U32 R4, RZ, RZ, R13 ;  /* 0x000000ffff048224 */ /* 0x000fc600078e000d */
[----:B------:R-:W3:Y:S04]  /*1cea0*/  LDL R13, [R1+0x1190] ;  /* 0x00119000010d7983 */ /* 0x000ee80000100800 */
[----:B----4-:R0:W4:Y:S04]  /*1ceb0*/  @!P0 LDG.E.U16 R8, desc[UR6][R4.64] ;  /* 0x0000000604088981 */ /* 0x010128000c1e1500 */
[----:B------:R-:W0:Y:S04]  /*1cec0*/  LDL R4, [R1+0x630] ;  /* 0x0006300001047983 */ /* 0x000e280000100800 */
[----:B------:R-:W0:Y:S01]  /*1ced0*/  LDL R5, [R1+0x634] ;  /* 0x0006340001057983 */ /* 0x000e220000100800 */
[----:B--2---:R-:W-:-:S02]  /*1cee0*/  PRMT R15, RZ, 0x7610, R15 ;  /* 0x00007610ff0f7816 */ /* 0x004fc4000000000f */
        /* <DEDUP_REMOVED lines=8> */
[----:B------:R-:W3:Y:S04]  /*1cf70*/  LDL R4, [R1+0x1090] ;  /* 0x0010900001047983 */ /* 0x000ee80000100800 */
[----:B------:R-:W3:Y:S01]  /*1cf80*/  LDL R5, [R1+0x109c] ;  /* 0x00109c0001057983 */ /* 0x000ee20000100800 */
[----:B------:R-:W-:-:S02]  /*1cf90*/  PRMT R12, RZ, 0x7610, R12 ;  /* 0x00007610ff0c7816 */ /* 0x000fc4000000000c */
[----:B---3--:R-:W-:-:S04]  /*1cfa0*/  @!P0 LOP3.LUT R5, R5, R4, RZ, 0x3c, !PT ;  /* 0x0000000405058212 */ /* 0x008fc800078e3cff */
[----:B------:R-:W-:-:S04]  /*1cfb0*/  @!P0 LOP3.LUT R4, R5, R4, RZ, 0x3c, !PT ;  /* 0x0000000405048212 */ /* 0x000fc800078e3cff */
[----:B------:R-:W-:-:S05]  /*1cfc0*/  @!P0 LOP3.LUT R5, R5, R4, RZ, 0x3c, !PT ;  /* 0x0000000405058212 */ /* 0x000fca00078e3cff */
[----:B------:R0:W3:Y:S04]  /*1cfd0*/  @!P0 LDG.E.U16 R12, desc[UR6][R4.64] ;  /* 0x00000006040c8981 */ /* 0x0000e8000c1e1500 */
[----:B------:R-:W0:Y:S04]  /*1cfe0*/  LDL R4, [R1+0x1098] ;  /* 0x0010980001047983 */ /* 0x000e280000100800 */
[----:B------:R-:W0:Y:S01]  /*1cff0*/  LDL R5, [R1+0x10a4] ;  /* 0x0010a40001057983 */ /* 0x000e220000100800 */
[----:B--2---:R-:W-:Y:S02]  /*1d000*/  PRMT R15, RZ, 0x7610, R15 ;  /* 0x00007610ff0f7816 */ /* 0x004fe4000000000f */
[----:B0-----:R-:W-:-:S04]  /*1d010*/  @!P1 LOP3.LUT R5, R5, R4, RZ, 0x3c, !PT ;  /* 0x0000000405059212 */ /* 0x001fc800078e3cff */
[----:B------:R-:W-:-:S04]  /*1d020*/  @!P1 LOP3.LUT R4, R5, R4, RZ, 0x3c, !PT ;  /* 0x0000000405049212 */ /* 0x000fc800078e3cff */
[----:B------:R-:W-:-:S05]  /*1d030*/  @!P1 LOP3.LUT R5, R5, R4, RZ, 0x3c, !PT ;  /* 0x0000000405059212 */ /* 0x000fca00078e3cff */
[----:B------:R-:W2:Y:S04]  /*1d040*/  @!P1 LDG.E.U16 R15, desc[UR6][R4.64] ;  /* 0x00000006040f9981 */ /* 0x000ea8000c1e1500 */
[----:B---3--:R0:W-:Y:S04]  /*1d050*/  STL [R1+0x50], R12 ;  /* 0x0000500c01007387 */ /* 0x0081e80000100800 */
[----:B0-----:R-:W3:Y:S04]  /*1d060*/  LDL R12, [R1+0x11a4] ;  /* 0x0011a400010c7983 */ /* 0x001ee80000100800 */
        /* <DEDUP_REMOVED lines=11> */
[----:B------:R-:W3:Y:S04]  /*1d120*/  LDL R4, [R1+0x1118] ;  /* 0x0011180001047983 */ /* 0x000ee80000100800 */
[----:B------:R-:W3:Y:S01]  /*1d130*/  LDL R5, [R1+0x1124] ;  /* 0x0011240001057983 */ /* 0x000ee20000100800 */
[----:B--2---:R-:W-:-:S02]  /*1d140*/  PRMT R15, RZ, 0x7610, R15 ;  /* 0x00007610ff0f7816 */ /* 0x004fc4000000000f */
[----:B---3--:R-:W-:-:S04]  /*1d150*/  @!P1 LOP3.LUT R5, R5, R4, RZ, 0x3c, !PT ;  /* 0x0000000405059212 */ /* 0x008fc800078e3cff */
[----:B------:R-:W-:-:S04]  /*1d160*/  @!P1 LOP3.LUT R4, R5, R4, RZ, 0x3c, !PT ;  /* 0x0000000405049212 */ /* 0x000fc800078e3cff */
[----:B------:R-:W-:-:S05]  /*1d170*/  @!P1 LOP3.LUT R5, R5, R4, RZ, 0x3c, !PT ;  /* 0x0000000405059212 */ /* 0x000fca00078e3cff */
[----:B------:R0:W2:Y:S01]  /*1d180*/  @!P1 LDG.E.U16 R15, desc[UR6][R4.64] ;  /* 0x00000006040f9981 */ /* 0x0000a2000c1e1500 */
[----:B------:R-:W-:Y:S01]  /*1d190*/  PRMT R7, RZ, 0x7610, R7 ;  /* 0x00007610ff077816 */ /* 0x000fe20000000007 */
[----:B0-----:R-:W-:Y:S02]  /*1d1a0*/  @!P0 IMAD.MOV.U32 R4, RZ, RZ, R8 ;  /* 0x000000ffff048224 */ /* 0x001fe400078e0008 */
[----:B------:R-:W-:Y:S01]  /*1d1b0*/  @!P0 IMAD.MOV.U32 R5, RZ, RZ, R13 ;  /* 0x000000ffff058224 */ /* 0x000fe200078e000d */
[----:B------:R-:W3:Y:S04]  /*1d1c0*/  LDL R8, [R1+0x7ac] ;  /* 0x0007ac0001087983 */ /* 0x000ee80000100800 */
[----:B------:R0:W4:Y:S04]  /*1d1d0*/  @!P0 LDG.E.U16 R7, desc[UR6][R4.64] ;  /* 0x0000000604078981 */ /* 0x000128000c1e1500 */
[----:B--2---:R1:W-:Y:S04]  /*1d1e0*/  STL [R1+0x40], R15 ;  /* 0x0000400f01007387 */ /* 0x0043e80000100800 */
[----:B------:R-:W2:Y:S01]  /*1d1f0*/  LDL R5, [R1+0x1198] ;  /* 0x0011980001057983 */ /* 0x000ea20000100800 */
[----:B------:R-:W-:Y:S01]  /*1d200*/  PRMT R6, RZ, 0x7610, R6 ;  /* 0x00007610ff067816 */ /* 0x000fe20000000006 */
[----:B0-----:R-:W-:-:S02]  /*1d210*/  @!P1 IMAD.MOV.U32 R4, RZ, RZ, R12 ;  /* 0x000000ffff049224 */ /* 0x001fc400078e000c */
[----:B------:R-:W3:Y:S04]  /*1d220*/  LDL R13, [R1+0x7a4] ;  /* 0x0007a400010d7983 */ /* 0x000ee80000100800 */
[----:B-1----:R-:W3:Y:S04]  /*1d230*/  LDL R15, [R1+0x7a0] ;  /* 0x0007a000010f7983 */ /* 0x002ee80000100800 */
[----:B----4-:R-:W-:Y:S01]  /*1d240*/  STL [R1+0x2528], R7 ;  /* 0x0025280701007387 */ /* 0x010fe20000100800 */
[----:B------:R-:W-:-:S03]  /*1d250*/  PRMT R29, RZ, 0x7610, R29 ;  /* 0x00007610ff1d7816 */ /* 0x000fc6000000001d */
[----:B------:R-:W4:Y:S04]  /*1d260*/  LDL R12, [R1+0x72c] ;  /* 0x00072c00010c7983 */ /* 0x000f280000100800 */
[----:B--2---:R0:W2:Y:S04]  /*1d270*/  @!P1 LDG.E.U16 R6, desc[UR6][R4.64] ;  /* 0x0000000604069981 */ /* 0x0040a8000c1e1500 */
[----:B------:R-:W0:Y:S04]  /*1d280*/  LDL R4, [R1+0x828] ;  /* 0x0008280001047983 */ /* 0x000e280000100800 */
[----:B------:R-:W0:Y:S02]  /*1d290*/  LDL R5, [R1+0x82c] ;  /* 0x00082c0001057983 */ /* 0x000e240000100800 */
        /* <DEDUP_REMOVED lines=13> */
[----:B------:R-:W3:Y:S01]  /*1d370*/  @!P1 LDG.E.U16 R14, desc[UR6][R4.64] ;  /* 0x00000006040e9981 */ /* 0x000ee2000c1e1500 */
[----:B--2---:R-:W-:-:S03]  /*1d380*/  PRMT R29, RZ, 0x7610, R29 ;  /* 0x00007610ff1d7816 */ /* 0x004fc6000000001d */
[----:B---3--:R0:W-:Y:S04]  /*1d390*/  STL [R1+0x34], R14 ;  /* 0x0000340e01007387 */ /* 0x0081e80000100800 */
[----:B0-----:R-:W2:Y:S04]  /*1d3a0*/  LDL.LU R14, [R1+0x2598] ;  /* 0x00259800010e7983 */ /* 0x001ea80000300800 */
[----:B------:R-:W3:Y:S01]  /*1d3b0*/  LDL R5, [R1+0x7a8] ;  /* 0x0007a80001057983 */ /* 0x000ee20000100800 */
[----:B------:R-:W-:-:S03]  /*1d3c0*/  @!P0 IMAD.MOV.U32 R4, RZ, RZ, R8 ;  /* 0x000000ffff048224 */ /* 0x000fc600078e0008 */
[----:B------:R-:W4:Y:S01]  /*1d3d0*/  LDL R8, [R1+0x6ac] ;  /* 0x0006ac0001087983 */ /* 0x000f220000100800 */
[----:B--2---:R-:W-:-:S03]  /*1d3e0*/  PRMT R14, RZ, 0x7610, R14 ;  /* 0x00007610ff0e7816 */ /* 0x004fc6000000000e */
[----:B---3--:R0:W2:Y:S02]  /*1d3f0*/  @!P0 LDG.E.U16 R29, desc[UR6][R4.64] ;  /* 0x00000006041d8981 */ /* 0x0080a4000c1e1500 */
[----:B0-----:R-:W-:Y:S02]  /*1d400*/  @!P1 IMAD.MOV.U32 R4, RZ, RZ, R13 ;  /* 0x000000ffff049224 */ /* 0x001fe400078e000d */
[----:B------:R-:W-:-:S05]  /*1d410*/  @!P1 IMAD.MOV.U32 R5, RZ, RZ, R15 ;  /* 0x000000ffff059224 */ /* 0x000fca00078e000f */
[----:B------:R-:W3:Y:S04]  /*1d420*/  @!P1 LDG.E.U16 R14, desc[UR6][R4.64] ;  /* 0x00000006040e9981 */ /* 0x000ee8000c1e1500 */
[----:B--2---:R0:W-:Y:S04]  /*1d430*/  STL [R1+0x30], R29 ;  /* 0x0000301d01007387 */ /* 0x0041e80000100800 */
[----:B0-----:R-:W2:Y:S04]  /*1d440*/  LDL.LU R29, [R1+0x2594] ;  /* 0x00259400011d7983 */ /* 0x001ea80000300800 */
[----:B------:R-:W2:Y:S04]  /*1d450*/  LDL R15, [R1+0x6a0] ;  /* 0x0006a000010f7983 */ /* 0x000ea80000100800 */
[----:B------:R-:W2:Y:S04]  /*1d460*/  LDL R13, [R1+0x6a4] ;  /* 0x0006a400010d7983 */ /* 0x000ea80000100800 */
[----:B---3--:R0:W-:Y:S04]  /*1d470*/  STL [R1+0x2c], R14 ;  /* 0x00002c0e01007387 */ /* 0x0081e80000100800 */
[----:B0-----:R-:W3:Y:S04]  /*1d480*/  LDL.LU R14, [R1+0x2590] ;  /* 0x00259000010e7983 */ /* 0x001ee80000300800 */
[----:B------:R-:W2:Y:S01]  /*1d490*/  LDL R5, [R1+0x728] ;  /* 0x0007280001057983 */ /* 0x000ea20000100800 */
[----:B------:R-:W-:Y:S01]  /*1d4a0*/  PRMT R11, RZ, 0x7610, R11 ;  /* 0x00007610ff0b7816 */ /* 0x000fe2000000000b */
[----:B----4-:R-:W-:Y:S01]  /*1d4b0*/  @!P0 IMAD.MOV.U32 R4, RZ, RZ, R12 ;  /* 0x000000ffff048224 */ /* 0x010fe200078e000c */
[----:B------:R-:W-:Y:S01]  /*1d4c0*/  PRMT R0, RZ, 0x7610, R0 ;  /* 0x00007610ff007816 */ /* 0x000fe20000000000 */
[----:B------:R-:W4:Y:S04]  /*1d4d0*/  LDL R12, [R1+0x628] ;  /* 0x00062800010c7983 */ /* 0x000f280000100800 */
[----:B--2---:R0:W2:Y:S04]  /*1d4e0*/  @!P0 LDG.E.U16 R11, desc[UR6][R4.64] ;  /* 0x00000006040b8981 */ /* 0x0040a8000c1e1500 */
[----:B------:R-:W0:Y:S04]  /*1d4f0*/  LDL R4, [R1+0x720] ;  /* 0x0007200001047983 */ /* 0x000e280000100800 */
[----:B------:R-:W0:Y:S02]  /*1d500*/  LDL R5, [R1+0x724] ;  /* 0x0007240001057983 */ /* 0x000e240000100800 */
[----:B0-----:R-:W-:-:S04]  /*1d510*/  @!P1 LOP3.LUT R5, R5, R4, RZ, 0x3c, !PT ;  /* 0x0000000405059212 */ /* 0x001fc800078e3cff */
[----:B------:R-:W-:-:S04]  /*1d520*/  @!P1 LOP3.LUT R4, R5, R4, RZ, 0x3c, !PT ;  /* 0x0000000405049212 */ /* 0x000fc800078e3cff */
[----:B------:R-:W-:Y:S01]  /*1d530*/  @!P1 LOP3.LUT R5, R5, R4, RZ, 0x3c, !PT ;  /* 0x0000000405059212 */ /* 0x000fe200078e3cff */
[----:B--2---:R0:W-:Y:S04]  /*1d540*/  STL [R1+0x28], R11 ;  /* 0x0000280b01007387 */ /* 0x0041e80000100800 */
[----:B------:R1:W2:Y:S01]  /*1d550*/  @!P1 LDG.E.U16 R0, desc[UR6][R4.64] ;  /* 0x0000000604009981 */ /* 0x0002a2000c1e1500 */
[----:B------:R-:W-:Y:S02]  /*1d560*/  PRMT R3, RZ, 0x7610, R3 ;  /* 0x00007610ff037816 */ /* 0x000fe40000000003 */
[----:B------:R-:W-:Y:S01]  /*1d570*/  PRMT R2, RZ, 0x7610, R2 ;  /* 0x00007610ff027816 */ /* 0x000fe20000000002 */
[----:B0-----:R-:W3:Y:S04]  /*1d580*/  LDL R11, [R1+0x62c] ;  /* 0x00062c00010b7983 */ /* 0x001ee80000100800 */
[----:B------:R-:W4:Y:S01]  /*1d590*/  LDL R5, [R1+0x6a8] ;  /* 0x0006a80001057983 */ /* 0x000f220000100800 */
[----:B-1----:R-:W-:-:S05]  /*1d5a0*/  @!P0 IMAD.MOV.U32 R4, RZ, RZ, R8 ;  /* 0x000000ffff048224 */ /* 0x002fca00078e0008 */
[----:B----4-:R0:W4:Y:S02]  /*1d5b0*/  @!P0 LDG.E.U16 R3, desc[UR6][R4.64] ;  /* 0x0000000604038981 */ /* 0x010124000c1e1500 */
[----:B0-----:R-:W-:Y:S02]  /*1d5c0*/  @!P1 IMAD.MOV.U32 R4, RZ, RZ, R13 ;  /* 0x000000ffff049224 */ /* 0x001fe400078e000d */
[----:B------:R-:W-:-:S05]  /*1d5d0*/  @!P1 IMAD.MOV.U32 R5, RZ, RZ, R15 ;  /* 0x000000ffff059224 */ /* 0x000fca00078e000f */
[----:B------:R3:W4:Y:S01]  /*1d5e0*/  @!P1 LDG.E.U16 R2, desc[UR6][R4.64] ;  /* 0x0000000604029981 */ /* 0x000722000c1e1500 */
[----:B------:R-:W-:-:S03]  /*1d5f0*/  PRMT R6, RZ, 0x7610, R6 ;  /* 0x00007610ff067816 */ /* 0x000fc60000000006 */
[----:B--2---:R-:W-:Y:S04]  /*1d600*/  STL [R1+0x2518], R0 ;  /* 0x0025180001007387 */ /* 0x004fe80000100800 */
[----:B------:R-:W2:Y:S01]  /*1d610*/  LDL R8, [R1+0x624] ;  /* 0x0006240001087983 */ /* 0x000ea20000100800 */
[----:B---3--:R-:W-:Y:S02]  /*1d620*/  @!P0 IMAD.MOV.U32 R4, RZ, RZ, R11 ;  /* 0x000000ffff048224 */ /* 0x008fe400078e000b */
[----:B------:R-:W-:-:S05]  /*1d630*/  @!P0 IMAD.MOV.U32 R5, RZ, RZ, R12 ;  /* 0x000000ffff058224 */ /* 0x000fca00078e000c */
[----:B------:R2:W3:Y:S04]  /*1d640*/  @!P0 LDG.E.U16 R6, desc[UR6][R4.64] ;  /* 0x0000000604068981 */ /* 0x0004e8000c1e1500 */
[----:B----4-:R-:W-:Y:S04]  /*1d650*/  STL [R1+0x251c], R3 ;  /* 0x00251c0301007387 */ /* 0x010fe80000100800 */
[----:B------:R-:W4:Y:S04]  /*1d660*/  LDL R15, [R1+0x10ac] ;  /* 0x0010ac00010f7983 */ /* 0x000f280000100800 */
[----:B------:R-:W4:Y:S04]  /*1d670*/  LDL R13, [R1+0x10a8] ;  /* 0x0010a800010d7983 */ /* 0x000f280000100800 */
[----:B------:R0:W-:Y:S04]  /*1d680*/  STL [R1+0x1c], R2 ;  /* 0x00001c0201007387 */ /* 0x0001e80000100800 */
[----:B------:R-:W4:Y:S01]  /*1d690*/  LDL R5, [R1+0x620] ;  /* 0x0006200001057983 */ /* 0x000f220000100800 */
[----:B------:R-:W-:Y:S01]  /*1d6a0*/  PRMT R7, RZ, 0x7610, R7 ;  /* 0x00007610ff077816 */ /* 0x000fe20000000007 */
[----:B--2---:R-:W-:-:S02]  /*1d6b0*/  @!P1 IMAD.MOV.U32 R4, RZ, RZ, R8 ;  /* 0x000000ffff049224 */ /* 0x004fc400078e0008 */
[----:B------:R-:W2:Y:S04]  /*1d6c0*/  LDL R12, [R1+0x1120] ;  /* 0x00112000010c7983 */ /* 0x000ea80000100800 */
[----:B------:R-:W2:Y:S04]  /*1d6d0*/  LDL R11, [R1+0x112c] ;  /* 0x00112c00010b7983 */ /* 0x000ea80000100800 */
[----:B0-----:R-:W2:Y:S04]  /*1d6e0*/  LDL R2, [R1+0x10b4] ;  /* 0x0010b40001027983 */ /* 0x001ea80000100800 */
[----:B---3--:R0:W-:Y:S01]  /*1d6f0*/  STL [R1+0x18], R6 ;  /* 0x0000180601007387 */ /* 0x0081e20000100800 */
[----:B------:R-:W-:-:S02]  /*1d700*/  PRMT R14, RZ, 0x7610, R14 ;  /* 0x00007610ff0e7816 */ /* 0x000fc4000000000e */
[----:B------:R-:W-:Y:S01]  /*1d710*/  PRMT R0, RZ, 0x7610, R0 ;  /* 0x00007610ff007816 */ /* 0x000fe20000000000 */
[----:B------:R-:W3:Y:S04]  /*1d720*/  LDL R3, [R1+0x1134] ;  /* 0x0011340001037983 */ /* 0x000ee80000100800 */
[----:B------:R-:W3:Y:S04]  /*1d730*/  LDL R8, [R1+0x11a0] ;  /* 0x0011a00001087983 */ /* 0x000ee80000100800 */
[----:B0-----:R-:W3:Y:S04]  /*1d740*/  LDL R6, [R1+0x1128] ;  /* 0x0011280001067983 */ /* 0x001ee80000100800 */
[----:B----4-:R0:W4:Y:S04]  /*1d750*/  @!P1 LDG.E.U16 R7, desc[UR6][R4.64] ;  /* 0x0000000604079981 */ /* 0x010128000c1e1500 */
[----:B------:R-:W2:Y:S01]  /*1d760*/  LDL R5, [R1+0x10a0] ;  /* 0x0010a00001057983 */ /* 0x000ea20000100800 */
[----:B0-----:R-:W-:-:S05]  /*1d770*/  @!P0 IMAD.MOV.U32 R4, RZ, RZ, R15 ;  /* 0x000000ffff048224 */ /* 0x001fca00078e000f */
[----:B--2---:R0:W2:Y:S02]  /*1d780*/  @!P0 LDG.E.U16 R14, desc[UR6][R4.64] ;  /* 0x00000006040e8981 */ /* 0x0040a4000c1e1500 */
[----:B0-----:R-:W-:Y:S02]  /*1d790*/  @!P1 IMAD.MOV.U32 R4, RZ, RZ, R2 ;  /* 0x000000ffff049224 */ /* 0x001fe400078e0002 */
[----:B------:R-:W-:-:S05]  /*1d7a0*/  @!P1 IMAD.MOV.U32 R5, RZ, RZ, R13 ;  /* 0x000000ffff059224 */ /* 0x000fca00078e000d */
[----:B------:R0:W2:Y:S04]  /*1d7b0*/  @!P1 LDG.E.U16 R0, desc[UR6][R4.64] ;  /* 0x0000000604009981 */ /* 0x0000a8000c1e1500 */
[----:B----4-:R1:W-:Y:S04]  /*1d7c0*/  STL [R1+0x14], R7 ;  /* 0x0000140701007387 */ /* 0x0103e80000100800 */
[----:B------:R-:W4:Y:S04]  /*1d7d0*/  LDL R2, [R1+0x11a8] ;  /* 0x0011a80001027983 */ /* 0x000f280000100800 */
[----:B-1----:R-:W4:Y:S01]  /*1d7e0*/  LDL R7, [R1+0x11ac] ;  /* 0x0011ac0001077983 */ /* 0x002f220000100800 */
[----:B------:R-:W-:Y:S01]  /*1d7f0*/  PRMT R10, RZ, 0x7610, R10 ;  /* 0x00007610ff0a7816 */ /* 0x000fe2000000000a */
[----:B0-----:R-:W-:-:S02]  /*1d800*/  @!P0 IMAD.MOV.U32 R4, RZ, RZ, R11 ;  /* 0x000000ffff048224 */ /* 0x001fc400078e000b */
[----:B------:R-:W-:Y:S01]  /*1d810*/  @!P0 IMAD.MOV.U32 R5, RZ, RZ, R12 ;  /* 0x000000ffff058224 */ /* 0x000fe200078e000c */
[----:B------:R-:W-:Y:S01]  /*1d820*/  PRMT R9, RZ, 0x7610, R9 ;  /* 0x00007610ff097816 */ /* 0x000fe20000000009 */
[----:B---3--:R-:W-:-:S03]  /*1d830*/  @!P1 IMAD.MOV.U32 R15, RZ, RZ, R6 ;  /* 0x000000ffff0f9224 */ /* 0x008fc600078e0006 */
[----:B------:R0:W3:Y:S02]  /*1d840*/  @!P0 LDG.E.U16 R10, desc[UR6][R4.64] ;  /* 0x00000006040a8981 */ /* 0x0000e4000c1e1500 */
[----:B0-----:R-:W-:Y:S02]  /*1d850*/  PRMT R5, RZ, 0x7610, R5 ;  /* 0x00007610ff057816 */ /* 0x001fe40000000005 */
[----:B--2---:R0:W-:Y:S04]  /*1d860*/  STL [R1+0xc], R0 ;  /* 0x00000c0001007387 */ /* 0x0041e80000100800 */
[----:B0-----:R-:W2:Y:S04]  /*1d870*/  LDL R0, [R1+0x11b4] ;  /* 0x0011b40001007983 */ /* 0x001ea80000100800 */
[----:B------:R0:W-:Y:S04]  /*1d880*/  STL [R1+0x10], R14 ;  /* 0x0000100e01007387 */ /* 0x0001e80000100800 */
[----:B------:R-:W2:Y:S01]  /*1d890*/  LDL R6, [R1+0x818] ;  /* 0x0008180001067983 */ /* 0x000ea20000100800 */
[----:B0-----:R-:W-:Y:S01]  /*1d8a0*/  @!P1 IMAD.MOV.U32 R14, RZ, RZ, R3 ;  /* 0x000000ffff0e9224 */ /* 0x001fe200078e0003 */
[----:B------:R-:W-:-:S02]  /*1d8b0*/  PRMT R4, RZ, 0x7610, R4 ;  /* 0x00007610ff047816 */ /* 0x000fc40000000004 */
[----:B------:R-:W2:Y:S04]  /*1d8c0*/  LDL R3, [R1+0x81c] ;  /* 0x00081c0001037983 */ /* 0x000ea80000100800 */
[----:B------:R4:W2:Y:S02]  /*1d8d0*/  @!P1 LDG.E.U16 R9, desc[UR6][R14.64] ;  /* 0x000000060e099981 */ /* 0x0008a4000c1e1500 */
[----:B----4-:R-:W-:Y:S02]  /*1d8e0*/  @!P0 IMAD.MOV.U32 R14, RZ, RZ, R7 ;  /* 0x000000ffff0e8224 */ /* 0x010fe400078e0007 */
[----:B------:R-:W-:-:S05]  /*1d8f0*/  @!P0 IMAD.MOV.U32 R15, RZ, RZ, R8 ;  /* 0x000000ffff0f8224 */ /* 0x000fca00078e0008 */
[----:B------:R0:W4:Y:S04]  /*1d900*/  @!P0 LDG.E.U16 R5, desc[UR6][R14.64] ;  /* 0x000000060e058981 */ /* 0x000128000c1e1500 */
[----:B---3--:R1:W-:Y:S01]  /*1d910*/  STL [R1+0x8], R10 ;  /* 0x0000080a01007387 */ /* 0x0083e20000100800 */
[----:B0-----:R-:W-:-:S03]  /*1d920*/  @!P1 IMAD.MOV.U32 R15, RZ, RZ, R2 ;  /* 0x000000ffff0f9224 */ /* 0x001fc600078e0002 */
[----:B-1----:R-:W3:Y:S01]  /*1d930*/  LDL R10, [R1+0x810] ;  /* 0x00081000010a7983 */ /* 0x002ee20000100800 */
[----:B--2---:R-:W-:-:S05]  /*1d940*/  @!P1 IMAD.MOV.U32 R14, RZ, RZ, R0 ;  /* 0x000000ffff0e9224 */ /* 0x004fca00078e0000 */
[----:B------:R0:W2:Y:S04]  /*1d950*/  @!P1 LDG.E.U16 R4, desc[UR6][R14.64] ;  /* 0x000000060e049981 */ /* 0x0000a8000c1e1500 */
[----:B------:R1:W-:Y:S04]  /*1d960*/  STL [R1+0x4], R9 ;  /* 0x0000040901007387 */ /* 0x0003e80000100800 */
[----:B------:R-:W2:Y:S04]  /*1d970*/  LDL R8, [R1+0x798] ;  /* 0x0007980001087983 */ /* 0x000ea80000100800 */
[----:B------:R-:W2:Y:S04]  /*1d980*/  LDL R7, [R1+0x79c] ;  /* 0x00079c0001077983 */ /* 0x000ea80000100800 */
[----:B-1----:R-:W2:Y:S04]  /*1d990*/  LDL R9, [R1+0x814] ;  /* 0x0008140001097983 */ /* 0x002ea80000100800 */
[----:B----4-:R1:W-:Y:S04]  /*1d9a0*/  STL [R1+0x2520], R5 ;  /* 0x0025200501007387 */ /* 0x0103e80000100800 */
[----:B------:R-:W4:Y:S04]  /*1d9b0*/  LDL R2, [R1+0x790] ;  /* 0x0007900001027983 */ /* 0x000f280000100800 */
[----:B------:R-:W4:Y:S01]  /*1d9c0*/  LDL R0, [R1+0x794] ;  /* 0x0007940001007983 */ /* 0x000f220000100800 */
[----:B------:R-:W-:Y:S01]  /*1d9d0*/  PRMT R29, RZ, 0x7610, R29 ;  /* 0x00007610ff1d7816 */ /* 0x000fe2000000001d */
[----:B0-----:R-:W-:-:S02]  /*1d9e0*/  @!P0 IMAD.MOV.U32 R14, RZ, RZ, R3 ;  /* 0x000000ffff0e8224 */ /* 0x001fc400078e0003 */
[----:B------:R-:W-:Y:S01]  /*1d9f0*/  @!P0 IMAD.MOV.U32 R15, RZ, RZ, R6 ;  /* 0x000000ffff0f8224 */ /* 0x000fe200078e0006 */
[----:B------:R-:W-:-:S04]  /*1da00*/  PRMT R28, RZ, 0x7610, R28 ;  /* 0x00007610ff1c7816 */ /* 0x000fc8000000001c */
[----:B------:R3:W4:Y:S02]  /*1da10*/  @!P0 LDG.E.U16 R29, desc[UR6][R14.64] ;  /* 0x000000060e1d8981 */ /* 0x000724000c1e1500 */
[----:B---3--:R-:W-:Y:S01]  /*1da20*/  @!P1 IMAD.MOV.U32 R15, RZ, RZ, R10 ;  /* 0x000000ffff0f9224 */ /* 0x008fe200078e000a */
[----:B------:R-:W-:Y:S02]  /*1da30*/  PRMT R27, RZ, 0x7610, R27 ;  /* 0x00007610ff1b7816 */ /* 0x000fe4000000001b */
[----:B------:R-:W-:Y:S01]  /*1da40*/  PRMT R26, RZ, 0x7610, R26 ;  /* 0x00007610ff1a7816 */ /* 0x000fe2000000001a */
[----:B--2---:R0:W-:Y:S04]  /*1da50*/  STL [R1+0x2524], R4 ;  /* 0x0025240401007387 */ /* 0x0041e80000100800 */
[----:B------:R-:W2:Y:S04]  /*1da60*/  LDL R6, [R1+0x718] ;  /* 0x0007180001067983 */ /* 0x000ea80000100800 */
[----:B------:R-:W3:Y:S01]  /*1da70*/  LDL R3, [R1+0x71c] ;  /* 0x00071c0001037983 */ /* 0x000ee20000100800 */
[----:B------:R-:W-:-:S05]  /*1da80*/  @!P1 IMAD.MOV.U32 R14, RZ, RZ, R9 ;  /* 0x000000ffff0e9224 */ /* 0x000fca00078e0009 */
[----:B------:R1:W3:Y:S02]  /*1da90*/  @!P1 LDG.E.U16 R28, desc[UR6][R14.64] ;  /* 0x000000060e1c9981 */ /* 0x0002e4000c1e1500 */
[----:B-1----:R-:W-:Y:S02]  /*1daa0*/  @!P0 IMAD.MOV.U32 R14, RZ, RZ, R7 ;  /* 0x000000ffff0e8224 */ /* 0x002fe400078e0007 */
[----:B------:R-:W-:-:S05]  /*1dab0*/  @!P0 IMAD.MOV.U32 R15, RZ, RZ, R8 ;  /* 0x000000ffff0f8224 */ /* 0x000fca00078e0008 */
[----:B------:R4:W3:Y:S02]  /*1dac0*/  @!P0 LDG.E.U16 R27, desc[UR6][R14.64] ;  /* 0x000000060e1b8981 */ /* 0x0008e4000c1e1500 */
[----:B----4-:R-:W-:Y:S02]  /*1dad0*/  @!P1 IMAD.MOV.U32 R14, RZ, RZ, R0 ;  /* 0x000000ffff0e9224 */ /* 0x010fe400078e0000 */
[----:B------:R-:W-:-:S05]  /*1dae0*/  @!P1 IMAD.MOV.U32 R15, RZ, RZ, R2 ;  /* 0x000000ffff0f9224 */ /* 0x000fca00078e0002 */
[----:B------:R2:W4:Y:S01]  /*1daf0*/  @!P1 LDG.E.U16 R26, desc[UR6][R14.64] ;  /* 0x000000060e1a9981 */ /* 0x000522000c1e1500 */
[----:B------:R-:W-:-:S03]  /*1db00*/  PRMT R22, RZ, 0x7610, R22 ;  /* 0x00007610ff167816 */ /* 0x000fc60000000016 */
[----:B------:R-:W-:Y:S01]  /*1db10*/  STL [R1+0x2530], R29 ;  /* 0x0025301d01007387 */ /* 0x000fe20000100800 */
[----:B--2---:R-:W-:Y:S02]  /*1db20*/  @!P0 IMAD.MOV.U32 R15, RZ, RZ, R6 ;  /* 0x000000ffff0f8224 */ /* 0x004fe400078e0006 */
[----:B---3--:R-:W-:-:S05]  /*1db30*/  @!P0 IMAD.MOV.U32 R14, RZ, RZ, R3 ;  /* 0x000000ffff0e8224 */ /* 0x008fca00078e0003 */
[----:B------:R-:W2:Y:S04]  /*1db40*/  @!P0 LDG.E.U16 R22, desc[UR6][R14.64] ;  /* 0x000000060e168981 */ /* 0x000ea8000c1e1500 */
[----:B------:R-:W-:Y:S04]  /*1db50*/  STL [R1+0x2534], R28 ;  /* 0x0025341c01007387 */ /* 0x000fe80000100800 */
[----:B------:R-:W3:Y:S04]  /*1db60*/  LDL R5, [R1+0x710] ;  /* 0x0007100001057983 */ /* 0x000ee80000100800 */
[----:B0-----:R-:W3:Y:S04]  /*1db70*/  LDL R4, [R1+0x714] ;  /* 0x0007140001047983 */ /* 0x001ee80000100800 */
[----:B------:R-:W-:Y:S04]  /*1db80*/  STL [R1+0x2538], R27 ;  /* 0x0025381b01007387 */ /* 0x000fe80000100800 */
[----:B------:R-:W3:Y:S04]  /*1db90*/  LDL R2, [R1+0x698] ;  /* 0x0006980001027983 */ /* 0x000ee80000100800 */
[----:B------:R-:W3:Y:S04]  /*1dba0*/  LDL R0, [R1+0x69c] ;  /* 0x00069c0001007983 */ /* 0x000ee80000100800 */
[----:B----4-:R-:W-:Y:S04]  /*1dbb0*/  STL [R1+0x253c], R26 ;  /* 0x00253c1a01007387 */ /* 0x010fe80000100800 */
[----:B------:R-:W4:Y:S04]  /*1dbc0*/  LDL R8, [R1+0x690] ;  /* 0x0006900001087983 */ /* 0x000f280000100800 */
[----:B------:R-:W4:Y:S04]  /*1dbd0*/  LDL R7, [R1+0x694] ;  /* 0x0006940001077983 */ /* 0x000f280000100800 */
[----:B------:R-:W4:Y:S04]  /*1dbe0*/  LDL R6, [R1+0x618] ;  /* 0x0006180001067983 */ /* 0x000f280000100800 */
[----:B------:R-:W4:Y:S01]  /*1dbf0*/  LDL R3, [R1+0x61c] ;  /* 0x00061c0001037983 */ /* 0x000f220000100800 */
[----:B------:R-:W-:-:S02]  /*1dc00*/  PRMT R20, RZ, 0x7610, R20 ;  /* 0x00007610ff147816 */ /* 0x000fc40000000014 */
[----:B------:R-:W-:Y:S02]  /*1dc10*/  PRMT R18, RZ, 0x7610, R18 ;  /* 0x00007610ff127816 */ /* 0x000fe40000000012 */
[----:B------:R-:W-:Y:S02]  /*1dc20*/  PRMT R16, RZ, 0x7610, R16 ;  /* 0x00007610ff107816 */ /* 0x000fe40000000010 */
[----:B------:R-:W-:Y:S01]  /*1dc30*/  PRMT R17, RZ, 0x7610, R17 ;  /* 0x00007610ff117816 */ /* 0x000fe20000000011 */
[----:B--2---:R-:W-:Y:S01]  /*1dc40*/  STL [R1+0x2540], R22 ;  /* 0x0025401601007387 */ /* 0x004fe20000100800 */
[----:B---3--:R-:W-:Y:S01]  /*1dc50*/  @!P1 IMAD.MOV.U32 R15, RZ, RZ, R5 ;  /* 0x000000ffff0f9224 */ /* 0x008fe200078e0005 */
[----:B------:R-:W-:Y:S02]  /*1dc60*/  @!P1 MOV R14, R4 ;  /* 0x00000004000e9202 */ /* 0x000fe40000000f00 */
[----:B------:R-:W2:Y:S04]  /*1dc70*/  LDL R5, [R1+0x610] ;  /* 0x0006100001057983 */ /* 0x000ea80000100800 */
[----:B------:R-:W3:Y:S04]  /*1dc80*/  LDL R4, [R1+0x614] ;  /* 0x0006140001047983 */ /* 0x000ee80000100800 */
[----:B------:R0:W3:Y:S02]  /*1dc90*/  @!P1 LDG.E.U16 R20, desc[UR6][R14.64] ;  /* 0x000000060e149981 */ /* 0x0000e4000c1e1500 */
[----:B0-----:R-:W-:-:S02]  /*1dca0*/  @!P0 IMAD.MOV.U32 R15, RZ, RZ, R2 ;  /* 0x000000ffff0f8224 */ /* 0x001fc400078e0002 */
[----:B------:R-:W-:-:S05]  /*1dcb0*/  @!P0 IMAD.MOV.U32 R14, RZ, RZ, R0 ;  /* 0x000000ffff0e8224 */ /* 0x000fca00078e0000 */
[----:B------:R4:W3:Y:S02]  /*1dcc0*/  @!P0 LDG.E.U16 R18, desc[UR6][R14.64] ;  /* 0x000000060e128981 */ /* 0x0008e4000c1e1500 */
[----:B----4-:R-:W-:Y:S02]  /*1dcd0*/  @!P1 IMAD.MOV.U32 R15, RZ, RZ, R8 ;  /* 0x000000ffff0f9224 */ /* 0x010fe400078e0008 */
[----:B------:R-:W-:-:S05]  /*1dce0*/  @!P1 IMAD.MOV.U32 R14, RZ, RZ, R7 ;  /* 0x000000ffff0e9224 */ /* 0x000fca00078e0007 */
[----:B------:R0:W4:Y:S02]  /*1dcf0*/  @!P1 LDG.E.U16 R16, desc[UR6][R14.64] ;  /* 0x000000060e109981 */ /* 0x000124000c1e1500 */
[----:B0-----:R-:W-:Y:S02]  /*1dd00*/  @!P0 IMAD.MOV.U32 R14, RZ, RZ, R3 ;  /* 0x000000ffff0e8224 */ /* 0x001fe400078e0003 */
[----:B------:R-:W-:-:S05]  /*1dd10*/  @!P0 IMAD.MOV.U32 R15, RZ, RZ, R6 ;  /* 0x000000ffff0f8224 */ /* 0x000fca00078e0006 */
[----:B------:R2:W4:Y:S01]  /*1dd20*/  @!P0 LDG.E.U16 R17, desc[UR6][R14.64] ;  /* 0x000000060e118981 */ /* 0x000522000c1e1500 */
[----:B------:R-:W-:Y:S01]  /*1dd30*/  PRMT R19, RZ, 0x7610, R19 ;  /* 0x00007610ff137816 */ /* 0x000fe20000000013 */
[----:B--2---:R-:W-:Y:S02]  /*1dd40*/  @!P1 IMAD.MOV.U32 R15, RZ, RZ, R5 ;  /* 0x000000ffff0f9224 */ /* 0x004fe400078e0005 */
[----:B---3--:R-:W-:Y:S01]  /*1dd50*/  @!P1 IMAD.MOV.U32 R14, RZ, RZ, R4 ;  /* 0x000000ffff0e9224 */ /* 0x008fe200078e0004 */
[----:B------:R-:W-:Y:S04]  /*1dd60*/  STL [R1+0x2544], R20 ;  /* 0x0025441401007387 */ /* 0x000fe80000100800 */
[----:B------:R-:W2:Y:S04]  /*1dd70*/  LDL R2, [R1+0x10b0] ;  /* 0x0010b00001027983 */ /* 0x000ea80000100800 */
[----:B------:R-:W3:Y:S04]  /*1dd80*/  LDL R0, [R1+0x10bc] ;  /* 0x0010bc0001007983 */ /* 0x000ee80000100800 */
[----:B------:R2:W3:Y:S04]  /*1dd90*/  @!P1 LDG.E.U16 R19, desc[UR6][R14.64] ;  /* 0x000000060e139981 */ /* 0x0004e8000c1e1500 */
[----:B------:R-:W-:Y:S04]  /*1dda0*/  STL [R1+0x2548], R18 ;  /* 0x0025481201007387 */ /* 0x000fe80000100800 */
[----:B----4-:R-:W-:Y:S04]  /*1ddb0*/  STL [R1+0x254c], R16 ;  /* 0x00254c1001007387 */ /* 0x010fe80000100800 */
[----:B------:R-:W4:Y:S04]  /*1ddc0*/  LDL R3, [R1+0x10c4] ;  /* 0x0010c40001037983 */ /* 0x000f280000100800 */
[----:B------:R0:W-:Y:S04]  /*1ddd0*/  STL [R1+0x2550], R17 ;  /* 0x0025501101007387 */ /* 0x0001e80000100800 */
[----:B------:R-:W4:Y:S01]  /*1dde0*/  LDL R4, [R1+0x10b8] ;  /* 0x0010b80001047983 */ /* 0x000f220000100800 */
[----:B------:R-:W-:-:S02]  /*1ddf0*/  PRMT R21, RZ, 0x7610, R21 ;  /* 0x00007610ff157816 */ /* 0x000fc40000000015 */
[----:B------:R-:W-:Y:S01]  /*1de00*/  PRMT R23, RZ, 0x7610, R23 ;  /* 0x00007610ff177816 */ /* 0x000fe20000000017 */
[----:B--2---:R-:W-:Y:S01]  /*1de10*/  @!P0 IMAD.MOV.U32 R15, RZ, RZ, R2 ;  /* 0x000000ffff0f8224 */ /* 0x004fe200078e0002 */
[----:B---3--:R-:W-:Y:S04]  /*1de20*/  STL [R1+0x2554], R19 ;  /* 0x0025541301007387 */ /* 0x008fe80000100800 */
[----:B------:R-:W2:Y:S04]  /*1de30*/  LDL R10, [R1+0x1130] ;  /* 0x00113000010a7983 */ /* 0x000ea80000100800 */
[----:B------:R-:W3:Y:S04]  /*1de40*/  LDL R2, [R1+0x113c] ;  /* 0x00113c0001027983 */ /* 0x000ee80000100800 */
[----:B0-----:R-:W3:Y:S04]  /*1de50*/  LDL R17, [R1+0x1138] ;  /* 0x0011380001117983 */ /* 0x001ee80000100800 */
[----:B------:R-:W3:Y:S01]  /*1de60*/  LDL R16, [R1+0x1144] ;  /* 0x0011440001107983 */ /* 0x000ee20000100800 */
[----:B------:R-:W-:Y:S01]  /*1de70*/  @!P0 IMAD.MOV.U32 R14, RZ, RZ, R0 ;  /* 0x000000ffff0e8224 */ /* 0x000fe200078e0000 */
[----:B------:R-:W0:Y:S01]  /*1de80*/  S2R R11, SR_TID.X ;  /* 0x00000000000b7919 */ /* 0x000e220000002100 */
[----:B------:R-:W-:-:S02]  /*1de90*/  PRMT R24, RZ, 0x7610, R24 ;  /* 0x00007610ff187816 */ /* 0x000fc40000000018 */
[----:B------:R-:W-:Y:S01]  /*1dea0*/  PRMT R25, RZ, 0x7610, R25 ;  /* 0x00007610ff197816 */ /* 0x000fe20000000019 */
[----:B------:R-:W3:Y:S04]  /*1deb0*/  LDL.LU R26, [R1+0x5a4] ;  /* 0x0005a400011a7983 */ /* 0x000ee80000300800 */
[----:B------:R4:W3:Y:S04]  /*1dec0*/  @!P0 LDG.E.U16 R21, desc[UR6][R14.64] ;  /* 0x000000060e158981 */ /* 0x0008e8000c1e1500 */
[----:B------:R-:W3:Y:S04]  /*1ded0*/  LDL.LU R27, [R1+0x5a0] ;  /* 0x0005a000011b7983 */ /* 0x000ee80000300800 */
[----:B------:R-:W3:Y:S04]  /*1dee0*/  LDL.LU R28, [R1+0x594] ;  /* 0x00059400011c7983 */ /* 0x000ee80000300800 */
[----:B------:R-:W3:Y:S04]  /*1def0*/  LDL.LU R29, [R1+0x590] ;  /* 0x00059000011d7983 */ /* 0x000ee80000300800 */
[----:B------:R-:W3:Y:S04]  /*1df00*/  LDL.LU R5, [R1+0x584] ;  /* 0x0005840001057983 */ /* 0x000ee80000300800 */
[----:B------:R-:W3:Y:S04]  /*1df10*/  LDL.LU R0, [R1+0x580] ;  /* 0x0005800001007983 */ /* 0x000ee80000300800 */
[----:B------:R-:W3:Y:S01]  /*1df20*/  LDL.LU R6, [R1+0x574] ;  /* 0x0005740001067983 */ /* 0x000ee20000300800 */
[----:B----4-:R-:W-:-:S02]  /*1df30*/  @!P1 IMAD.MOV.U32 R14, RZ, RZ, R3 ;  /* 0x000000ffff0e9224 */ /* 0x010fc400078e0003 */
[----:B------:R-:W-:-:S05]  /*1df40*/  @!P1 IMAD.MOV.U32 R15, RZ, RZ, R4 ;  /* 0x000000ffff0f9224 */ /* 0x000fca00078e0004 */
[----:B------:R2:W4:Y:S01]  /*1df50*/  @!P1 LDG.E.U16 R23, desc[UR6][R14.64] ;  /* 0x000000060e179981 */ /* 0x000522000c1e1500 */
[----:B0-----:R-:W-:Y:S01]  /*1df60*/  LOP3.LUT R7, R11, 0x3f, RZ, 0xc0, !PT ;  /* 0x0000003f0b077812 */ /* 0x001fe200078ec0ff */
[----:B--2---:R-:W-:Y:S02]  /*1df70*/  @!P0 IMAD.MOV.U32 R15, RZ, RZ, R10 ;  /* 0x000000ffff0f8224 */ /* 0x004fe400078e000a */
[----:B---3--:R-:W-:-:S05]  /*1df80*/  @!P0 IMAD.MOV.U32 R14, RZ, RZ, R2 ;  /* 0x000000ffff0e8224 */ /* 0x008fca00078e0002 */
[----:B------:R0:W2:Y:S02]  /*1df90*/  @!P0 LDG.E.U16 R24, desc[UR6][R14.64] ;  /* 0x000000060e188981 */ /* 0x0000a4000c1e1500 */
[----:B0-----:R-:W-:Y:S02]  /*1dfa0*/  @!P1 IMAD.MOV.U32 R14, RZ, RZ, R16 ;  /* 0x000000ffff0e9224 */ /* 0x001fe400078e0010 */
[----:B------:R-:W-:-:S05]  /*1dfb0*/  @!P1 IMAD.MOV.U32 R15, RZ, RZ, R17 ;  /* 0x000000ffff0f9224 */ /* 0x000fca00078e0011 */
[----:B------:R-:W3:Y:S04]  /*1dfc0*/  @!P1 LDG.E.U16 R25, desc[UR6][R14.64] ;  /* 0x000000060e199981 */ /* 0x000ee8000c1e1500 */
[----:B------:R-:W-:Y:S04]  /*1dfd0*/  STL [R1+0x2558], R21 ;  /* 0x0025581501007387 */ /* 0x000fe80000100800 */
[----:B------:R-:W-:Y:S04]  /*1dfe0*/  STL [R1+0x258c], R11 ;  /* 0x00258c0b01007387 */ /* 0x000fe80000100800 */
[----:B------:R-:W3:Y:S04]  /*1dff0*/  LDL.LU R12, [R1+0x570] ;  /* 0x00057000010c7983 */ /* 0x000ee80000300800 */
[----:B------:R-:W3:Y:S04]  /*1e000*/  LDL.LU R3, [R1+0x564] ;  /* 0x0005640001037983 */ /* 0x000ee80000300800 */
[----:B------:R-:W3:Y:S04]  /*1e010*/  LDL.LU R8, [R1+0x560] ;  /* 0x0005600001087983 */ /* 0x000ee80000300800 */
[----:B------:R-:W3:Y:S04]  /*1e020*/  LDL.LU R9, [R1+0x554] ;  /* 0x0005540001097983 */ /* 0x000ee80000300800 */
[----:B------:R-:W3:Y:S04]  /*1e030*/  LDL.LU R13, [R1+0x550] ;  /* 0x00055000010d7983 */ /* 0x000ee80000300800 */
[----:B------:R-:W-:Y:S04]  /*1e040*/  STL [R1+0x257c], R7 ;  /* 0x00257c0701007387 */ /* 0x000fe80000100800 */
[----:B----4-:R-:W-:Y:S04]  /*1e050*/  STL [R1+0x255c], R23 ;  /* 0x00255c1701007387 */ /* 0x010fe80000100800 */
[----:B------:R-:W4:Y:S01]  /*1e060*/  LDL.LU R10, [R1+0x540] ;  /* 0x00054000010a7983 */ /* 0x000f220000300800 */
[----:B------:R-:W-:-:S05]  /*1e070*/  IMAD.SHL.U32 R4, R7, 0x2, RZ ;  /* 0x0000000207047824 */ /* 0x000fca00078e00ff */
[----:B------:R-:W-:-:S05]  /*1e080*/  LOP3.LUT R2, R4, 0x60, RZ, 0x3c, !PT ;  /* 0x0000006004027812 */ /* 0x000fca00078e3cff */
[----:B------:R-:W-:Y:S04]  /*1e090*/  STS.U16 [R2+UR4+0x2600], R26 ;  /* 0x0026001a02007988 */ /* 0x000fe80008000404 */
[----:B------:R-:W-:Y:S04]  /*1e0a0*/  STS.U16 [R2+UR4+0x2680], R27 ;  /* 0x0026801b02007988 */ /* 0x000fe80008000404 */
[----:B------:R-:W-:Y:S04]  /*1e0b0*/  STS.U16 [R2+UR4+0x2e00], R28 ;  /* 0x002e001c02007988 */ /* 0x000fe80008000404 */
[----:B------:R-:W-:Y:S04]  /*1e0c0*/  STS.U16 [R2+UR4+0x2e80], R29 ;  /* 0x002e801d02007988 */ /* 0x000fe80008000404 */
[----:B------:R-:W-:Y:S04]  /*1e0d0*/  STS.U16 [R2+UR4+0x3600], R5 ;  /* 0x0036000502007988 */ /* 0x000fe80008000404 */
[----:B------:R-:W-:Y:S04]  /*1e0e0*/  STS.U16 [R2+UR4+0x3680], R0 ;  /* 0x0036800002007988 */ /* 0x000fe80008000404 */
[----:B------:R-:W-:Y:S04]  /*1e0f0*/  STS.U16 [R2+UR4+0x3e00], R6 ;  /* 0x003e000602007988 */ /* 0x000fe80008000404 */
[----:B--2---:R0:W-:Y:S04]  /*1e100*/  STL [R1+0x2560], R24 ;  /* 0x0025601801007387 */ /* 0x0041e80000100800 */
[----:B---3--:R-:W-:Y:S04]  /*1e110*/  STL [R1+0x2580], R25 ;  /* 0x0025801901007387 */ /* 0x008fe80000100800 */
[----:B------:R-:W2:Y:S04]  /*1e120*/  LDL.LU R15, [R1+0x53c] ;  /* 0x00053c00010f7983 */ /* 0x000ea80000300800 */
[----:B0-----:R-:W3:Y:S04]  /*1e130*/  LDL.LU R24, [R1+0x530] ;  /* 0x0005300001187983 */ /* 0x001ee80000300800 */
[----:B------:R-:W3:Y:S04]  /*1e140*/  LDL.LU R23, [R1+0x52c] ;  /* 0x00052c0001177983 */ /* 0x000ee80000300800 */
[----:B------:R-:W3:Y:S04]  /*1e150*/  LDL.LU R7, [R1+0x4e8] ;  /* 0x0004e80001077983 */ /* 0x000ee80000300800 */
[----:B------:R-:W3:Y:S04]  /*1e160*/  LDL.LU R11, [R1+0x468] ;  /* 0x00046800010b7983 */ /* 0x000ee80000300800 */
[----:B------:R-:W3:Y:S04]  /*1e170*/  LDL.LU R21, [R1+0x450] ;  /* 0x0004500001157983 */ /* 0x000ee80000300800 */
[----:B------:R-:W3:Y:S04]  /*1e180*/  LDL.LU R19, [R1+0x448] ;  /* 0x0004480001137983 */ /* 0x000ee80000300800 */
[----:B------:R0:W-:Y:S04]  /*1e190*/  STS.U16 [R2+UR4+0x3e80], R12 ;  /* 0x003e800c02007988 */ /* 0x0001e80008000404 */
[----:B------:R-:W3:Y:S04]  /*1e1a0*/  LDL.LU R0, [R1+0x430] ;  /* 0x0004300001007983 */ /* 0x000ee80000300800 */
[----:B------:R-:W-:Y:S04]  /*1e1b0*/  STS.U16 [R2+UR4+0x4600], R3 ;  /* 0x0046000302007988 */ /* 0x000fe80008000404 */
[----:B------:R-:W3:Y:S04]  /*1e1c0*/  LDL.LU R6, [R1+0x428] ;  /* 0x0004280001067983 */ /* 0x000ee80000300800 */
[----:B------:R-:W-:Y:S04]  /*1e1d0*/  STS.U16 [R2+UR4+0x4680], R8 ;  /* 0x0046800802007988 */ /* 0x000fe80008000404 */
[----:B------:R-:W-:Y:S04]  /*1e1e0*/  STS.U16 [R2+UR4+0x4e00], R9 ;  /* 0x004e000902007988 */ /* 0x000fe80008000404 */
[----:B------:R1:W-:Y:S04]  /*1e1f0*/  STS.U16 [R2+UR4+0x4e80], R13 ;  /* 0x004e800d02007988 */ /* 0x0003e80008000404 */
[----:B0-----:R-:W3:Y:S04]  /*1e200*/  LDL.LU R12, [R1+0x410] ;  /* 0x00041000010c7983 */ /* 0x001ee80000300800 */
[----:B------:R-:W3:Y:S04]  /*1e210*/  LDL.LU R17, [R1+0x40c] ;  /* 0x00040c0001117983 */ /* 0x000ee80000300800 */
[----:B-1----:R-:W3:Y:S04]  /*1e220*/  LDL.LU R13, [R1+0x5c4] ;  /* 0x0005c400010d7983 */ /* 0x002ee80000300800 */
[----:B------:R-:W3:Y:S04]  /*1e230*/  LDL.LU R16, [R1+0x5c0] ;  /* 0x0005c00001107983 */ /* 0x000ee80000300800 */
        /* <DEDUP_REMOVED lines=10> */
[----:B----4-:R0:W-:Y:S04]  /*1e2e0*/  STS.U16 [R2+UR4+0x5600], R10 ;  /* 0x0056000a02007988 */ /* 0x0101e80008000404 */
[----:B------:R-:W4:Y:S04]  /*1e2f0*/  LDL.LU R9, [R1+0x57c] ;  /* 0x00057c0001097983 */ /* 0x000f280000300800 */
[----:B0-----:R-:W4:Y:S01]  /*1e300*/  LDL.LU R10, [R1+0x578] ;  /* 0x00057800010a7983 */ /* 0x001f220000300800 */
[----:B------:R-:W-:-:S03]  /*1e310*/  LOP3.LUT R14, R4, 0x70, RZ, 0x3c, !PT ;  /* 0x00000070040e7812 */ /* 0x000fc600078e3cff */
[----:B--2---:R-:W-:Y:S04]  /*1e320*/  STS.U16 [R2+UR4+0x5680], R15 ;  /* 0x0056800f02007988 */ /* 0x004fe80008000404 */
[----:B---3--:R-:W-:Y:S04]  /*1e330*/  STS.U16 [R2+UR4+0x5e00], R24 ;  /* 0x005e001802007988 */ /* 0x008fe80008000404 */
        /* <DEDUP_REMOVED lines=8> */
[----:B0-----:R-:W3:Y:S04]  /*1e3c0*/  LDL.LU R0, [R1+0x56c] ;  /* 0x00056c0001007983 */ /* 0x001ee80000300800 */
[----:B-1----:R-:W3:Y:S04]  /*1e3d0*/  LDL.LU R6, [R1+0x568] ;  /* 0x0005680001067983 */ /* 0x002ee80000300800 */
[----:B------:R-:W-:Y:S04]  /*1e3e0*/  STS.U16 [R2+UR4+0x7e80], R17 ;  /* 0x007e801102007988 */ /* 0x000fe80008000404 */
[----:B------:R0:W-:Y:S04]  /*1e3f0*/  STS.U16 [R14+UR4+0x700], R13 ;  /* 0x0007000d0e007988 */ /* 0x0001e80008000404 */
[----:B--2---:R-:W2:Y:S04]  /*1e400*/  LDL.LU R12, [R1+0x55c] ;  /* 0x00055c00010c7983 */ /* 0x004ea80000300800 */
[----:B------:R1:W-:Y:S04]  /*1e410*/  STL [R1+0x2584], R2 ;  /* 0x0025840201007387 */ /* 0x0003e80000100800 */
[----:B0-----:R-:W2:Y:S04]  /*1e420*/  LDL.LU R13, [R1+0x558] ;  /* 0x00055800010d7983 */ /* 0x001ea80000300800 */
[----:B------:R-:W-:Y:S04]  /*1e430*/  STS.U16 [R14+UR4+0x780], R16 ;  /* 0x000780100e007988 */ /* 0x000fe80008000404 */
[----:B------:R-:W-:Y:S04]  /*1e440*/  STS.U16 [R14+UR4+0xf00], R18 ;  /* 0x000f00120e007988 */ /* 0x000fe80008000404 */
[----:B------:R-:W-:Y:S04]  /*1e450*/  STS.U16 [R14+UR4+0xf80], R20 ;  /* 0x000f80140e007988 */ /* 0x000fe80008000404 */
[----:B------:R-:W-:Y:S04]  /*1e460*/  STS.U16 [R14+UR4+0x1700], R22 ;  /* 0x001700160e007988 */ /* 0x000fe80008000404 */
[----:B------:R-:W2:Y:S04]  /*1e470*/  LDL.LU R11, [R1+0x54c] ;  /* 0x00054c00010b7983 */ /* 0x000ea80000300800 */
[----:B------:R-:W-:Y:S04]  /*1e480*/  STS.U16 [R14+UR4+0x1780], R26 ;  /* 0x0017801a0e007988 */ /* 0x000fe80008000404 */
[----:B-1----:R-:W2:Y:S04]  /*1e490*/  LDL.LU R2, [R1+0x548] ;  /* 0x0005480001027983 */ /* 0x002ea80000300800 */
[----:B------:R-:W-:Y:S04]  /*1e4a0*/  STS.U16 [R14+UR4+0x1f00], R27 ;  /* 0x001f001b0e007988 */ /* 0x000fe80008000404 */
[----:B------:R-:W2:Y:S04]  /*1e4b0*/  LDL.LU R25, [R1+0x538] ;  /* 0x0005380001197983 */ /* 0x000ea80000300800 */
        /* <DEDUP_REMOVED lines=8> */
[----:B------:R0:W-:Y:S04]  /*1e540*/  STS.U16 [R14+UR4+0x2f80], R8 ;  /* 0x002f80080e007988 */ /* 0x0001e80008000404 */
[----:B------:R-:W2:Y:S04]  /*1e550*/  LDL.LU R21, [R1+0x458] ;  /* 0x0004580001157983 */ /* 0x000ea80000300800 */
[----:B----4-:R1:W-:Y:S04]  /*1e560*/  STS.U16 [R14+UR4+0x3700], R9 ;  /* 0x003700090e007988 */ /* 0x0103e80008000404 */
[----:B------:R4:W-:Y:S04]  /*1e570*/  STS.U16 [R14+UR4+0x3780], R10 ;  /* 0x0037800a0e007988 */ /* 0x0009e80008000404 */
[----:B0-----:R-:W2:Y:S04]  /*1e580*/  LDL.LU R8, [R1+0x440] ;  /* 0x0004400001087983 */ /* 0x001ea80000300800 */
[----:B-1----:R-:W2:Y:S04]  /*1e590*/  LDL.LU R9, [R1+0x438] ;  /* 0x0004380001097983 */ /* 0x002ea80000300800 */
[----:B----4-:R-:W4:Y:S04]  /*1e5a0*/  LDL.LU R10, [R1+0x420] ;  /* 0x00042000010a7983 */ /* 0x010f280000300800 */
        /* <DEDUP_REMOVED lines=12> */
[----:B---3--:R0:W-:Y:S04]  /*1e670*/  STS.U16 [R14+UR4+0x3f00], R0 ;  /* 0x003f00000e007988 */ /* 0x0081e80008000404 */
[----:B------:R1:W-:Y:S04]  /*1e680*/  STS.U16 [R14+UR4+0x3f80], R6 ;  /* 0x003f80060e007988 */ /* 0x0003e80008000404 */
[----:B--2---:R2:W-:Y:S04]  /*1e690*/  STS.U16 [R14+UR4+0x4700], R12 ;  /* 0x0047000c0e007988 */ /* 0x0045e80008000404 */
[----:B0-----:R-:W3:Y:S04]  /*1e6a0*/  LDL.LU R0, [R1+0x170] ;  /* 0x0001700001007983 */ /* 0x001ee80000300800 */
[----:B-1----:R-:W3:Y:S04]  /*1e6b0*/  LDL.LU R6, [R1+0x16c] ;  /* 0x00016c0001067983 */ /* 0x002ee80000300800 */
[----:B------:R0:W-:Y:S04]  /*1e6c0*/  STS.U16 [R14+UR4+0x4780], R13 ;  /* 0x0047800d0e007988 */ /* 0x0001e80008000404 */
[----:B--2---:R-:W2:Y:S04]  /*1e6d0*/  LDL.LU R12, [R1+0x168] ;  /* 0x00016800010c7983 */ /* 0x004ea80000300800 */
[----:B0-----:R-:W2:Y:S04]  /*1e6e0*/  LDL.LU R13, [R1+0x164] ;  /* 0x00016400010d7983 */ /* 0x001ea80000300800 */
        /* <DEDUP_REMOVED lines=8> */
[----:B0-----:R-:W2:Y:S04]  /*1e770*/  LDL.LU R11, [R1+0x258c] ;  /* 0x00258c00010b7983 */ /* 0x001ea80000300800 */
[----:B------:R0:W-:Y:S04]  /*1e780*/  STS.U16 [R14+UR4+0x6f00], R8 ;  /* 0x006f00080e007988 */ /* 0x0001e80008000404 */
[----:B------:R1:W-:Y:S04]  /*1e790*/  STS.U16 [R14+UR4+0x6f80], R9 ;  /* 0x006f80090e007988 */ /* 0x0003e80008000404 */
[----:B----4-:R4:W-:Y:S04]  /*1e7a0*/  STS.U16 [R14+UR4+0x7700], R10 ;  /* 0x0077000a0e007988 */ /* 0x0109e80008000404 */
[----:B0-----:R-:W2:Y:S04]  /*1e7b0*/  LDL.LU R8, [R1+0x160] ;  /* 0x0001600001087983 */ /* 0x001ea80000300800 */
[----:B-1----:R-:W2:Y:S04]  /*1e7c0*/  LDL.LU R9, [R1+0x15c] ;  /* 0x00015c0001097983 */ /* 0x002ea80000300800 */
        /* <DEDUP_REMOVED lines=11> */
[----:B------:R0:W-:Y:S04]  /*1e880*/  STL [R1+0x2588], R14 ;  /* 0x0025880e01007387 */ /* 0x0001e80000100800 */
[----:B------:R-:W-:Y:S04]  /*1e890*/  STS.U16 [R4+UR4+0x9880], R5 ;  /* 0x0098800504007988 */ /* 0x000fe80008000404 */
[----:B------:R-:W-:Y:S04]  /*1e8a0*/  STS.U16 [R4+UR4+0xa000], R3 ;  /* 0x00a0000304007988 */ /* 0x000fe80008000404 */
[----:B0-----:R-:W4:Y:S04]  /*1e8b0*/  LDL.LU R14, [R1+0x154] ;  /* 0x00015400010e7983 */ /* 0x001f280000300800 */
[----:B------:R-:W4:Y:S04]  /*1e8c0*/  LDL.LU R2, [R1+0x150] ;  /* 0x0001500001027983 */ /* 0x000f280000300800 */
[----:B------:R-:W4:Y:S04]  /*1e8d0*/  LDL.LU R25, [R1+0x14c] ;  /* 0x00014c0001197983 */ /* 0x000f280000300800 */
[----:B------:R-:W4:Y:S04]  /*1e8e0*/  LDL.LU R7, [R1+0x148] ;  /* 0x0001480001077983 */ /* 0x000f280000300800 */
[----:B---3--:R-:W-:Y:S04]  /*1e8f0*/  STS.U16 [R4+UR4+0xa080], R0 ;  /* 0x00a0800004007988 */ /* 0x008fe80008000404 */
[----:B------:R-:W-:Y:S04]  /*1e900*/  STS.U16 [R4+UR4+0xa800], R6 ;  /* 0x00a8000604007988 */ /* 0x000fe80008000404 */
[----:B--2---:R0:W-:Y:S04]  /*1e910*/  STS.U16 [R4+UR4+0xa880], R12 ;  /* 0x00a8800c04007988 */ /* 0x0041e80008000404 */
[----:B------:R1:W-:Y:S04]  /*1e920*/  STS.U16 [R4+UR4+0xb000], R13 ;  /* 0x00b0000d04007988 */ /* 0x0003e80008000404 */
[----:B0-----:R-:W2:Y:S04]  /*1e930*/  LDL.LU R12, [R1+0x144] ;  /* 0x00014400010c7983 */ /* 0x001ea80000300800 */
        /* <DEDUP_REMOVED lines=10> */
[----:B------:R-:W3:Y:S04]  /*1e9e0*/  LDL.LU R16, [R1] ;  /* 0x0000000001107983 */ /* 0x000ee80000300800 */
[----:B------:R-:W3:Y:S04]  /*1e9f0*/  LDL.LU R18, [R1+0x124] ;  /* 0x0001240001127983 */ /* 0x000ee80000300800 */
[----:B------:R-:W3:Y:S04]  /*1ea00*/  LDL.LU R20, [R1+0x120] ;  /* 0x0001200001147983 */ /* 0x000ee80000300800 */
[----:B------:R-:W3:Y:S01]  /*1ea10*/  LDL.LU R22, [R1+0x11c] ;  /* 0x00011c0001167983 */ /* 0x000ee20000300800 */
[----:B------:R-:W-:-:S03]  /*1ea20*/  LOP3.LUT R11, R11, 0x3f, RZ, 0xc0, !PT ;  /* 0x0000003f0b0b7812 */ /* 0x000fc600078ec0ff */
[----:B------:R-:W3:Y:S04]  /*1ea30*/  LDL.LU R5, [R1+0x118] ;  /* 0x0001180001057983 */ /* 0x000ee80000300800 */
[----:B------:R-:W3:Y:S04]  /*1ea40*/  LDL.LU R3, [R1+0x114] ;  /* 0x0001140001037983 */ /* 0x000ee80000300800 */
[----:B------:R0:W-:Y:S04]  /*1ea50*/  STS.U16 [R4+UR4+0xb080], R8 ;  /* 0x00b0800804007988 */ /* 0x0001e80008000404 */
[----:B------:R-:W3:Y:S04]  /*1ea60*/  LDL.LU R0, [R1+0x110] ;  /* 0x0001100001007983 */ /* 0x000ee80000300800 */
[----:B------:R1:W-:Y:S04]  /*1ea70*/  STS.U16 [R4+UR4+0xb800], R9 ;  /* 0x00b8000904007988 */ /* 0x0003e80008000404 */
[----:B----4-:R4:W-:Y:S01]  /*1ea80*/  STS.U16 [R4+UR4+0xb880], R10 ;  /* 0x00b8800a04007988 */ /* 0x0109e20008000404 */
[----:B------:R-:W-:-:S03]  /*1ea90*/  IMAD.SHL.U32 R6, R11, 0x2, RZ ;  /* 0x000000020b067824 */ /* 0x000fc600078e00ff */
[----:B0-----:R-:W3:Y:S04]  /*1eaa0*/  LDL.LU R8, [R1+0x10c] ;  /* 0x00010c0001087983 */ /* 0x001ee80000300800 */
[----:B-1----:R-:W3:Y:S04]  /*1eab0*/  LDL.LU R9, [R1+0x108] ;  /* 0x0001080001097983 */ /* 0x002ee80000300800 */
[----:B----4-:R-:W4:Y:S04]  /*1eac0*/  LDL.LU R10, [R1+0x104] ;  /* 0x00010400010a7983 */ /* 0x010f280000300800 */
[----:B------:R-:W4:Y:S01]  /*1ead0*/  LDL.LU R11, [R1+0x100] ;  /* 0x00010000010b7983 */ /* 0x000f220000300800 */
[----:B------:R-:W-:-:S05]  /*1eae0*/  LOP3.LUT R17, R6, 0x10, RZ, 0x3c, !PT ;  /* 0x0000001006117812 */ /* 0x000fca00078e3cff */
[----:B------:R0:W-:Y:S04]  /*1eaf0*/  STS.U16 [R17+UR4+0x8100], R14 ;  /* 0x0081000e11007988 */ /* 0x0001e80008000404 */
[----:B------:R1:W-:Y:S04]  /*1eb00*/  STS.U16 [R17+UR4+0x8180], R2 ;  /* 0x0081800211007988 */ /* 0x0003e80008000404 */
[----:B------:R1:W-:Y:S04]  /*1eb10*/  STS.U16 [R17+UR4+0x8900], R25 ;  /* 0x0089001911007988 */ /* 0x0003e80008000404 */
[----:B------:R1:W-:Y:S04]  /*1eb20*/  STS.U16 [R17+UR4+0x8980], R7 ;  /* 0x0089800711007988 */ /* 0x0003e80008000404 */
[----:B0-----:R-:W4:Y:S04]  /*1eb30*/  LDL.LU R14, [R1+0x2588] ;  /* 0x00258800010e7983 */ /* 0x001f280000300800 */
[----:B-1----:R-:W4:Y:S04]  /*1eb40*/  LDL.LU R2, [R1+0x2584] ;  /* 0x0025840001027983 */ /* 0x002f280000300800 */
[----:B------:R-:W4:Y:S04]  /*1eb50*/  LDL.LU R25, [R1+0x2580] ;  /* 0x0025800001197983 */ /* 0x000f280000300800 */
[----:B------:R-:W4:Y:S01]  /*1eb60*/  LDL.LU R7, [R1+0x257c] ;  /* 0x00257c0001077983 */ /* 0x000f220000300800 */
[----:B------:R-:W-:-:S03]  /*1eb70*/  LOP3.LUT R6, R6, 0x20, RZ, 0x3c, !PT ;  /* 0x0000002006067812 */ /* 0x000fc600078e3cff */
[----:B--2---:R0:W-:Y:S04]  /*1eb80*/  STS.U16 [R17+UR4+0x9100], R12 ;  /* 0x0091000c11007988 */ /* 0x0041e80008000404 */
[----:B---3--:R1:W-:Y:S04]  /*1eb90*/  STS.U16 [R17+UR4+0x9180], R13 ;  /* 0x0091800d11007988 */ /* 0x0083e80008000404 */
[----:B------:R-:W-:Y:S04]  /*1eba0*/  STS.U16 [R17+UR4+0x9900], R15 ;  /* 0x0099000f11007988 */ /* 0x000fe80008000404 */
[----:B------:R2:W-:Y:S04]  /*1ebb0*/  STS.U16 [R17+UR4+0x9980], R26 ;  /* 0x0099801a11007988 */ /* 0x0005e80008000404 */
[----:B0-----:R-:W3:Y:S04]  /*1ebc0*/  LDL.LU R12, [R1+0x2578] ;  /* 0x00257800010c7983 */ /* 0x001ee80000300800 */
[----:B------:R0:W-:Y:S04]  /*1ebd0*/  STS.U16 [R17+UR4+0xa100], R27 ;  /* 0x00a1001b11007988 */ /* 0x0001e80008000404 */
[----:B------:R0:W-:Y:S04]  /*1ebe0*/  STS.U16 [R17+UR4+0xa180], R28 ;  /* 0x00a1801c11007988 */ /* 0x0001e80008000404 */
[----:B------:R0:W-:Y:S04]  /*1ebf0*/  STS.U16 [R17+UR4+0xa900], R29 ;  /* 0x00a9001d11007988 */ /* 0x0001e80008000404 */
[----:B-1----:R-:W3:Y:S04]  /*1ec00*/  LDL.LU R13, [R1+0x2574] ;  /* 0x00257400010d7983 */ /* 0x002ee80000300800 */
[----:B--2---:R-:W2:Y:S04]  /*1ec10*/  LDL.LU R26, [R1+0xfc] ;  /* 0x0000fc00011a7983 */ /* 0x004ea80000300800 */
[----:B0-----:R-:W3:Y:S04]  /*1ec20*/  LDL.LU R27, [R1+0xf8] ;  /* 0x0000f800011b7983 */ /* 0x001ee80000300800 */
[----:B------:R-:W3:Y:S04]  /*1ec30*/  LDL.LU R28, [R1+0xec] ;  /* 0x0000ec00011c7983 */ /* 0x000ee80000300800 */
[----:B------:R-:W3:Y:S04]  /*1ec40*/  LDL.LU R29, [R1+0xe8] ;  /* 0x0000e800011d7983 */ /* 0x000ee80000300800 */
        /* <DEDUP_REMOVED lines=13> */
[----:B----4-:R4:W-:Y:S04]  /*1ed20*/  STS.U16 [R6+UR4+0xa200], R10 ;  /* 0x00a2000a06007988 */ /* 0x0109e80008000404 */
[----:B------:R4:W-:Y:S04]  /*1ed30*/  STS.U16 [R6+UR4+0xa280], R11 ;  /* 0x00a2800b06007988 */ /* 0x0009e80008000404 */
[----:B0-----:R-:W3:Y:S04]  /*1ed40*/  LDL.LU R8, [R1+0xe4] ;  /* 0x0000e40001087983 */ /* 0x001ee80000300800 */
[----:B-1----:R-:W3:Y:S04]  /*1ed50*/  LDL.LU R9, [R1+0xe0] ;  /* 0x0000e00001097983 */ /* 0x002ee80000300800 */
        /* <DEDUP_REMOVED lines=10> */
[----:B------:R-:W-:-:S05]  /*1ee00*/  IMAD.SHL.U32 R7, R7, 0x2, RZ ;  /* 0x0000000207077824 */ /* 0x000fca00078e00ff */
[----:B------:R-:W-:Y:S01]  /*1ee10*/  LOP3.LUT R17, R7, 0x30, RZ, 0x3c, !PT ;  /* 0x0000003007117812 */ /* 0x000fe200078e3cff */
[----:B--2---:R-:W-:Y:S04]  /*1ee20*/  STS.U16 [R6+UR4+0xaa00], R26 ;  /* 0x00aa001a06007988 */ /* 0x004fe80008000404 */
[----:B---3--:R-:W-:Y:S04]  /*1ee30*/  STS.U16 [R6+UR4+0xaa80], R27 ;  /* 0x00aa801b06007988 */ /* 0x008fe80008000404 */
[----:B------:R-:W-:Y:S04]  /*1ee40*/  STS.U16 [R6+UR4+0xb200], R28 ;  /* 0x00b2001c06007988 */ /* 0x000fe80008000404 */
[----:B------:R-:W-:Y:S04]  /*1ee50*/  STS.U16 [R6+UR4+0xb280], R29 ;  /* 0x00b2801d06007988 */ /* 0x000fe80008000404 */
[----:B------:R0:W-:Y:S04]  /*1ee60*/  STS.U16 [R6+UR4+0xba00], R13 ;  /* 0x00ba000d06007988 */ /* 0x0001e80008000404 */
[----:B------:R1:W-:Y:S04]  /*1ee70*/  STS.U16 [R6+UR4+0xba80], R12 ;  /* 0x00ba800c06007988 */ /* 0x0003e80008000404 */
[----:B0-----:R-:W2:Y:S04]  /*1ee80*/  LDL.LU R13, [R1+0xd0] ;  /* 0x0000d000010d7983 */ /* 0x001ea80000300800 */
[----:B-1----:R-:W3:Y:S04]  /*1ee90*/  LDL.LU R12, [R1+0xd4] ;  /* 0x0000d400010c7983 */ /* 0x002ee80000300800 */
        /* <DEDUP_REMOVED lines=11> */
[----:B------:R1:W-:Y:S04]  /*1ef50*/  STS.U16 [R17+UR4+0x8380], R9 ;  /* 0x0083800911007988 */ /* 0x0003e80008000404 */
[----:B----4-:R4:W-:Y:S04]  /*1ef60*/  STS.U16 [R17+UR4+0x8b00], R10 ;  /* 0x008b000a11007988 */ /* 0x0109e80008000404 */
[----:B------:R4:W-:Y:S04]  /*1ef70*/  STS.U16 [R17+UR4+0x8b80], R11 ;  /* 0x008b800b11007988 */ /* 0x0009e80008000404 */
[----:B0-----:R-:W2:Y:S04]  /*1ef80*/  LDL.LU R8, [R1+0x2570] ;  /* 0x0025700001087983 */ /* 0x001ea80000300800 */
[----:B-1----:R-:W2:Y:S04]  /*1ef90*/  LDL.LU R9, [R1+0x256c] ;  /* 0x00256c0001097983 */ /* 0x002ea80000300800 */
[----:B----4-:R-:W4:Y:S04]  /*1efa0*/  LDL.LU R10, [R1+0x2568] ;  /* 0x00256800010a7983 */ /* 0x010f280000300800 */
[----:B------:R-:W4:Y:S04]  /*1efb0*/  LDL.LU R11, [R1+0x2564] ;  /* 0x00256400010b7983 */ /* 0x000f280000300800 */
[----:B---3--:R-:W-:Y:S04]  /*1efc0*/  STS.U16 [R17+UR4+0x9300], R12 ;  /* 0x0093000c11007988 */ /* 0x008fe80008000404 */
[----:B--2---:R-:W-:Y:S04]  /*1efd0*/  STS.U16 [R17+UR4+0x9380], R13 ;  /* 0x0093800d11007988 */ /* 0x004fe80008000404 */
        /* <DEDUP_REMOVED lines=9> */
[----:B--2---:R-:W2:Y:S04]  /*1f070*/  LDL.LU R0, [R1+0x7c] ;  /* 0x00007c0001007983 */ /* 0x004ea80000300800 */
[----:B------:R-:W2:Y:S01]  /*1f080*/  LDL.LU R15, [R1+0x48] ;  /* 0x00004800010f7983 */ /* 0x000ea20000300800 */
[----:B------:R-:W-:-:S03]  /*1f090*/  LOP3.LUT R24, R4, 0x40, RZ, 0x3c, !PT ;  /* 0x0000004004187812 */ /* 0x000fc600078e3cff */
[----:B------:R0:W-:Y:S04]  /*1f0a0*/  STS.U16 [R17+UR4+0xb380], R19 ;  /* 0x00b3801311007988 */ /* 0x0001e80008000404 */
[----:B------:R-:W2:Y:S04]  /*1f0b0*/  LDL.LU R23, [R1+0x78] ;  /* 0x0000780001177983 */ /* 0x000ea80000300800 */
[----:B----4-:R-:W-:Y:S04]  /*1f0c0*/  STS.U16 [R17+UR4+0xbb00], R11 ;  /* 0x00bb000b11007988 */ /* 0x010fe80008000404 */
[----:B------:R-:W4:Y:S04]  /*1f0d0*/  LDL.LU R21, [R1+0x74] ;  /* 0x0000740001157983 */ /* 0x000f280000300800 */
[----:B------:R1:W-:Y:S04]  /*1f0e0*/  STS.U16 [R17+UR4+0xbb80], R10 ;  /* 0x00bb800a11007988 */ /* 0x0003e80008000404 */
[----:B------:R1:W-:Y:S04]  /*1f0f0*/  STS.U16 [R24+UR4+0x8400], R16 ;  /* 0x0084001018007988 */ /* 0x0003e80008000404 */
[----:B------:R1:W-:Y:S04]  /*1f100*/  STS.U16 [R24+UR4+0x8480], R18 ;  /* 0x0084801218007988 */ /* 0x0003e80008000404 */
[----:B------:R1:W-:Y:S04]  /*1f110*/  STS.U16 [R24+UR4+0x8c00], R20 ;  /* 0x008c001418007988 */ /* 0x0003e80008000404 */
[----:B0-----:R-:W4:Y:S04]  /*1f120*/  LDL.LU R19, [R1+0x70] ;  /* 0x0000700001137983 */ /* 0x001f280000300800 */
[----:B------:R0:W-:Y:S04]  /*1f130*/  STS.U16 [R24+UR4+0x8c80], R22 ;  /* 0x008c801618007988 */ /* 0x0001e80008000404 */
[----:B-1----:R-:W4:Y:S04]  /*1f140*/  LDL.LU R17, [R1+0x6c] ;  /* 0x00006c0001117983 */ /* 0x002f280000300800 */
[----:B------:R-:W4:Y:S04]  /*1f150*/  LDL.LU R16, [R1+0x68] ;  /* 0x0000680001107983 */ /* 0x000f280000300800 */
[----:B------:R-:W4:Y:S04]  /*1f160*/  LDL.LU R18, [R1+0x64] ;  /* 0x0000640001127983 */ /* 0x000f280000300800 */
[----:B------:R-:W4:Y:S04]  /*1f170*/  LDL.LU R20, [R1+0x60] ;  /* 0x0000600001147983 */ /* 0x000f280000300800 */
[----:B------:R1:W-:Y:S04]  /*1f180*/  STS.U16 [R24+UR4+0x9400], R26 ;  /* 0x0094001a18007988 */ /* 0x0003e80008000404 */
[----:B0-----:R-:W4:Y:S04]  /*1f190*/  LDL.LU R22, [R1+0x5c] ;  /* 0x00005c0001167983 */ /* 0x001f280000300800 */
[----:B------:R0:W-:Y:S04]  /*1f1a0*/  STS.U16 [R24+UR4+0x9480], R27 ;  /* 0x0094801b18007988 */ /* 0x0001e80008000404 */
[----:B------:R0:W-:Y:S04]  /*1f1b0*/  STS.U16 [R24+UR4+0x9c00], R28 ;  /* 0x009c001c18007988 */ /* 0x0001e80008000404 */
[----:B------:R0:W-:Y:S04]  /*1f1c0*/  STS.U16 [R24+UR4+0x9c80], R29 ;  /* 0x009c801d18007988 */ /* 0x0001e80008000404 */
[----:B------:R0:W-:Y:S04]  /*1f1d0*/  STS.U16 [R24+UR4+0xa400], R6 ;  /* 0x00a4000618007988 */ /* 0x0001e80008000404 */
[----:B------:R0:W-:Y:S04]  /*1f1e0*/  STS.U16 [R24+UR4+0xa480], R7 ;  /* 0x00a4800718007988 */ /* 0x0001e80008000404 */
[----:B-1----:R-:W4:Y:S04]  /*1f1f0*/  LDL.LU R26, [R1+0x58] ;  /* 0x00005800011a7983 */ /* 0x002f280000300800 */
[----:B0-----:R-:W4:Y:S04]  /*1f200*/  LDL.LU R27, [R1+0x54] ;  /* 0x00005400011b7983 */ /* 0x001f280000300800 */
[----:B------:R-:W4:Y:S04]  /*1f210*/  LDL.LU R28, [R1+0x50] ;  /* 0x00005000011c7983 */ /* 0x000f280000300800 */
[----:B------:R-:W4:Y:S04]  /*1f220*/  LDL.LU R29, [R1+0x4c] ;  /* 0x00004c00011d7983 */ /* 0x000f280000300800 */
[----:B------:R-:W4:Y:S04]  /*1f230*/  LDL.LU R6, [R1+0x44] ;  /* 0x0000440001067983 */ /* 0x000f280000300800 */
[----:B------:R-:W4:Y:S01]  /*1f240*/  LDL.LU R7, [R1+0x40] ;  /* 0x0000400001077983 */ /* 0x000f220000300800 */
[----:B------:R-:W-:-:S03]  /*1f250*/  LOP3.LUT R4, R4, 0x50, RZ, 0x3c, !PT ;  /* 0x0000005004047812 */ /* 0x000fc600078e3cff */
[----:B---3--:R0:W-:Y:S04]  /*1f260*/  STS.U16 [R24+UR4+0xac00], R5 ;  /* 0x00ac000518007988 */ /* 0x0081e80008000404 */
[----:B------:R1:W-:Y:S04]  /*1f270*/  STS.U16 [R24+UR4+0xac80], R3 ;  /* 0x00ac800318007988 */ /* 0x0003e80008000404 */
[----:B--2---:R2:W-:Y:S04]  /*1f280*/  STS.U16 [R24+UR4+0xb400], R0 ;  /* 0x00b4000018007988 */ /* 0x0045e80008000404 */
[----:B------:R3:W-:Y:S04]  /*1f290*/  STS.U16 [R24+UR4+0xb480], R15 ;  /* 0x00b4800f18007988 */ /* 0x0007e80008000404 */
[----:B0-----:R-:W4:Y:S04]  /*1f2a0*/  LDL.LU R5, [R1+0x38] ;  /* 0x0000380001057983 */ /* 0x001f280000300800 */
[----:B-1----:R-:W4:Y:S04]  /*1f2b0*/  LDL.LU R3, [R1+0x34] ;  /* 0x0000340001037983 */ /* 0x002f280000300800 */
[----:B--2---:R-:W2:Y:S04]  /*1f2c0*/  LDL.LU R0, [R1+0x30] ;  /* 0x0000300001007983 */ /* 0x004ea80000300800 */
[----:B------:R-:W2:Y:S04]  /*1f2d0*/  LDL.LU R10, [R1+0x14] ;  /* 0x00001400010a7983 */ /* 0x000ea80000300800 */
[----:B------:R-:W2:Y:S04]  /*1f2e0*/  LDL.LU R11, [R1+0x10] ;  /* 0x00001000010b7983 */ /* 0x000ea80000300800 */
[----:B------:R-:W2:Y:S04]  /*1f2f0*/  LDL.LU R12, [R1+0xc] ;  /* 0x00000c00010c7983 */ /* 0x000ea80000300800 */
[----:B------:R-:W2:Y:S04]  /*1f300*/  LDL.LU R13, [R1+0x8] ;  /* 0x00000800010d7983 */ /* 0x000ea80000300800 */
[----:B---3--:R-:W3:Y:S04]  /*1f310*/  LDL.LU R15, [R1+0x4] ;  /* 0x00000400010f7983 */ /* 0x008ee80000300800 */
[----:B------:R0:W-:Y:S04]  /*1f320*/  STS.U16 [R24+UR4+0xbc00], R9 ;  /* 0x00bc000918007988 */ /* 0x0001e80008000404 */
[----:B------:R1:W-:Y:S04]  /*1f330*/  STS.U16 [R24+UR4+0xbc80], R8 ;  /* 0x00bc800818007988 */ /* 0x0003e80008000404 */
[----:B------:R1:W-:Y:S04]  /*1f340*/  STS.U16 [R4+UR4+0x8500], R23 ;  /* 0x0085001704007988 */ /* 0x0003e80008000404 */
[----:B----4-:R4:W-:Y:S04]  /*1f350*/  STS.U16 [R4+UR4+0x8580], R21 ;  /* 0x0085801504007988 */ /* 0x0109e80008000404 */
[----:B------:R4:W-:Y:S04]  /*1f360*/  STS.U16 [R4+UR4+0x8d00], R19 ;  /* 0x008d001304007988 */ /* 0x0009e80008000404 */
[----:B------:R4:W-:Y:S04]  /*1f370*/  STS.U16 [R4+UR4+0x8d80], R17 ;  /* 0x008d801104007988 */ /* 0x0009e80008000404 */
[----:B0-----:R-:W3:Y:S04]  /*1f380*/  LDL.LU R9, [R1+0x18] ;  /* 0x0000180001097983 */ /* 0x001ee80000300800 */
[----:B-1----:R-:W3:Y:S04]  /*1f390*/  LDL.LU R24, [R1+0x2560] ;  /* 0x0025600001187983 */ /* 0x002ee80000300800 */
[----:B------:R-:W3:Y:S04]  /*1f3a0*/  LDL.LU R8, [R1+0x1c] ;  /* 0x00001c0001087983 */ /* 0x000ee80000300800 */
[----:B------:R-:W3:Y:S04]  /*1f3b0*/  LDL.LU R23, [R1+0x255c] ;  /* 0x00255c0001177983 */ /* 0x000ee80000300800 */
[----:B----4-:R-:W4:Y:S04]  /*1f3c0*/  LDL.LU R21, [R1+0x2558] ;  /* 0x0025580001157983 */ /* 0x010f280000300800 */
[----:B------:R-:W4:Y:S04]  /*1f3d0*/  LDL.LU R19, [R1+0x2554] ;  /* 0x0025540001137983 */ /* 0x000f280000300800 */
[----:B------:R-:W4:Y:S04]  /*1f3e0*/  LDL.LU R17, [R1+0x2550] ;  /* 0x0025500001117983 */ /* 0x000f280000300800 */
        /* <DEDUP_REMOVED lines=8> */
[----:B------:R-:W4:Y:S04]  /*1f470*/  LDL.LU R20, [R1+0x2544] ;  /* 0x0025440001147983 */ /* 0x000f280000300800 */
[----:B------:R-:W4:Y:S04]  /*1f480*/  LDL.LU R22, [R1+0x2540] ;  /* 0x0025400001167983 */ /* 0x000f280000300800 */
[----:B------:R-:W4:Y:S04]  /*1f490*/  LDL.LU R26, [R1+0x253c] ;  /* 0x00253c00011a7983 */ /* 0x000f280000300800 */
[----:B------:R-:W4:Y:S04]  /*1f4a0*/  LDL.LU R27, [R1+0x2538] ;  /* 0x00253800011b7983 */ /* 0x000f280000300800 */
[----:B------:R0:W-:Y:S04]  /*1f4b0*/  STS.U16 [R4+UR4+0xad00], R28 ;  /* 0x00ad001c04007988 */ /* 0x0001e80008000404 */
[----:B------:R1:W-:Y:S04]  /*1f4c0*/  STS.U16 [R4+UR4+0xad80], R29 ;  /* 0x00ad801d04007988 */ /* 0x0003e80008000404 */
[----:B------:R1:W-:Y:S04]  /*1f4d0*/  STS.U16 [R4+UR4+0xb500], R6 ;  /* 0x00b5000604007988 */ /* 0x0003e80008000404 */
[----:B------:R1:W-:Y:S04]  /*1f4e0*/  STS.U16 [R4+UR4+0xb580], R7 ;  /* 0x00b5800704007988 */ /* 0x0003e80008000404 */
[----:B0-----:R-:W4:Y:S04]  /*1f4f0*/  LDL.LU R28, [R1+0x2534] ;  /* 0x00253400011c7983 */ /* 0x001f280000300800 */
[----:B-1----:R-:W4:Y:S04]  /*1f500*/  LDL.LU R29, [R1+0x2530] ;  /* 0x00253000011d7983 */ /* 0x002f280000300800 */
[----:B------:R-:W2:Y:S04]  /*1f510*/  LDL.LU R6, [R1+0x252c] ;  /* 0x00252c0001067983 */ /* 0x000ea80000300800 */
[----:B------:R-:W3:Y:S04]  /*1f520*/  LDL.LU R7, [R1+0x2528] ;  /* 0x0025280001077983 */ /* 0x000ee80000300800 */
[----:B---3--:R0:W-:Y:S04]  /*1f530*/  STS.U16 [R4+UR4+0xbd00], R7 ;  /* 0x00bd000704007988 */ /* 0x0081e80008000404 */
[----:B--2---:R1:W-:Y:S04]  /*1f540*/  STS.U16 [R4+UR4+0xbd80], R6 ;  /* 0x00bd800604007988 */ /* 0x0043e80008000404 */
[----:B------:R2:W-:Y:S04]  /*1f550*/  STS.U16 [R2+UR4+0x8600], R5 ;  /* 0x0086000502007988 */ /* 0x0005e80008000404 */
[----:B------:R3:W-:Y:S04]  /*1f560*/  STS.U16 [R2+UR4+0x8680], R3 ;  /* 0x0086800302007988 */ /* 0x0007e80008000404 */
[----:B------:R4:W-:Y:S04]  /*1f570*/  STS.U16 [R2+UR4+0x8e00], R0 ;  /* 0x008e000002007988 */ /* 0x0009e80008000404 */
[----:B0-----:R-:W4:Y:S04]  /*1f580*/  LDL.LU R7, [R1+0x28] ;  /* 0x0000280001077983 */ /* 0x001f280000300800 */
[----:B-1----:R-:W4:Y:S04]  /*1f590*/  LDL.LU R4, [R1+0x2524] ;  /* 0x0025240001047983 */ /* 0x002f280000300800 */
[----:B------:R-:W4:Y:S04]  /*1f5a0*/  LDL.LU R6, [R1+0x2c] ;  /* 0x00002c0001067983 */ /* 0x000f280000300800 */
[----:B--2---:R-:W2:Y:S04]  /*1f5b0*/  LDL.LU R5, [R1+0x2520] ;  /* 0x0025200001057983 */ /* 0x004ea80000300800 */
[----:B---3--:R-:W3:Y:S04]  /*1f5c0*/  LDL.LU R3, [R1+0x251c] ;  /* 0x00251c0001037983 */ /* 0x008ee80000300800 */
[----:B----4-:R-:W4:Y:S04]  /*1f5d0*/  LDL.LU R0, [R1+0x2518] ;  /* 0x0025180001007983 */ /* 0x010f280000300800 */
[----:B------:R-:W-:Y:S04]  /*1f5e0*/  STS.U16 [R2+UR4+0x8e80], R6 ;  /* 0x008e800602007988 */ /* 0x000fe80008000404 */
[----:B------:R-:W-:Y:S04]  /*1f5f0*/  STS.U16 [R2+UR4+0x9600], R7 ;  /* 0x0096000702007988 */ /* 0x000fe80008000404 */
[----:B----4-:R0:W-:Y:S04]  /*1f600*/  STS.U16 [R2+UR4+0x9680], R0 ;  /* 0x0096800002007988 */ /* 0x0101e80008000404 */
[----:B---3--:R1:W-:Y:S04]  /*1f610*/  STS.U16 [R2+UR4+0x9e00], R3 ;  /* 0x009e000302007988 */ /* 0x0083e80008000404 */
[----:B0-----:R-:W3:Y:S04]  /*1f620*/  LDL.LU R0, [R1+0x2514] ;  /* 0x0025140001007983 */ /* 0x001ee80000300800 */
[----:B-1----:R-:W4:Y:S04]  /*1f630*/  LDL.LU R3, [R1+0x2510] ;  /* 0x0025100001037983 */ /* 0x002f280000300800 */
[----:B------:R-:W-:Y:S04]  /*1f640*/  STS.U16 [R2+UR4+0x9e80], R8 ;  /* 0x009e800802007988 */ /* 0x000fe80008000404 */
[----:B------:R-:W-:Y:S04]  /*1f650*/  STS.U16 [R2+UR4+0xa600], R9 ;  /* 0x00a6000902007988 */ /* 0x000fe80008000404 */
[----:B------:R-:W-:Y:S04]  /*1f660*/  STS.U16 [R2+UR4+0xa680], R10 ;  /* 0x00a6800a02007988 */ /* 0x000fe80008000404 */
[----:B------:R-:W-:Y:S04]  /*1f670*/  STS.U16 [R2+UR4+0xae00], R11 ;  /* 0x00ae000b02007988 */ /* 0x000fe80008000404 */
[----:B------:R-:W-:Y:S04]  /*1f680*/  STS.U16 [R2+UR4+0xae80], R12 ;  /* 0x00ae800c02007988 */ /* 0x000fe80008000404 */
[----:B------:R-:W-:Y:S04]  /*1f690*/  STS.U16 [R2+UR4+0xb600], R13 ;  /* 0x00b6000d02007988 */ /* 0x000fe80008000404 */
[----:B------:R-:W-:Y:S04]  /*1f6a0*/  STS.U16 [R2+UR4+0xb680], R15 ;  /* 0x00b6800f02007988 */ /* 0x000fe80008000404 */
[----:B--2---:R-:W-:Y:S04]  /*1f6b0*/  STS.U16 [R2+UR4+0xbe00], R5 ;  /* 0x00be000502007988 */ /* 0x004fe80008000404 */
[----:B------:R-:W-:Y:S04]  /*1f6c0*/  STS.U16 [R2+UR4+0xbe80], R4 ;  /* 0x00be800402007988 */ /* 0x000fe80008000404 */
[----:B---3--:R0:W-:Y:S04]  /*1f6d0*/  STS.U16 [R14+UR4+0xbf00], R0 ;  /* 0x00bf00000e007988 */ /* 0x0081e80008000404 */
[----:B----4-:R1:W-:Y:S01]  /*1f6e0*/  STS.U16 [R14+UR4+0xbf80], R3 ;  /* 0x00bf80030e007988 */ /* 0x0103e20008000404 */
[----:B0-----:R-:W0:Y:S03]  /*1f6f0*/  S2R R0, SR_TID.X ;  /* 0x0000000000007919 */ /* 0x001e260000002100 */
        /* <DEDUP_REMOVED lines=13> */
[----:B------:R-:W-:Y:S01]  /*1f7d0*/  STS.U16 [R14+UR4+0xb780], R25 ;  /* 0x00b780190e007988 */ /* 0x000fe20008000404 */
[----:B------:R-:W-:Y:S06]  /*1f7e0*/  BAR.SYNC.DEFER_BLOCKING 0x0 ;  /* 0x0000000000007b1d */ /* 0x000fec0000010000 */
[----:B-1----:R-:W3:Y:S04]  /*1f7f0*/  LDL R3, [R1+0x11e8] ;  /* 0x0011e80001037983 */ /* 0x002ee80000100800 */
[----:B--2---:R-:W2:Y:S01]  /*1f800*/  LDL R29, [R1+0x3d8] ;  /* 0x0003d800011d7983 */ /* 0x004ea20000100800 */
[C---:B0-----:R-:W-:Y:S01]  /*1f810*/  IMAD.SHL.U32 R2, R0.reuse, 0x2, RZ ;  /* 0x0000000200027824 */ /* 0x041fe200078e00ff */
[----:B------:R-:W-:-:S05]  /*1f820*/  LOP3.LUT R0, R0, 0x7, RZ, 0xc0, !PT ;  /* 0x0000000700007812 */ /* 0x000fca00078ec0ff */
[----:B------:R-:W-:-:S05]  /*1f830*/  IMAD R0, R0, 0x110, RZ ;  /* 0x0000011000007824 */ /* 0x000fca00078e02ff */
[----:B------:R-:W-:-:S05]  /*1f840*/  LOP3.LUT R0, R0, 0x30, R2, 0x78, !PT ;  /* 0x0000003000007812 */ /* 0x000fca00078e7802 */
[----:B------:R-:W0:Y:S04]  /*1f850*/  LDSM.16.M88.4 R20, [R0+UR4+0x8800] ;  /* 0x008800040014783b */ /* 0x000e280008000200 */
[----:B------:R-:W1:Y:S04]  /*1f860*/  LDSM.16.M88.4 R16, [R0+UR4+0x8000] ;  /* 0x008000040010783b */ /* 0x000e680008000200 */
[----:B------:R-:W4:Y:S04]  /*1f870*/  LDSM.16.M88.4 R12, [R0+UR4+0x9000] ;  /* 0x00900004000c783b */ /* 0x000f280008000200 */
[----:B------:R-:W4:Y:S04]  /*1f880*/  LDSM.16.M88.4 R8, [R0+UR4+0x9800] ;  /* 0x009800040008783b */ /* 0x000f280008000200 */
[----:B------:R-:W4:Y:S04]  /*1f890*/  LDSM.16.M88.4 R24, [R0+UR4+0xa800] ;  /* 0x00a800040018783b */ /* 0x000f280008000200 */
[----:B0-----:R-:W-:Y:S04]  /*1f8a0*/  STL.64 [R1+0x30], R20 ;  /* 0x0000301401007387 */ /* 0x001fe80000100a00 */
[----:B------:R-:W-:Y:S04]  /*1f8b0*/  STL.64 [R1+0x38], R22 ;  /* 0x0000381601007387 */ /* 0x000fe80000100a00 */
[----:B-1----:R-:W-:Y:S04]  /*1f8c0*/  STL.64 [R1+0x40], R16 ;  /* 0x0000401001007387 */ /* 0x002fe80000100a00 */
[----:B----4-:R-:W-:Y:S04]  /*1f8d0*/  STL.64 [R1+0x20], R12 ;  /* 0x0000200c01007387 */ /* 0x010fe80000100a00 */
[----:B------:R-:W0:Y:S04]  /*1f8e0*/  LDSM.16.M88.4 R20, [R0+UR4+0xa000] ;  /* 0x00a000040014783b */ /* 0x000e280008000200 */
[----:B------:R-:W-:Y:S04]  /*1f8f0*/  STL.64 [R1+0x28], R14 ;  /* 0x0000280e01007387 */ /* 0x000fe80000100a00 */
[----:B------:R-:W-:Y:S04]  /*1f900*/  STL.64 [R1+0x48], R18 ;  /* 0x0000481201007387 */ /* 0x000fe80000100a00 */
[----:B------:R-:W-:Y:S04]  /*1f910*/  STL.64 [R1+0x10], R8 ;  /* 0x0000100801007387 */ /* 0x000fe80000100a00 */
[----:B------:R-:W1:Y:S04]  /*1f920*/  LDSM.16.M88.4 R12, [R0+UR4+0xb000] ;  /* 0x00b00004000c783b */ /* 0x000e680008000200 */
[----:B------:R-:W-:Y:S04]  /*1f930*/  STL.64 [R1+0x18], R10 ;  /* 0x0000180a01007387 */ /* 0x000fe80000100a00 */
[----:B------:R-:W4:Y:S04]  /*1f940*/  LDSM.16.M88.4 R8, [R0+UR4+0xb800] ;  /* 0x00b800040008783b */ /* 0x000f280008000200 */
[----:B------:R-:W-:Y:S04]  /*1f950*/  STL [R1+0x2304], R26 ;  /* 0x0023041a01007387 */ /* 0x000fe80000100800 */
[----:B------:R-:W-:Y:S04]  /*1f960*/  STL [R1+0x2300], R27 ;  /* 0x0023001b01007387 */ /* 0x000fe80000100800 */
[----:B------:R4:W-:Y:S04]  /*1f970*/  STL.64 [R1+0x24f0], R24 ;  /* 0x0024f01801007387 */ /* 0x0009e80000100a00 */
[----:B0-----:R-:W-:Y:S04]  /*1f980*/  STL.64 [R1], R20 ;  /* 0x0000001401007387 */ /* 0x001fe80000100a00 */
[----:B------:R-:W-:Y:S04]  /*1f990*/  STL.64 [R1+0x8], R22 ;  /* 0x0000081601007387 */ /* 0x000fe80000100a00 */
[----:B------:R-:W-:Y:S04]  /*1f9a0*/  STL.64 [R1+0x24d8], R20 ;  /* 0x0024d81401007387 */ /* 0x000fe80000100a00 */
[----:B-1----:R-:W-:Y:S04]  /*1f9b0*/  STL.64 [R1+0x60], R12 ;  /* 0x0000600c01007387 */ /* 0x002fe80000100a00 */
[----:B------:R-:W-:Y:S04]  /*1f9c0*/  STL.64 [R1+0x68], R14 ;  /* 0x0000680e01007387 */ /* 0x000fe80000100a00 */
[----:B----4-:R-:W-:Y:S04]  /*1f9d0*/  STL.64 [R1+0x50], R8 ;  /* 0x0000500801007387 */ /* 0x010fe80000100a00 */
[----:B------:R-:W-:Y:S04]  /*1f9e0*/  STL.64 [R1+0x58], R10 ;  /* 0x0000580a01007387 */ /* 0x000fe80000100a00 */
[----:B------:R-:W4:Y:S04]  /*1f9f0*/  LDL.LU.64 R24, [R1+0x2f0] ;  /* 0x0002f00001187983 */ /* 0x000f280000300a00 */
[----:B------:R-:W4:Y:S01]  /*1fa00*/  LDL.LU.64 R26, [R1+0x2f8] ;  /* 0x0002f800011a7983 */ /* 0x000f220000300a00 */
[----:B------:R-:W-:-:S02]  /*1fa10*/  IMAD.MOV.U32 R2, RZ, RZ, R8 ;  /* 0x000000ffff027224 */ /* 0x000fc400078e0008 */
[----:B------:R-:W-:Y:S01]  /*1fa20*/  IMAD.MOV.U32 R0, RZ, RZ, R9 ;  /* 0x000000ffff007224 */ /* 0x000fe200078e0009 */
[----:B---3--:R-:W-:Y:S04]  /*1fa30*/  LDSM.16.MT88.4 R12, [R3+UR4] ;  /* 0x00000004030c783b */ /* 0x008fe80008004200 */
[----:B--2---:R-:W0:Y:S04]  /*1fa40*/  LDSM.16.MT88.4 R4, [R29+UR4] ;  /* 0x000000041d04783b */ /* 0x004e280008004200 */
[----:B------:R-:W1:Y:S04]  /*1fa50*/  LDSM.16.MT88.4 R8, [R29+UR4+0x80] ;  /* 0x000080041d08783b */ /* 0x000e680008004200 */
[----:B----4-:R-:W-:Y:S04]  /*1fa60*/  STL.64 [R1+0x2500], R26 ;  /* 0x0025001a01007387 */ /* 0x010fe80000100a00 */
[----:B------:R2:W-:Y:S04]  /*1fa70*/  STL.64 [R1+0x24f8], R24 ;  /* 0x0024f81801007387 */ /* 0x0005e80000100a00 */
[----:B--2---:R-:W2:Y:S04]  /*1fa80*/  LDL.64 R24, [R1+0x30] ;  /* 0x0000300001187983 */ /* 0x004ea80000100a00 */
[----:B--2---:R2:W-:Y:S04]  /*1fa90*/  STL.64 [R1+0x2508], R24 ;  /* 0x0025081801007387 */ /* 0x0045e80000100a00 */
[----:B--2---:R-:W0:Y:S04]  /*1faa0*/  LDL.LU.64 R24, [R1+0x330] ;  /* 0x0003300001187983 */ /* 0x004e280000300a00 */
[----:B------:R-:W0:Y:S04]  /*1fab0*/  LDL.LU.64 R26, [R1+0x338] ;  /* 0x00033800011a7983 */ /* 0x000e280000300a00 */
[----:B------:R-:W2:Y:S04]  /*1fac0*/  LDL.LU.64 R20, [R1+0x2c0] ;  /* 0x0002c00001147983 */ /* 0x000ea80000300a00 */
[----:B------:R-:W3:Y:S01]  /*1fad0*/  LDL.LU.64 R22, [R1+0x2c8] ;  /* 0x0002c80001167983 */ /* 0x000ee20000300a00 */
[----:B0-----:R-:W-:Y:S03]  /*1fae0*/  HMMA.16816.F32 R24, R4, R16, R24 ;  /* 0x000000100418723c */ /* 0x001fe60000001818 */
[----:B---3--:R-:W-:Y:S04]  /*1faf0*/  STL.64 [R1+0x24e8], R22 ;  /* 0x0024e81601007387 */ /* 0x008fe80000100a00 */
[----:B--2---:R0:W-:Y:S04]  /*1fb00*/  STL.64 [R1+0x24e0], R20 ;  /* 0x0024e01401007387 */ /* 0x0041e80000100a00 */
[----:B0-----:R-:W2:Y:S04]  /*1fb10*/  LDL.64 R20, [R1+0x20] ;  /* 0x0000200001147983 */ /* 0x001ea80000100a00 */
[----:B------:R-:W-:Y:S04]  /*1fb20*/  STL [R1+0x24c0], R12 ;  /* 0x0024c00c01007387 */ /* 0x000fe80000100800 */
[----:B------:R0:W-:Y:S04]  /*1fb30*/  STL [R1+0x24a8], R13 ;  /* 0x0024a80d01007387 */ /* 0x0001e80000100800 */
[----:B------:R-:W-:Y:S04]  /*1fb40*/  STL [R1+0x24a4], R14 ;  /* 0x0024a40e01007387 */ /* 0x000fe80000100800 */
[----:B------:R3:W-:Y:S04]  /*1fb50*/  STL [R1+0x24a0], R15 ;  /* 0x0024a00f01007387 */ /* 0x0007e80000100800 */
[----:B0-----:R-:W4:Y:S04]  /*1fb60*/  LDL.LU.64 R12, [R1+0x300] ;  /* 0x00030000010c7983 */ /* 0x001f280000300a00 */
[----:B---3--:R-:W4:Y:S04]  /*1fb70*/  LDL.LU.64 R14, [R1+0x308] ;  /* 0x00030800010e7983 */ /* 0x008f280000300a00 */
[----:B------:R-:W-:Y:S04]  /*1fb80*/  STL [R1+0x24c4], R29 ;  /* 0x0024c41d01007387 */ /* 0x000fe80000100800 */
[----:B-1----:R-:W-:Y:S04]  /*1fb90*/  STL.64 [R1+0x2450], R10 ;  /* 0x0024500a01007387 */ /* 0x002fe80000100a00 */
[----:B------:R-:W-:Y:S04]  /*1fba0*/  STL.64 [R1+0x2448], R8 ;  /* 0x0024480801007387 */ /* 0x000fe80000100a00 */
[----:B------:R0:W-:Y:S04]  /*1fbb0*/  STL.64 [R1+0x160], R24 ;  /* 0x0001601801007387 */ /* 0x0001e80000100a00 */
[----:B------:R-:W-:Y:S04]  /*1fbc0*/  STL.64 [R1+0x168], R26 ;  /* 0x0001681a01007387 */ /* 0x000fe80000100a00 */
[----:B0-----:R-:W4:Y:S01]  /*1fbd0*/  LDL.LU.64 R24, [R1+0x2508] ;  /* 0x0025080001187983 */ /* 0x001f220000300a00 */
[----:B------:R-:W-:-:S02]  /*1fbe0*/  IMAD.MOV.U32 R11, RZ, RZ, R16 ;  /* 0x000000ffff0b7224 */ /* 0x000fc400078e0010 */
[----:B------:R-:W-:Y:S02]  /*1fbf0*/  IMAD.MOV.U32 R10, RZ, RZ, R17 ;  /* 0x000000ffff0a7224 */ /* 0x000fe400078e0011 */
[----:B------:R-:W-:Y:S02]  /*1fc00*/  IMAD.MOV.U32 R8, RZ, RZ, R2 ;  /* 0x000000ffff087224 */ /* 0x000fe400078e0002 */
[----:B------:R-:W-:Y:S01]  /*1fc10*/  IMAD.MOV.U32 R9, RZ, RZ, R0 ;  /* 0x000000ffff097224 */ /* 0x000fe200078e0000 */
[----:B------:R-:W3:Y:S04]  /*1fc20*/  LDL.LU.64 R16, [R1+0x2a0] ;  /* 0x0002a00001107983 */ /* 0x000ee80000300a00 */
[----:B------:R-:W3:Y:S04]  /*1fc30*/  LDL.LU.64 R18, [R1+0x2a8] ;  /* 0x0002a80001127983 */ /* 0x000ee80000300a00 */
[----:B------:R-:W-:Y:S04]  /*1fc40*/  STL.64 [R1+0x24b8], R10 ;  /* 0x0024b80a01007387 */ /* 0x000fe80000100a00 */
[----:B------:R0:W-:Y:S04]  /*1fc50*/  STL.64 [R1+0x24b0], R8 ;  /* 0x0024b00801007387 */ /* 0x0001e80000100a00 */
[----:B0-----:R-:W3:Y:S01]  /*1fc60*/  LDL.64 R8, [R1+0x10] ;  /* 0x0000100001087983 */ /* 0x001ee20000100a00 */
[----:B----4-:R-:W-:Y:S06]  /*1fc70*/  HMMA.16816.F32 R12, R4, R24, R12 ;  /* 0x00000018040c723c */ /* 0x010fec000000180c */
[----:B------:R-:W-:-:S15]  /*1fc80*/  IMAD.MOV.U32 R28, RZ, RZ, R25 ;  /* 0x000000ffff1c7224 */ /* 0x000fde00078e0019 */
[----:B------:R-:W-:-:S02]  /*1fc90*/  NOP ;  /* 0x0000000000007918 */ /* 0x000fc40000000000 */
[----:B------:R-:W-:Y:S04]  /*1fca0*/  STL.64 [R1+0x150], R12 ;  /* 0x0001500c01007387 */ /* 0x000fe80000100a00 */
[----:B------:R0:W-:Y:S04]  /*1fcb0*/  STL.64 [R1+0x158], R14 ;  /* 0x0001580e01007387 */ /* 0x0001e80000100a00 */
[----:B------:R-:W2:Y:S01]  /*1fcc0*/  LDL.LU.64 R26, [R1+0x2500] ;  /* 0x00250000011a7983 */ /* 0x000ea20000300a00 */
[----:B0-----:R-:W-:-:S03]  /*1fcd0*/  IMAD.MOV.U32 R15, RZ, RZ, R24 ;  /* 0x000000ffff0f7224 */ /* 0x001fc600078e0018 */
[----:B------:R-:W2:Y:S02]  /*1fce0*/  LDL.LU.64 R24, [R1+0x24f8] ;  /* 0x0024f80001187983 */ /* 0x000ea40000300a00 */
[----:B--2---:R-:W-:-:S15]  /*1fcf0*/  HMMA.16816.F32 R24, R4, R20, R24 ;  /* 0x000000140418723c */ /* 0x004fde0000001818 */
[----:B------:R-:W-:-:S08]  /*1fd00*/  NOP ;  /* 0x0000000000007918 */ /* 0x000fd00000000000 */
[----:B------:R0:W-:Y:S04]  /*1fd10*/  STL.64 [R1+0x140], R24 ;  /* 0x0001401801007387 */ /* 0x0001e80000100a00 */
[----:B------:R1:W-:Y:S04]  /*1fd20*/  STL.64 [R1+0x148], R26 ;  /* 0x0001481a01007387 */ /* 0x0003e80000100a00 */
[----:B0-----:R-:W2:Y:S01]  /*1fd30*/  LDL.LU.64 R24, [R1+0x24f0] ;  /* 0x0024f00001187983 */ /* 0x001ea20000300a00 */
[----:B-1----:R-:W-:Y:S02]  /*1fd40*/  IMAD.MOV.U32 R27, RZ, RZ, R20 ;  /* 0x000000ffff1b7224 */ /* 0x002fe400078e0014 */
[----:B------:R-:W-:Y:S01]  /*1fd50*/  IMAD.MOV.U32 R26, RZ, RZ, R21 ;  /* 0x000000ffff1a7224 */ /* 0x000fe200078e0015 */
[----:B------:R-:W4:Y:S04]  /*1fd60*/  LDL.LU.64 R22, [R1+0x24e8] ;  /* 0x0024e80001167983 */ /* 0x000f280000300a00 */
[----:B------:R-:W4:Y:S01]  /*1fd70*/  LDL.LU.64 R20, [R1+0x24e0] ;  /* 0x0024e00001147983 */ /* 0x000f220000300a00 */
[----:B---3--:R-:W-:-:S02]  /*1fd80*/  IMAD.MOV.U32 R13, RZ, RZ, R8 ;  /* 0x000000ffff0d7224 */ /* 0x008fc400078e0008 */
[----:B------:R-:W-:Y:S01]  /*1fd90*/  IMAD.MOV.U32 R14, RZ, RZ, R9 ;  /* 0x000000ffff0e7224 */ /* 0x000fe200078e0009 */
[----:B----4-:R-:W-:-:S15]  /*1fda0*/  HMMA.16816.F32 R20, R4, R8, R20 ;  /* 0x000000080414723c */ /* 0x010fde0000001814 */
[----:B------:R-:W-:-:S08]  /*1fdb0*/  NOP ;  /* 0x0000000000007918 */ /* 0x000fd00000000000 */
[----:B------:R0:W-:Y:S04]  /*1fdc0*/  STL.64 [R1+0x130], R20 ;  /* 0x0001301401007387 */ /* 0x0001e80000100a00 */
[----:B------:R-:W-:Y:S04]  /*1fdd0*/  STL.64 [R1+0x138], R22 ;  /* 0x0001381601007387 */ /* 0x000fe80000100a00 */
[----:B0-----:R-:W3:Y:S04]  /*1fde0*/  LDL.LU.64 R20, [R1+0x24d8] ;  /* 0x0024d80001147983 */ /* 0x001ee80000300a00 */
[----:B------:R-:W4:Y:S04]  /*1fdf0*/  LDL.LU.64 R8, [R1+0x260] ;  /* 0x0002600001087983 */ /* 0x000f280000300a00 */
[----:B------:R-:W2:Y:S04]  /*1fe00*/  LDL.LU.64 R10, [R1+0x268] ;  /* 0x00026800010a7983 */ /* 0x000ea80000300a00 */
[----:B--2---:R-:W-:Y:S04]  /*1fe10*/  STL.64 [R1+0x24d0], R10 ;  /* 0x0024d00a01007387 */ /* 0x004fe80000100a00 */
[----:B----4-:R0:W-:Y:S04]  /*1fe20*/  STL.64 [R1+0x24c8], R8 ;  /* 0x0024c80801007387 */ /* 0x0101e80000100a00 */
[----:B0-----:R-:W2:Y:S04]  /*1fe30*/  LDL.LU.64 R8, [R1+0x290] ;  /* 0x0002900001087983 */ /* 0x001ea80000300a00 */
[----:B------:R-:W2:Y:S01]  /*1fe40*/  LDL.LU.64 R10, [R1+0x298] ;  /* 0x00029800010a7983 */ /* 0x000ea20000300a00 */
[----:B---3--:R-:W-:-:S15]  /*1fe50*/  HMMA.16816.F32 R16, R4, R20, R16 ;  /* 0x000000140410723c */ /* 0x008fde0000001810 */
[----:B------:R-:W-:-:S08]  /*1fe60*/  NOP ;  /* 0x0000000000007918 */ /* 0x000fd00000000000 */
[----:B------:R-:W-:Y:S01]  /*1fe70*/  STL.64 [R1+0x120], R16 ;  /* 0x0001201001007387 */ /* 0x000fe20000100a00 */
[----:B------:R-:W-:Y:S02]  /*1fe80*/  IMAD.MOV.U32 R2, RZ, RZ, R18 ;  /* 0x000000ffff027224 */ /* 0x000fe400078e0012 */
[----:B------:R-:W-:Y:S02]  /*1fe90*/  IMAD.MOV.U32 R0, RZ, RZ, R19 ;  /* 0x000000ffff007224 */ /* 0x000fe400078e0013 */
[----:B------:R-:W0:Y:S01]  /*1fea0*/  LDSM.16.MT88.4 R16, [R3+UR4+0x80] ;  /* 0x000080040310783b */ /* 0x000e220008004200 */
[----:B------:R-:W-:Y:S02]  /*1feb0*/  IMAD.MOV.U32 R29, RZ, RZ, R20 ;  /* 0x000000ffff1d7224 */ /* 0x000fe400078e0014 */
[----:B------:R-:W-:Y:S02]  /*1fec0*/  IMAD.MOV.U32 R12, RZ, RZ, R21 ;  /* 0x000000ffff0c7224 */ /* 0x000fe400078e0015 */
[----:B------:R-:W3:Y:S04]  /*1fed0*/  LDL.LU.64 R20, [R1+0x220] ;  /* 0x0002200001147983 */ /* 0x000ee80000300a00 */
[----:B------:R-:W3:Y:S04]  /*1fee0*/  LDL.LU.64 R22, [R1+0x228] ;  /* 0x0002280001167983 */ /* 0x000ee80000300a00 */
[----:B------:R-:W-:Y:S04]  /*1fef0*/  STL [R1+0x2344], R0 ;  /* 0x0023440001007387 */ /* 0x000fe80000100800 */
[----:B------:R-:W-:Y:S04]  /*1ff00*/  STL [R1+0x2340], R2 ;  /* 0x0023400201007387 */ /* 0x000fe80000100800 */
[----:B0-----:R-:W-:Y:S04]  /*1ff10*/  STL.64 [R1+0x23f8], R18 ;  /* 0x0023f81201007387 */ /* 0x001fe80000100a00 */
[----:B------:R0:W-:Y:S04]  /*1ff20*/  STL.64 [R1+0x23f0], R16 ;  /* 0x0023f01001007387 */ /* 0x0001e80000100a00 */
[----:B0-----:R-:W4:Y:S01]  /*1ff30*/  LDL.LU.64 R16, [R1+0x60] ;  /* 0x0000600001107983 */ /* 0x001f220000300a00 */
[----:B--2---:R-:W-:-:S15]  /*1ff40*/  HMMA.16816.F32 R8, R4, R24, R8 ;  /* 0x000000180408723c */ /* 0x004fde0000001808 */
[----:B------:R-:W-:-:S08]  /*1ff50*/  NOP ;  /* 0x0000000000007918 */ /* 0x000fd00000000000 */
[----:B------:R-:W-:Y:S04]  /*1ff60*/  STL.64 [R1+0x110], R8 ;  /* 0x0001100801007387 */ /* 0x000fe80000100a00 */
[----:B------:R0:W-:Y:S04]  /*1ff70*/  STL.64 [R1+0x118], R10 ;  /* 0x0001180a01007387 */ /* 0x0001e80000100a00 */
[----:B0-----:R-:W4:Y:S04]  /*1ff80*/  LDL.LU.64 R10, [R1+0x24d0] ;  /* 0x0024d000010a7983 */ /* 0x001f280000300a00 */
[----:B------:R-:W4:Y:S04]  /*1ff90*/  LDL.LU.64 R8, [R1+0x24c8] ;  /* 0x0024c80001087983 */ /* 0x000f280000300a00 */
[----:B------:R0:W-:Y:S02]  /*1ffa0*/  STL.64 [R1+0x2470], R24 ;  /* 0x0024701801007387 */ /* 0x0001e40000100a00 */
[----:B0-----:R-:W-:-:S02]  /*1ffb0*/  IMAD.MOV.U32 R24, RZ, RZ, R29 ;  /* 0x000000ffff187224 */ /* 0x001fc400078e001d */
[----:B------:R-:W-:Y:S01]  /*1ffc0*/  IMAD.MOV.U32 R25, RZ, RZ, R12 ;  /* 0x000000ffff197224 */ /* 0x000fe200078e000c */
[----:B------:R-:W2:Y:S04]  /*1ffd0*/  LDL.LU R29, [R1+0x24c4] ;  /* 0x0024c400011d7983 */ /* 0x000ea80000300800 */
[----:B------:R-:W2:Y:S04]  /*1ffe0*/  LDL.LU R12, [R1+0x24c0] ;  /* 0x0024c000010c7983 */ /* 0x000ea80000300800 */
[----:B------:R-:W-:Y:S01]  /*1fff0*/  STL.64 [R1+0x2488], R24 ;  /* 0x0024881801007387 */ /* 0x000fe20000100a00 */
[----:B----4-:R-:W-:-:S15]  /*20000*/  HMMA.16816.F32 R8, R4, R16, R8 ;  /* 0x000000100408723c */ /* 0x010fde0000001808 */
[----:B------:R-:W-:-:S08]  /*20010*/  NOP ;  /* 0x0000000000007918 */ /* 0x000fd00000000000 */
[----:B------:R-:W-:Y:S04]  /*20020*/  STL.64 [R1+0x100], R8 ;  /* 0x0001000801007387 */ /* 0x000fe80000100a00 */
[----:B------:R0:W-:Y:S04]  /*20030*/  STL.64 [R1+0x108], R10 ;  /* 0x0001080a01007387 */ /* 0x0001e80000100a00 */
[----:B0-----:R-:W4:Y:S04]  /*20040*/  LDL.LU.64 R10, [R1+0x24b8] ;  /* 0x0024b800010a7983 */ /* 0x001f280000300a00 */
[----:B------:R-:W3:Y:S01]  /*20050*/  LDL.LU.64 R8, [R1+0x24b0] ;  /* 0x0024b00001087983 */ /* 0x000ee20000300a00 */
[----:B------:R-:W-:-:S02]  /*20060*/  IMAD.MOV.U32 R24, RZ, RZ, R13 ;  /* 0x000000ffff187224 */ /* 0x000fc400078e000d */
[----:B------:R-:W-:Y:S01]  /*20070*/  IMAD.MOV.U32 R25, RZ, RZ, R14 ;  /* 0x000000ffff197224 */ /* 0x000fe200078e000e */
[----:B------:R-:W4:Y:S04]  /*20080*/  LDL.LU R13, [R1+0x24a8] ;  /* 0x0024a800010d7983 */ /* 0x000f280000300800 */
[----:B------:R-:W4:Y:S04]  /*20090*/  LDL.LU R14, [R1+0x24a4] ;  /* 0x0024a400010e7983 */ /* 0x000f280000300800 */
[----:B------:R0:W-:Y:S02]  /*200a0*/  STL.64 [R1+0x2468], R16 ;  /* 0x0024681001007387 */ /* 0x0001e40000100a00 */
[----:B0-----:R-:W-:-:S02]  /*200b0*/  IMAD.MOV.U32 R16, RZ, RZ, R15 ;  /* 0x000000ffff107224 */ /* 0x001fc400078e000f */
[----:B------:R-:W4:Y:S01]  /*200c0*/  LDL.LU R15, [R1+0x24a0] ;  /* 0x0024a000010f7983 */ /* 0x000f220000300800 */
[----:B---3--:R-:W-:Y:S03]  /*200d0*/  HMMA.16816.F32 R20, R4, R8, R20 ;  /* 0x000000080414723c */ /* 0x008fe60000001814 */
[----:B------:R-:W3:Y:S04]  /*200e0*/  LDL.LU.64 R4, [R1+0x240] ;  /* 0x0002400001047983 */ /* 0x000ee80000300a00 */
[----:B------:R-:W3:-:S15]  /*200f0*/  LDL.LU.64 R6, [R1+0x248] ;  /* 0x0002480001067983 */ /* 0x000ede0000300a00 */
[----:B------:R-:W-:-:S01]  /*20100*/  NOP ;  /* 0x0000000000007918 */ /* 0x000fc20000000000 */
[----:B------:R-:W-:Y:S04]  /*20110*/  STL.64 [R1+0xe0], R20 ;  /* 0x0000e01401007387 */ /* 0x000fe80000100a00 */
[----:B------:R-:W-:Y:S04]  /*20120*/  STL.64 [R1+0xe8], R22 ;  /* 0x0000e81601007387 */ /* 0x000fe80000100a00 */
[----:B--2---:R-:W0:Y:S04]  /*20130*/  LDSM.16.MT88.4 R20, [R29+UR4+0x1000] ;  /* 0x001000041d14783b */ /* 0x004e280008004200 */
[----:B------:R-:W-:Y:S04]  /*20140*/  STL.64 [R1+0x2460], R8 ;  /* 0x0024600801007387 */ /* 0x000fe80000100a00 */
[----:B0-----:R-:W-:Y:S04]  /*20150*/  STL [R1+0x2354], R20 ;  /* 0x0023541401007387 */ /* 0x001fe80000100800 */
[----:B------:R0:W-:Y:S04]  /*20160*/  STL [R1+0x2350], R21 ;  /* 0x0023501501007387 */ /* 0x0001e80000100800 */
[----:B------:R-:W-:Y:S04]  /*20170*/  STL [R1+0x234c], R22 ;  /* 0x00234c1601007387 */ /* 0x000fe80000100800 */
[----:B------:R1:W-:Y:S04]  /*20180*/  STL [R1+0x2348], R23 ;  /* 0x0023481701007387 */ /* 0x0003e80000100800 */
[----:B0-----:R-:W2:Y:S04]  /*20190*/  LDL.LU.64 R20, [R1+0x280] ;  /* 0x0002800001147983 */ /* 0x001ea80000300a00 */
[----:B-1----:R-:W2:Y:S01]  /*201a0*/  LDL.LU.64 R22, [R1+0x288] ;  /* 0x0002880001167983 */ /* 0x002ea20000300a00 */
[----:B----4-:R-:W-:Y:S01]  /*201b0*/  MOV R8, R11 ;  /* 0x0000000b00087202 */ /* 0x010fe20000000f00 */
[----:B------:R-:W-:-:S02]  /*201c0*/  IMAD.MOV.U32 R9, RZ, RZ, R10 ;  /* 0x000000ffff097224 */ /* 0x000fc400078e000a */
[----:B------:R-:W-:-:S07]  /*201d0*/  IMAD.MOV.U32 R17, RZ, RZ, R28 ;  /* 0x000000ffff117224 */ /* 0x000fce00078e001c */
[C---:B---3--:R-:W-:Y:S06]  /*201e0*/  HMMA.16816.F32 R4, R12.reuse, R16, R4 ;  /* 0x000000100c04723c */ /* 0x048fec0000001804 */
[----:B--2---:R-:W-:Y:S01]  /*201f0*/  HMMA.16816.F32 R8, R12, R8, R20 ;  /* 0x000000080c08723c */ /* 0x004fe20000001814 */
[----:B------:R-:W2:-:S15]  /*20200*/  LDL.LU.64 R20, [R1+0x230] ;  /* 0x0002300001147983 */ /* 0x000e9e0000300a00 */
[----:B------:R-:W-:-:S07]  /*20210*/  NOP ;  /* 0x0000000000007918 */ /* 0x000fce0000000000 */
[----:B------:R-:W-:Y:S04]  /*20220*/  STL.64 [R1+0xf0], R8 ;  /* 0x0000f00801007387 */ /* 0x000fe80000100a00 */
[----:B------:R-:W-:Y:S04]  /*20230*/  STL.64 [R1+0xf8], R10 ;  /* 0x0000f80a01007387 */ /* 0x000fe80000100a00 */
[----:B------:R-:W2:Y:S04]  /*20240*/  LDL.LU.64 R22, [R1+0x238] ;  /* 0x0002380001167983 */ /* 0x000ea80000300a00 */
[----:B------:R-:W-:Y:S04]  /*20250*/  STL.64 [R1+0x170], R4 ;  /* 0x0001700401007387 */ /* 0x000fe80000100a00 */
[----:B------:R-:W-:Y:S04]  /*20260*/  STL.64 [R1+0x178], R6 ;  /* 0x0001780601007387 */ /* 0x000fe80000100a00 */
[----:B------:R-:W3:Y:S04]  /*20270*/  LDL.LU.64 R16, [R1+0x1b0] ;  /* 0x0001b00001107983 */ /* 0x000ee80000300a00 */
[----:B------:R-:W4:Y:S04]  /*20280*/  LDL.LU.64 R18, [R1+0x1b8] ;  /* 0x0001b80001127983 */ /* 0x000f280000300a00 */
[----:B------:R-:W0:Y:S04]  /*20290*/  LDSM.16.MT88.4 R4, [R29+UR4+0x1080] ;  /* 0x001080041d04783b */ /* 0x000e280008004200 */
[----:B----4-:R-:W-:Y:S04]  /*202a0*/  STL.64 [R1+0x2480], R18 ;  /* 0x0024801201007387 */ /* 0x010fe80000100a00 */
[----:B---3--:R1:W-:Y:S04]  /*202b0*/  STL.64 [R1+0x2478], R16 ;  /* 0x0024781001007387 */ /* 0x0083e80000100a00 */
[----:B-1----:R-:W3:Y:S04]  /*202c0*/  LDL.LU.64 R16, [R1+0x1a0] ;  /* 0x0001a00001107983 */ /* 0x002ee80000300a00 */
[----:B------:R-:W4:Y:S04]  /*202d0*/  LDL.LU.64 R18, [R1+0x1a8] ;  /* 0x0001a80001127983 */ /* 0x000f280000300a00 */
[----:B----4-:R-:W-:Y:S04]  /*202e0*/  STL.64 [R1+0x2498], R18 ;  /* 0x0024981201007387 */ /* 0x010fe80000100a00 */
[----:B---3--:R1:W-:Y:S04]  /*202f0*/  STL.64 [R1+0x2490], R16 ;  /* 0x0024901001007387 */ /* 0x0083e80000100a00 */
[----:B-1----:R-:W3:Y:S04]  /*20300*/  LDL.LU.64 R16, [R1+0x210] ;  /* 0x0002100001107983 */ /* 0x002ee80000300a00 */
[----:B------:R-:W3:Y:S04]  /*20310*/  LDL.LU.64 R18, [R1+0x218] ;  /* 0x0002180001127983 */ /* 0x000ee80000300a00 */
[----:B------:R-:W4:Y:S04]  /*20320*/  LDL.LU.64 R8, [R1+0x1d0] ;  /* 0x0001d00001087983 */ /* 0x000f280000300a00 */
[----:B------:R-:W4:Y:S04]  /*20330*/  LDL.LU.64 R10, [R1+0x1d8] ;  /* 0x0001d800010a7983 */ /* 0x000f280000300a00 */
[----:B------:R-:W-:Y:S04]  /*20340*/  STL [R1+0x22d8], R29 ;  /* 0x0022d81d01007387 */ /* 0x000fe80000100800 */
[----:B0-----:R-:W-:Y:S04]  /*20350*/  STL.64 [R1+0x22c0], R6 ;  /* 0x0022c00601007387 */ /* 0x001fe80000100a00 */
[----:B------:R0:W-:Y:S02]  /*20360*/  STL.64 [R1+0x22b8], R4 ;  /* 0x0022b80401007387 */ /* 0x0001e40000100a00 */
[----:B0-----:R-:W-:-:S02]  /*20370*/  IMAD.MOV.U32 R4, RZ, RZ, R27 ;  /* 0x000000ffff047224 */ /* 0x001fc400078e001b */
[----:B------:R-:W-:-:S07]  /*20380*/  IMAD.MOV.U32 R5, RZ, RZ, R26 ;  /* 0x000000ffff057224 */ /* 0x000fce00078e001a */
[----:B--2---:R-:W-:Y:S06]  /*20390*/  HMMA.16816.F32 R20, R12, R4, R20 ;  /* 0x000000040c14723c */ /* 0x004fec0000001814 */
[----:B------:R0:W-:Y:S04]  /*203a0*/  STL.64 [R1+0x2458], R4 ;  /* 0x0024580401007387 */ /* 0x0001e80000100a00 */
[----:B0-----:R-:W2:-:S13]  /*203b0*/  LDL.LU.64 R4, [R1+0x1c0] ;  /* 0x0001c00001047983 */ /* 0x001e9a0000300a00 */
[----:B------:R0:W-:Y:S04]  /*203c0*/  STL.64 [R1+0x180], R20 ;  /* 0x0001801401007387 */ /* 0x0001e80000100a00 */
[----:B------:R1:W-:Y:S04]  /*203d0*/  STL.64 [R1+0x188], R22 ;  /* 0x0001881601007387 */ /* 0x0003e80000100a00 */
[----:B------:R-:W2:Y:S04]  /*203e0*/  LDL.LU.64 R6, [R1+0x1c8] ;  /* 0x0001c80001067983 */ /* 0x000ea80000300a00 */
[----:B0-----:R-:W2:Y:S04]  /*203f0*/  LDL.LU.64 R20, [R1+0x380] ;  /* 0x0003800001147983 */ /* 0x001ea80000300a00 */
[----:B-1----:R-:W2:Y:S01]  /*20400*/  LDL.LU.64 R22, [R1+0x388] ;  /* 0x0003880001167983 */ /* 0x002ea20000300a00 */
[----:B---3--:R-:W-:Y:S03]  /*20410*/  HMMA.16816.F32 R24, R12, R24, R16 ;  /* 0x000000180c18723c */ /* 0x008fe60000001810 */
[----:B------:R-:W3:Y:S04]  /*20420*/  LDL.LU.64 R18, [R1+0x2498] ;  /* 0x0024980001127983 */ /* 0x000ee80000300a00 */
[----:B------:R-:W3:-:S15]  /*20430*/  LDL.LU.64 R16, [R1+0x2490] ;  /* 0x0024900001107983 */ /* 0x000ede0000300a00 */
[----:B------:R-:W-:-:S01]  /*20440*/  NOP ;  /* 0x0000000000007918 */ /* 0x000fc20000000000 */
[----:B------:R0:W-:Y:S04]  /*20450*/  STL.64 [R1+0x190], R24 ;  /* 0x0001901801007387 */ /* 0x0001e80000100a00 */
[----:B------:R3:W-:Y:S04]  /*20460*/  STL [R1+0x198], R26 ;  /* 0x0001981a01007387 */ /* 0x0007e80000100800 */
[----:B0-----:R-:W3:Y:S01]  /*20470*/  LDL.LU.64 R24, [R1+0x2488] ;  /* 0x0024880001187983 */ /* 0x001ee20000300a00 */
[----:B------:R-:W-:-:S05]  /*20480*/  IMAD.MOV.U32 R28, RZ, RZ, R27 ;  /* 0x000000ffff1c7224 */ /* 0x000fca00078e001b */
[----:B------:R-:W-:Y:S01]  /*20490*/  STL [R1+0x2210], R28 ;  /* 0x0022101c01007387 */ /* 0x000fe20000100800 */
[----:B---3--:R-:W-:Y:S03]  /*204a0*/  HMMA.16816.F32 R24, R12, R24, R16 ;  /* 0x000000180c18723c */ /* 0x008fe60000001810 */
[----:B------:R-:W3:Y:S04]  /*204b0*/  LDL.LU.64 R18, [R1+0x2480] ;  /* 0x0024800001127983 */ /* 0x000ee80000300a00 */
[----:B------:R-:W3:-:S15]  /*204c0*/  LDL.LU.64 R16, [R1+0x2478] ;  /* 0x0024780001107983 */ /* 0x000ede0000300a00 */
[----:B------:R-:W-:-:S01]  /*204d0*/  NOP ;  /* 0x0000000000007918 */ /* 0x000fc20000000000 */
[----:B------:R0:W-:Y:S04]  /*204e0*/  STL.64 [R1+0x1a0], R24 ;  /* 0x0001a01801007387 */ /* 0x0001e80000100a00 */
[----:B------:R-:W-:Y:S04]  /*204f0*/  STL.64 [R1+0x1a8], R26 ;  /* 0x0001a81a01007387 */ /* 0x000fe80000100a00 */
[----:B0-----:R-:W3:Y:S02]  /*20500*/  LDL.LU.64 R24, [R1+0x2470] ;  /* 0x0024700001187983 */ /* 0x001ee40000300a00 */
[----:B---3--:R-:W-:-:S15]  /*20510*/  HMMA.16816.F32 R16, R12, R24, R16 ;  /* 0x000000180c10723c */ /* 0x008fde0000001810 */
[----:B------:R-:W-:-:S08]  /*20520*/  NOP ;  /* 0x0000000000007918 */ /* 0x000fd00000000000 */
[----:B------:R0:W-:Y:S04]  /*20530*/  STL.64 [R1+0x1b0], R16 ;  /* 0x0001b01001007387 */ /* 0x0001e80000100a00 */
[----:B------:R-:W-:Y:S04]  /*20540*/  STL [R1+0x1b8], R18 ;  /* 0x0001b81201007387 */ /* 0x000fe80000100800 */
[----:B0-----:R-:W4:Y:S01]  /*20550*/  LDL.LU.64 R16, [R1+0x2468] ;  /* 0x0024680001107983 */ /* 0x001f220000300a00 */
[----:B------:R-:W-:-:S05]  /*20560*/  IMAD.MOV.U32 R28, RZ, RZ, R19 ;  /* 0x000000ffff1c7224 */ /* 0x000fca00078e0013 */
[----:B------:R-:W-:Y:S01]  /*20570*/  STL [R1+0x22dc], R28 ;  /* 0x0022dc1c01007387 */ /* 0x000fe20000100800 */
[----:B----4-:R-:W-:-:S15]  /*20580*/  HMMA.16816.F32 R8, R12, R16, R8 ;  /* 0x000000100c08723c */ /* 0x010fde0000001808 */
[----:B------:R-:W-:-:S08]  /*20590*/  NOP ;  /* 0x0000000000007918 */ /* 0x000fd00000000000 */
[----:B------:R0:W-:Y:S04]  /*205a0*/  STL.64 [R1+0x1d0], R8 ;  /* 0x0001d00801007387 */ /* 0x0001e80000100a00 */
[----:B------:R-:W-:Y:S04]  /*205b0*/  STL.64 [R1+0x1d8], R10 ;  /* 0x0001d80a01007387 */ /* 0x000fe80000100a00 */
[----:B0-----:R-:W2:Y:S04]  /*205c0*/  LDL.LU.64 R8, [R1+0x2460] ;  /* 0x0024600001087983 */ /* 0x001ea80000300a00 */
[----:B------:R-:W-:Y:S04]  /*205d0*/  STL [R1+0x2404], R16 ;  /* 0x0024041001007387 */ /* 0x000fe80000100800 */
[----:B------:R0:W-:Y:S04]  /*205e0*/  STL [R1+0x2400], R17 ;  /* 0x0024001101007387 */ /* 0x0001e80000100800 */
[----:B0-----:R-:W3:Y:S04]  /*205f0*/  LDL.LU.64 R16, [R1+0x390] ;  /* 0x0003900001107983 */ /* 0x001ee80000300a00 */
[----:B------:R-:W3:Y:S01]  /*20600*/  LDL.LU.64 R18, [R1+0x398] ;  /* 0x0003980001127983 */ /* 0x000ee20000300a00 */
[----:B--2---:R-:W-:Y:S03]  /*20610*/  HMMA.16816.F32 R12, R12, R8, R4 ;  /* 0x000000080c0c723c */ /* 0x004fe60000001804 */
[----:B------:R-:W2:Y:S04]  /*20620*/  LDL.LU.64 R4, [R1+0x2458] ;  /* 0x0024580001047983 */ /* 0x000ea80000300a00 */
[----:B------:R-:W3:Y:S04]  /*20630*/  LDL.LU.64 R10, [R1+0x2450] ;  /* 0x00245000010a7983 */ /* 0x000ee80000300a00 */
[----:B------:R-:W3:-:S12]  /*20640*/  LDL.LU.64 R8, [R1+0x2448] ;  /* 0x0024480001087983 */ /* 0x000ed80000300a00 */
[----:B------:R0:W-:Y:S04]  /*20650*/  STL.64 [R1+0x220], R12 ;  /* 0x0002200c01007387 */ /* 0x0001e80000100a00 */
[----:B------:R-:W-:Y:S04]  /*20660*/  STL.64 [R1+0x228], R14 ;  /* 0x0002280e01007387 */ /* 0x000fe80000100a00 */
[----:B0-----:R-:W3:Y:S02]  /*20670*/  LDL.LU.64 R12, [R1+0x40] ;  /* 0x00004000010c7983 */ /* 0x001ee40000300a00 */
[----:B---3--:R-:W-:-:S15]  /*20680*/  HMMA.16816.F32 R16, R8, R12, R16 ;  /* 0x0000000c0810723c */ /* 0x008fde0000001810 */
[----:B------:R-:W-:-:S08]  /*20690*/  NOP ;  /* 0x0000000000007918 */ /* 0x000fd00000000000 */
[----:B------:R-:W-:Y:S04]  /*206a0*/  STL.64 [R1+0x80], R16 ;  /* 0x0000801001007387 */ /* 0x000fe80000100a00 */
[----:B------:R0:W-:Y:S02]  /*206b0*/  STL.64 [R1+0x88], R18 ;  /* 0x0000881201007387 */ /* 0x0001e40000100a00 */
[----:B0-----:R-:W-:Y:S02]  /*206c0*/  IMAD.MOV.U32 R19, RZ, RZ, R12 ;  /* 0x000000ffff137224 */ /* 0x001fe400078e000c */
[----:B------:R-:W-:-:S05]  /*206d0*/  IMAD.MOV.U32 R18, RZ, RZ, R13 ;  /* 0x000000ffff127224 */ /* 0x000fca00078e000d */
[----:B------:R0:W-:Y:S04]  /*206e0*/  STL.64 [R1+0x2420], R18 ;  /* 0x0024201201007387 */ /* 0x0001e80000100a00 */
[----:B------:R-:W3:Y:S02]  /*206f0*/  LDL.LU.64 R16, [R1+0x30] ;  /* 0x0000300001107983 */ /* 0x000ee40000300a00 */
[----:B---3--:R-:W-:Y:S07]  /*20700*/  HMMA.16816.F32 R12, R8, R16, R20 ;  /* 0x00000010080c723c */ /* 0x008fee0000001814 */
[----:B------:R-:W-:-:S02]  /*20710*/  IMAD.MOV.U32 R21, RZ, RZ, R16 ;  /* 0x000000ffff157224 */ /* 0x000fc400078e0010 */
[----:B------:R-:W-:-:S14]  /*20720*/  IMAD.MOV.U32 R20, RZ, RZ, R17 ;  /* 0x000000ffff147224 */ /* 0x000fdc00078e0011 */
[----:B------:R-:W-:Y:S04]  /*20730*/  STL.64 [R1+0x70], R12 ;  /* 0x0000700c01007387 */ /* 0x000fe80000100a00 */
[----:B------:R-:W3:Y:S04]  /*20740*/  LDL.LU.64 R16, [R1+0x360] ;  /* 0x0003600001107983 */ /* 0x000ee80000300a00 */
[----:B0-----:R-:W4:Y:S01]  /*20750*/  LDL.LU.64 R18, [R1+0x368] ;  /* 0x0003680001127983 */ /* 0x001f220000300a00 */
[----:B------:R-:W-:Y:S02]  /*20760*/  IMAD.MOV.U32 R26, RZ, RZ, R14 ;  /* 0x000000ffff1a7224 */ /* 0x000fe400078e000e */
[----:B------:R-:W-:-:S02]  /*20770*/  IMAD.MOV.U32 R27, RZ, RZ, R15 ;  /* 0x000000ffff1b7224 */ /* 0x000fc400078e000f */
[----:B------:R-:W0:Y:S04]  /*20780*/  LDSM.16.MT88.4 R12, [R3+UR4+0x1000] ;  /* 0x00100004030c783b */ /* 0x000e280008004200 */
[----:B----4-:R-:W-:Y:S04]  /*20790*/  STL.64 [R1+0x2440], R18 ;  /* 0x0024401201007387 */ /* 0x010fe80000100a00 */
[----:B---3--:R1:W-:Y:S04]  /*207a0*/  STL.64 [R1+0x2438], R16 ;  /* 0x0024381001007387 */ /* 0x0083e80000100a00 */
[----:B-1----:R-:W2:Y:S04]  /*207b0*/  LDL.LU.64 R16, [R1+0x370] ;  /* 0x0003700001107983 */ /* 0x002ea80000300a00 */
[----:B------:R-:W2:Y:S04]  /*207c0*/  LDL.LU.64 R18, [R1+0x378] ;  /* 0x0003780001127983 */ /* 0x000ea80000300a00 */
[----:B------:R1:W-:Y:S04]  /*207d0*/  STL.64 [R1+0x2408], R20 ;  /* 0x0024081401007387 */ /* 0x0003e80000100a00 */
[----:B-1----:R-:W3:Y:S04]  /*207e0*/  LDL.LU.64 R20, [R1+0x350] ;  /* 0x0003500001147983 */ /* 0x002ee80000300a00 */
[----:B------:R-:W4:Y:S04]  /*207f0*/  LDL.LU.64 R22, [R1+0x358] ;  /* 0x0003580001167983 */ /* 0x000f280000300a00 */
[----:B----4-:R-:W-:Y:S04]  /*20800*/  STL.64 [R1+0x2430], R22 ;  /* 0x0024301601007387 */ /* 0x010fe80000100a00 */
[----:B---3--:R1:W-:Y:S04]  /*20810*/  STL.64 [R1+0x2428], R20 ;  /* 0x0024281401007387 */ /* 0x0083e80000100a00 */
[----:B-1----:R-:W3:Y:S04]  /*20820*/  LDL.LU.64 R20, [R1+0x10] ;  /* 0x0000100001147983 */ /* 0x002ee80000300a00 */
[----:B------:R-:W-:Y:S04]  /*20830*/  STL [R1+0x230c], R26 ;  /* 0x00230c1a01007387 */ /* 0x000fe80000100800 */
[----:B------:R-:W-:Y:S04]  /*20840*/  STL [R1+0x2308], R27 ;  /* 0x0023081b01007387 */ /* 0x000fe80000100800 */
[----:B------:R-:W-:Y:S04]  /*20850*/  STL [R1+0x22e0], R3 ;  /* 0x0022e00301007387 */ /* 0x000fe80000100800 */
[----:B0-----:R-:W-:Y:S04]  /*20860*/  STL.64 [R1+0x2230], R14 ;  /* 0x0022300e01007387 */ /* 0x001fe80000100a00 */
[----:B------:R0:W-:Y:S04]  /*20870*/  STL.64 [R1+0x2228], R12 ;  /* 0x0022280c01007387 */ /* 0x0001e80000100a00 */
[----:B0-----:R-:W4:Y:S04]  /*20880*/  LDL.LU.64 R12, [R1+0x50] ;  /* 0x00005000010c7983 */ /* 0x001f280000300a00 */
[----:B------:R-:W3:Y:S01]  /*20890*/  LDL.LU.64 R14, [R1+0x58] ;  /* 0x00005800010e7983 */ /* 0x000ee20000300a00 */
[----:B--2---:R-:W-:Y:S03]  /*208a0*/  HMMA.16816.F32 R4, R8, R4, R16 ;  /* 0x000000040804723c */ /* 0x004fe60000001810 */
[----:B---3--:R-:W-:Y:S04]  /*208b0*/  STL.64 [R1+0x2418], R14 ;  /* 0x0024180e01007387 */ /* 0x008fe80000100a00 */
[----:B----4-:R0:W-:Y:S04]  /*208c0*/  STL.64 [R1+0x2410], R12 ;  /* 0x0024100c01007387 */ /* 0x0101e80000100a00 */
[----:B0-----:R-:W2:Y:S04]  /*208d0*/  LDL.LU.64 R12, [R1] ;  /* 0x00000000010c7983 */ /* 0x001ea80000300a00 */
[----:B------:R-:W3:Y:S04]  /*208e0*/  LDL.LU.64 R18, [R1+0x2440] ;  /* 0x0024400001127983 */ /* 0x000ee80000300a00 */
[----:B------:R-:W3:Y:S05]  /*208f0*/  LDL.LU.64 R16, [R1+0x2438] ;  /* 0x0024380001107983 */ /* 0x000eea0000300a00 */
[----:B------:R-:W-:-:S02]  /*20900*/  IMAD.MOV.U32 R28, RZ, RZ, R6 ;  /* 0x000000ffff1c7224 */ /* 0x000fc400078e0006 */
[----:B------:R-:W-:Y:S01]  /*20910*/  IMAD.MOV.U32 R29, RZ, RZ, R7 ;  /* 0x000000ffff1d7224 */ /* 0x000fe200078e0007 */
[----:B------:R0:W-:Y:S01]  /*20920*/  STL.64 [R1+0xd0], R4 ;  /* 0x0000d00401007387 */ /* 0x0001e20000100a00 */
[----:B------:R-:W-:Y:S02]  /*20930*/  IMAD.MOV.U32 R2, RZ, RZ, R21 ;  /* 0x000000ffff027224 */ /* 0x000fe400078e0015 */
[----:B------:R-:W-:Y:S01]  /*20940*/  IMAD.MOV.U32 R0, RZ, RZ, R20 ;  /* 0x000000ffff007224 */ /* 0x000fe200078e0014 */
[----:B0-----:R-:W4:Y:S04]  /*20950*/  LDL.LU.64 R4, [R1+0x340] ;  /* 0x0003400001047983 */ /* 0x001f280000300a00 */
[----:B------:R-:W4:Y:S04]  /*20960*/  LDL.LU.64 R6, [R1+0x348] ;  /* 0x0003480001067983 */ /* 0x000f280000300a00 */
[----:B------:R-:W-:Y:S04]  /*20970*/  STL [R1+0x22e8], R28 ;  /* 0x0022e81c01007387 */ /* 0x000fe80000100800 */
[----:B------:R-:W-:Y:S04]  /*20980*/  STL [R1+0x22e4], R29 ;  /* 0x0022e41d01007387 */ /* 0x000fe80000100800 */
[----:B------:R-:W2:Y:S01]  /*20990*/  LDL.LU.64 R22, [R1+0x2430] ;  /* 0x0024300001167983 */ /* 0x000ea20000300a00 */
[C---:B---3--:R-:W-:Y:S03]  /*209a0*/  HMMA.16816.F32 R16, R8.reuse, R20, R16 ;  /* 0x000000140810723c */ /* 0x048fe60000001810 */
[----:B------:R-:W3:Y:S03]  /*209b0*/  LDL.LU.64 R20, [R1+0x2428] ;  /* 0x0024280001147983 */ /* 0x000ee60000300a00 */
[----:B----4-:R-:W-:-:S15]  /*209c0*/  HMMA.16816.F32 R4, R8, R24, R4 ;  /* 0x000000180804723c */ /* 0x010fde0000001804 */
[----:B------:R-:W-:-:S02]  /*209d0*/  NOP ;  /* 0x0000000000007918 */ /* 0x000fc40000000000 */
[----:B------:R2:W-:Y:S01]  /*209e0*/  STL.64 [R1+0xc0], R16 ;  /* 0x0000c01001007387 */ /* 0x0005e20000100a00 */
[----:B------:R-:W-:Y:S02]  /*209f0*/  IMAD.MOV.U32 R26, RZ, RZ, R18 ;  /* 0x000000ffff1a7224 */ /* 0x000fe400078e0012 */
[----:B------:R-:W-:Y:S02]  /*20a00*/  IMAD.MOV.U32 R27, RZ, RZ, R19 ;  /* 0x000000ffff1b7224 */ /* 0x000fe400078e0013 */
[----:B------:R-:W4:Y:S04]  /*20a10*/  LDL.LU.64 R18, [R1+0x2420] ;  /* 0x0024200001127983 */ /* 0x000f280000300a00 */
[----:B------:R-:W4:Y:S01]  /*20a20*/  LDL.LU.64 R14, [R1+0x2418] ;  /* 0x00241800010e7983 */ /* 0x000f220000300a00 */
[----:B--2---:R-:W-:-:S02]  /*20a30*/  IMAD.MOV.U32 R16, RZ, RZ, R12 ;  /* 0x000000ffff107224 */ /* 0x004fc400078e000c */
[----:B------:R-:W-:Y:S01]  /*20a40*/  IMAD.MOV.U32 R17, RZ, RZ, R13 ;  /* 0x000000ffff117224 */ /* 0x000fe200078e000d */
[----:B---3--:R-:W-:Y:S01]  /*20a50*/  HMMA.16816.F32 R20, R8, R12, R20 ;  /* 0x0000000c0814723c */ /* 0x008fe20000001814 */
[----:B------:R-:W2:-:S15]  /*20a60*/  LDL.LU.64 R12, [R1+0x2410] ;  /* 0x00241000010c7983 */ /* 0x000e9e0000300a00 */
[----:B------:R-:W-:-:S08]  /*20a70*/  NOP ;  /* 0x0000000000007918 */ /* 0x000fd00000000000 */
[----:B------:R-:W-:Y:S02]  /*20a80*/  IMAD.MOV.U32 R29, RZ, RZ, R22 ;  /* 0x000000ffff1d7224 */ /* 0x000fe400078e0016 */
[----:B------:R-:W-:Y:S01]  /*20a90*/  IMAD.MOV.U32 R28, RZ, RZ, R21 ;  /* 0x000000ffff1c7224 */ /* 0x000fe200078e0015 */
[----:B------:R0:W-:Y:S01]  /*20aa0*/  STL [R1+0xb0], R20 ;  /* 0x0000b01401007387 */ /* 0x0001e20000100800 */
[----:B------:R-:W-:Y:S02]  /*20ab0*/  IMAD.MOV.U32 R3, RZ, RZ, R23 ;  /* 0x000000ffff037224 */ /* 0x000fe400078e0017 */
[----:B------:R-:W-:Y:S02]  /*20ac0*/  IMAD.MOV.U32 R22, RZ, RZ, R4 ;  /* 0x000000ffff167224 */ /* 0x000fe400078e0004 */
[----:B------:R-:W-:Y:S01]  /*20ad0*/  IMAD.MOV.U32 R23, RZ, RZ, R5 ;  /* 0x000000ffff177224 */ /* 0x000fe200078e0005 */
[----:B0-----:R-:W3:Y:S04]  /*20ae0*/  LDL.LU.64 R20, [R1+0x2408] ;  /* 0x0024080001147983 */ /* 0x001ee80000300a00 */
[----:B------:R0:W-:Y:S04]  /*20af0*/  STL [R1+0x235c], R29 ;  /* 0x00235c1d01007387 */ /* 0x0001e80000100800 */
[----:B------:R1:W-:Y:S04]  /*20b00*/  STL [R1+0x2358], R28 ;  /* 0x0023581c01007387 */ /* 0x0003e80000100800 */
[----:B------:R-:W4:Y:S01]  /*20b10*/  LDL.LU.64 R4, [R1+0x320] ;  /* 0x0003200001047983 */ /* 0x000f220000300a00 */
[----:B0-----:R-:W-:-:S02]  /*20b20*/  IMAD.MOV.U32 R29, RZ, RZ, R2 ;  /* 0x000000ffff1d7224 */ /* 0x001fc400078e0002 */
[----:B-1----:R-:W-:Y:S02]  /*20b30*/  IMAD.MOV.U32 R28, RZ, RZ, R0 ;  /* 0x000000ffff1c7224 */ /* 0x002fe400078e0000 */
[----:B------:R-:W-:Y:S02]  /*20b40*/  IMAD.MOV.U32 R0, RZ, RZ, R6 ;  /* 0x000000ffff007224 */ /* 0x000fe400078e0006 */
[----:B------:R-:W-:Y:S02]  /*20b50*/  IMAD.MOV.U32 R2, RZ, RZ, R7 ;  /* 0x000000ffff027224 */ /* 0x000fe400078e0007 */
[----:B------:R-:W4:Y:S04]  /*20b60*/  LDL.LU.64 R6, [R1+0x328] ;  /* 0x0003280001067983 */ /* 0x000f280000300a00 */
[----:B------:R-:W-:Y:S04]  /*20b70*/  STL.64 [R1+0x2378], R26 ;  /* 0x0023781a01007387 */ /* 0x000fe80000100a00 */
[----:B------:R0:W-:Y:S02]  /*20b80*/  STL.64 [R1+0x2370], R24 ;  /* 0x0023701801007387 */ /* 0x0001e40000100a00 */
[----:B0-----:R-:W-:-:S02]  /*20b90*/  IMAD.MOV.U32 R24, RZ, RZ, R16 ;  /* 0x000000ffff187224 */ /* 0x001fc400078e0010 */
[----:B------:R-:W-:Y:S01]  /*20ba0*/  IMAD.MOV.U32 R25, RZ, RZ, R17 ;  /* 0x000000ffff197224 */ /* 0x000fe200078e0011 */
[----:B------:R-:W4:Y:S04]  /*20bb0*/  LDL.LU R16, [R1+0x2404] ;  /* 0x0024040001107983 */ /* 0x000f280000300800 */
[----:B------:R-:W4:Y:S04]  /*20bc0*/  LDL.LU R17, [R1+0x2400] ;  /* 0x0024000001117983 */ /* 0x000f280000300800 */
[----:B------:R0:W-:Y:S02]  /*20bd0*/  STL.64 [R1+0x2390], R24 ;  /* 0x0023901801007387 */ /* 0x0001e40000100a00 */
[----:B0-----:R-:W-:-:S02]  /*20be0*/  IMAD.MOV.U32 R24, RZ, RZ, R28 ;  /* 0x000000ffff187224 */ /* 0x001fc400078e001c */
[----:B------:R-:W-:-:S05]  /*20bf0*/  IMAD.MOV.U32 R25, RZ, RZ, R29 ;  /* 0x000000ffff197224 */ /* 0x000fca00078e001d */
[----:B------:R0:W-:Y:S04]  /*20c00*/  STL.64 [R1+0x23a8], R24 ;  /* 0x0023a81801007387 */ /* 0x0001e80000100a00 */
[----:B0-----:R-:W2:Y:S04]  /*20c10*/  LDL.LU R24, [R1+0x20] ;  /* 0x0000200001187983 */ /* 0x001ea80000300800 */
[----:B------:R-:W2:Y:S01]  /*20c20*/  LDL.LU R25, [R1+0x24] ;  /* 0x0000240001197983 */ /* 0x000ea20000300800 */
[----:B----4-:R-:W-:Y:S06]  /*20c30*/  HMMA.16816.F32 R4, R8, R16, R4 ;  /* 0x000000100804723c */ /* 0x010fec0000001804 */
[----:B------:R-:W-:-:S02]  /*20c40*/  IMAD.MOV.U32 R27, RZ, RZ, R16 ;  /* 0x000000ffff1b7224 */ /* 0x000fc400078e0010 */
[----:B------:R-:W-:Y:S01]  /*20c50*/  IMAD.MOV.U32 R26, RZ, RZ, R17 ;  /* 0x000000ffff1a7224 */ /* 0x000fe200078e0011 */
[----:B--2---:R3:W-:Y:S02]  /*20c60*/  STL.64 [R1+0x23c0], R24 ;  /* 0x0023c01801007387 */ /* 0x0047e40000100a00 */
[----:B---3--:R-:W-:Y:S02]  /*20c70*/  IMAD.MOV.U32 R24, RZ, RZ, R21 ;  /* 0x000000ffff187224 */ /* 0x008fe400078e0015 */
[----:B------:R-:W-:-:S11]  /*20c80*/  IMAD.MOV.U32 R25, RZ, RZ, R20 ;  /* 0x000000ffff197224 */ /* 0x000fd600078e0014 */
[----:B------:R-:W-:Y:S02]  /*20c90*/  IMAD.MOV.U32 R20, RZ, RZ, R6 ;  /* 0x000000ffff147224 */ /* 0x000fe400078e0006 */
[----:B------:R-:W-:Y:S01]  /*20ca0*/  IMAD.MOV.U32 R21, RZ, RZ, R7 ;  /* 0x000000ffff157224 */ /* 0x000fe200078e0007 */
[----:B------:R0:W-:Y:S04]  /*20cb0*/  STL.64 [R1+0x23d8], R24 ;  /* 0x0023d81801007387 */ /* 0x0001e80000100a00 */
[----:B------:R-:W2:Y:S01]  /*20cc0*/  LDL.LU.64 R16, [R1+0x2e0] ;  /* 0x0002e00001107983 */ /* 0x000ea20000300a00 */
[----:B0-----:R-:W-:Y:S02]  /*20cd0*/  IMAD.MOV.U32 R24, RZ, RZ, R19 ;  /* 0x000000ffff187224 */ /* 0x001fe400078e0013 */
[----:B------:R-:W-:-:S02]  /*20ce0*/  IMAD.MOV.U32 R25, RZ, RZ, R18 ;  /* 0x000000ffff197224 */ /* 0x000fc400078e0012 */
[----:B------:R-:W2:Y:S04]  /*20cf0*/  LDL.LU.64 R18, [R1+0x2e8] ;  /* 0x0002e80001127983 */ /* 0x000ea80000300a00 */
[----:B------:R-:W-:Y:S04]  /*20d00*/  STL.64 [R1+0x2368], R22 ;  /* 0x0023681601007387 */ /* 0x000fe80000100a00 */
[----:B------:R0:W-:Y:S04]  /*20d10*/  STL.64 [R1+0x2360], R20 ;  /* 0x0023601401007387 */ /* 0x0001e80000100a00 */
[----:B0-----:R-:W3:Y:S04]  /*20d20*/  LDL.LU.64 R20, [R1+0x200] ;  /* 0x0002000001147983 */ /* 0x001ee80000300a00 */
[----:B------:R-:W4:Y:S04]  /*20d30*/  LDL.LU.64 R22, [R1+0x208] ;  /* 0x0002080001167983 */ /* 0x000f280000300a00 */
[----:B----4-:R-:W-:Y:S04]  /*20d40*/  STL.64 [R1+0x2388], R22 ;  /* 0x0023881601007387 */ /* 0x010fe80000100a00 */
[----:B---3--:R0:W-:Y:S04]  /*20d50*/  STL.64 [R1+0x2380], R20 ;  /* 0x0023801401007387 */ /* 0x0081e80000100a00 */
        /* <DEDUP_REMOVED lines=13> */
[----:B------:R-:W4:Y:S01]  /*20e30*/  LDL.LU.64 R22, [R1+0x2d8] ;  /* 0x0002d80001167983 */ /* 0x000f220000300a00 */
[----:B------:R-:W-:-:S02]  /*20e40*/  IMAD.MOV.U32 R29, RZ, RZ, R4 ;  /* 0x000000ffff1d7224 */ /* 0x000fc400078e0004 */
[----:B------:R-:W-:Y:S01]  /*20e50*/  IMAD.MOV.U32 R28, RZ, RZ, R5 ;  /* 0x000000ffff1c7224 */ /* 0x000fe200078e0005 */
[----:B--2---:R-:W-:Y:S01]  /*20e60*/  HMMA.16816.F32 R8, R8, R12, R16 ;  /* 0x0000000c0808723c */ /* 0x004fe20000001810 */
[----:B----4-:R-:W-:Y:S04]  /*20e70*/  STL.64 [R1+0x23e8], R22 ;  /* 0x0023e81601007387 */ /* 0x010fe80000100a00 */
[----:B---3--:R0:W-:Y:S04]  /*20e80*/  STL.64 [R1+0x23e0], R20 ;  /* 0x0023e01401007387 */ /* 0x0081e80000100a00 */
[----:B0-----:R-:W2:Y:S04]  /*20e90*/  LDL.LU.64 R20, [R1+0x310] ;  /* 0x0003100001147983 */ /* 0x001ea80000300a00 */
[----:B------:R-:W2:Y:S04]  /*20ea0*/  LDL.LU.64 R22, [R1+0x318] ;  /* 0x0003180001167983 */ /* 0x000ea80000300a00 */
[----:B------:R-:W3:Y:S04]  /*20eb0*/  LDL.LU.64 R4, [R1+0x1e0] ;  /* 0x0001e00001047983 */ /* 0x000ee80000300a00 */
[----:B------:R-:W3:Y:S04]  /*20ec0*/  LDL.LU.64 R6, [R1+0x1e8] ;  /* 0x0001e80001067983 */ /* 0x000ee80000300a00 */
[----:B------:R-:W2:Y:S04]  /*20ed0*/  LDL.LU.64 R18, [R1+0x23f8] ;  /* 0x0023f80001127983 */ /* 0x000ea80000300a00 */
[----:B------:R-:W2:Y:S04]  /*20ee0*/  LDL.LU.64 R16, [R1+0x23f0] ;  /* 0x0023f00001107983 */ /* 0x000ea80000300a00 */
[----:B------:R-:W-:Y:S04]  /*20ef0*/  STL.64 [R1+0x2240], R10 ;  /* 0x0022400a01007387 */ /* 0x000fe80000100a00 */
[----:B------:R0:W-:Y:S02]  /*20f00*/  STL.64 [R1+0x2238], R8 ;  /* 0x0022380801007387 */ /* 0x0001e40000100a00 */
[----:B0-----:R-:W-:Y:S01]  /*20f10*/  IMAD.MOV.U32 R8, RZ, RZ, R27 ;  /* 0x000000ffff087224 */ /* 0x001fe200078e001b */
[----:B------:R-:W-:-:S02]  /*20f20*/  MOV R9, R26 ;  /* 0x0000001a00097202 */ /* 0x000fc40000000f00 */
[----:B--2---:R-:W-:Y:S01]  /*20f30*/  HMMA.16816.F32 R24, R16, R24, R20 ;  /* 0x000000181018723c */ /* 0x004fe20000001814 */
[----:B------:R-:W2:Y:S04]  /*20f40*/  LDL.LU.64 R22, [R1+0x23e8] ;  /* 0x0023e80001167983 */ /* 0x000ea80000300a00 */
[----:B------:R-:W2:-:S15]  /*20f50*/  LDL.LU.64 R20, [R1+0x23e0] ;  /* 0x0023e00001147983 */ /* 0x000e9e0000300a00 */
[----:B------:R-:W-:-:S03]  /*20f60*/  NOP ;  /* 0x0000000000007918 */ /* 0x000fc60000000000 */
[----:B------:R0:W-:Y:S04]  /*20f70*/  STL.64 [R1+0x210], R24 ;  /* 0x0002101801007387 */ /* 0x0001e80000100a00 */
[----:B------:R2:W-:Y:S04]  /*20f80*/  STL.64 [R1+0x218], R26 ;  /* 0x0002181a01007387 */ /* 0x0005e80000100a00 */
[----:B0-----:R-:W2:Y:S02]  /*20f90*/  LDL.LU.64 R24, [R1+0x23d8] ;  /* 0x0023d80001187983 */ /* 0x001ea40000300a00 */
[----:B--2---:R-:W-:Y:S02]  /*20fa0*/  HMMA.16816.F32 R24, R16, R24, R20 ;  /* 0x000000181018723c */ /* 0x004fe40000001814 */
[----:B------:R-:W2:Y:S04]  /*20fb0*/  LDL.LU.64 R22, [R1+0x23d0] ;  /* 0x0023d00001167983 */ /* 0x000ea80000300a00 */
[----:B------:R-:W2:-:S15]  /*20fc0*/  LDL.LU.64 R20, [R1+0x23c8] ;  /* 0x0023c80001147983 */ /* 0x000e9e0000300a00 */
[----:B------:R-:W-:-:S02]  /*20fd0*/  NOP ;  /* 0x0000000000007918 */ /* 0x000fc40000000000 */
        /* <DEDUP_REMOVED lines=21> */
[----:B------:R-:W-:Y:S04]  /*21130*/  STL.64 [R1+0x280], R24 ;  /* 0x0002801801007387 */ /* 0x000fe80000100a00 */
[----:B------:R0:W-:Y:S04]  /*21140*/  STL.64 [R1+0x288], R26 ;  /* 0x0002881a01007387 */ /* 0x0001e80000100a00 */
[----:B0-----:R-:W4:Y:S04]  /*21150*/  LDL.LU.64 R26, [R1+0x2378] ;  /* 0x00237800011a7983 */ /* 0x001f280000300a00 */
[----:B------:R-:W2:Y:S02]  /*21160*/  LDL.LU.64 R24, [R1+0x2370] ;  /* 0x0023700001187983 */ /* 0x000ea40000300a00 */
[----:B--2---:R-:W-:-:S15]  /*21170*/  HMMA.16816.F32 R20, R16, R24, R20 ;  /* 0x000000181014723c */ /* 0x004fde0000001814 */
[----:B------:R-:W-:-:S08]  /*21180*/  NOP ;  /* 0x0000000000007918 */ /* 0x000fd00000000000 */
[----:B------:R-:W-:Y:S04]  /*21190*/  STL.64 [R1+0x290], R20 ;  /* 0x0002901401007387 */ /* 0x000fe80000100a00 */
[----:B------:R0:W-:Y:S04]  /*211a0*/  STL.64 [R1+0x298], R22 ;  /* 0x0002981601007387 */ /* 0x0001e80000100a00 */
[----:B0-----:R-:W2:Y:S04]  /*211b0*/  LDL.LU.64 R22, [R1+0x2368] ;  /* 0x0023680001167983 */ /* 0x001ea80000300a00 */
[----:B------:R-:W2:Y:S04]  /*211c0*/  LDL.LU.64 R20, [R1+0x2360] ;  /* 0x0023600001147983 */ /* 0x000ea80000300a00 */
[----:B----4-:R0:W-:Y:S04]  /*211d0*/  STL.64 [R1+0x2310], R26 ;  /* 0x0023101a01007387 */ /* 0x0101e80000100a00 */
[----:B------:R-:W4:Y:S04]  /*211e0*/  LDL.LU.64 R24, [R1+0x1f0] ;  /* 0x0001f00001187983 */ /* 0x000f280000300a00 */
[----:B0-----:R-:W4:Y:S02]  /*211f0*/  LDL.LU.64 R26, [R1+0x1f8] ;  /* 0x0001f800011a7983 */ /* 0x001f240000300a00 */
[----:B----4-:R-:W-:Y:S02]  /*21200*/  HMMA.16816.F32 R8, R16, R8, R24 ;  /* 0x000000081008723c */ /* 0x010fe40000001818 */
[----:B------:R-:W4:Y:S04]  /*21210*/  LDL.LU.64 R26, [R1+0x18] ;  /* 0x00001800011a7983 */ /* 0x000f280000300a00 */
[----:B----4-:R-:W-:-:S15]  /*21220*/  STL.64 [R1+0x2320], R26 ;  /* 0x0023201a01007387 */ /* 0x010fde0000100a00 */
[----:B------:R-:W-:-:S02]  /*21230*/  NOP ;  /* 0x0000000000007918 */ /* 0x000fc40000000000 */
[----:B------:R-:W-:Y:S04]  /*21240*/  STL.64 [R1+0x2d0], R8 ;  /* 0x0002d00801007387 */ /* 0x000fe80000100a00 */
[----:B------:R3:W-:Y:S02]  /*21250*/  STL.64 [R1+0x2d8], R10 ;  /* 0x0002d80a01007387 */ /* 0x0007e40000100a00 */
[----:B---3--:R-:W-:Y:S02]  /*21260*/  HMMA.16816.F32 R8, R16, R12, R4 ;  /* 0x0000000c1008723c */ /* 0x008fe40000001804 */
[----:B------:R-:W3:-:S15]  /*21270*/  LDL.LU R4, [R1+0x160] ;  /* 0x0001600001047983 */ /* 0x000ede0000300800 */
[----:B------:R-:W-:-:S06]  /*21280*/  NOP ;  /* 0x0000000000007918 */ /* 0x000fcc0000000000 */
[----:B------:R-:W-:Y:S04]  /*21290*/  STL.64 [R1+0x2c0], R8 ;  /* 0x0002c00801007387 */ /* 0x000fe80000100a00 */
[----:B------:R-:W-:Y:S04]  /*212a0*/  STL.64 [R1+0x2c8], R10 ;  /* 0x0002c80a01007387 */ /* 0x000fe80000100a00 */
[----:B------:R-:W3:Y:S04]  /*212b0*/  LDL.LU R5, [R1+0x164] ;  /* 0x0001640001057983 */ /* 0x000ee80000300800 */
[----:B------:R-:W3:Y:S04]  /*212c0*/  LDL.LU R6, [R1+0x168] ;  /* 0x0001680001067983 */ /* 0x000ee80000300800 */
[----:B------:R-:W3:Y:S04]  /*212d0*/  LDL.LU R7, [R1+0x16c] ;  /* 0x00016c0001077983 */ /* 0x000ee80000300800 */
[----:B------:R-:W4:Y:S04]  /*212e0*/  LDL.64 R26, [R1+0x28] ;  /* 0x00002800011a7983 */ /* 0x000f280000100a00 */
[----:B----4-:R0:W-:Y:S04]  /*212f0*/  STL.64 [R1+0x2328], R26 ;  /* 0x0023281a01007387 */ /* 0x0101e80000100a00 */
[----:B------:R-:W4:Y:S04]  /*21300*/  LDL.LU R24, [R1+0x150] ;  /* 0x0001500001187983 */ /* 0x000f280000300800 */
[----:B------:R-:W4:Y:S04]  /*21310*/  LDL.LU R25, [R1+0x154] ;  /* 0x0001540001197983 */ /* 0x000f280000300800 */
[----:B0-----:R-:W3:Y:S04]  /*21320*/  LDL.LU R26, [R1+0x158] ;  /* 0x00015800011a7983 */ /* 0x001ee80000300800 */
[----:B------:R-:W3:Y:S01]  /*21330*/  LDL.LU R27, [R1+0x15c] ;  /* 0x00015c00011b7983 */ /* 0x000ee20000300800 */
[----:B------:R-:W-:-:S02]  /*21340*/  IMAD.MOV.U32 R8, RZ, RZ, R29 ;  /* 0x000000ffff087224 */ /* 0x000fc400078e001d */
[----:B--2---:R-:W-:Y:S02]  /*21350*/  IMAD.MOV.U32 R10, RZ, RZ, R20 ;  /* 0x000000ffff0a7224 */ /* 0x004fe400078e0014 */
[----:B------:R-:W-:Y:S02]  /*21360*/  IMAD.MOV.U32 R11, RZ, RZ, R21 ;  /* 0x000000ffff0b7224 */ /* 0x000fe400078e0015 */
[----:B------:R-:W-:Y:S01]  /*21370*/  IMAD.MOV.U32 R9, RZ, RZ, R28 ;  /* 0x000000ffff097224 */ /* 0x000fe200078e001c */
[----:B---3--:R0:W-:Y:S04]  /*21380*/  STL.64 [R1+0x2338], R26 ;  /* 0x0023381a01007387 */ /* 0x0081e80000100a00 */
[----:B----4-:R-:W-:Y:S04]  /*21390*/  STL.64 [R1+0x2330], R24 ;  /* 0x0023301801007387 */ /* 0x010fe80000100a00 */
[----:B0-----:R-:W2:Y:S04]  /*213a0*/  LDL.64 R26, [R1+0x48] ;  /* 0x00004800011a7983 */ /* 0x001ea80000100a00 */
[----:B------:R0:W-:Y:S04]  /*213b0*/  STL.64 [R1+0x22c8], R14 ;  /* 0x0022c80e01007387 */ /* 0x0001e80000100a00 */
[----:B------:R-:W3:Y:S04]  /*213c0*/  LDL.LU R12, [R1+0x140] ;  /* 0x00014000010c7983 */ /* 0x000ee80000300800 */
[----:B------:R-:W3:Y:S04]  /*213d0*/  LDL.LU R13, [R1+0x144] ;  /* 0x00014400010d7983 */ /* 0x000ee80000300800 */
[----:B0-----:R-:W3:Y:S04]  /*213e0*/  LDL.LU R14, [R1+0x148] ;  /* 0x00014800010e7983 */ /* 0x001ee80000300800 */
[----:B------:R-:W3:Y:S04]  /*213f0*/  LDL.LU R15, [R1+0x14c] ;  /* 0x00014c00010f7983 */ /* 0x000ee80000300800 */
[----:B------:R-:W4:Y:S04]  /*21400*/  LDL R18, [R1+0x38] ;  /* 0x0000380001127983 */ /* 0x000f280000100800 */
[----:B------:R-:W4:Y:S04]  /*21410*/  LDL R19, [R1+0x3c] ;  /* 0x00003c0001137983 */ /* 0x000f280000100800 */
[----:B------:R-:W3:Y:S04]  /*21420*/  LDL.LU R29, [R1+0x235c] ;  /* 0x00235c00011d7983 */ /* 0x000ee80000300800 */
[----:B------:R-:W3:Y:S04]  /*21430*/  LDL.LU R28, [R1+0x2358] ;  /* 0x00235800011c7983 */ /* 0x000ee80000300800 */
[----:B------:R-:W2:Y:S04]  /*21440*/  LDL.LU R20, [R1+0x2354] ;  /* 0x0023540001147983 */ /* 0x000ea80000300800 */
[----:B------:R-:W2:Y:S04]  /*21450*/  LDL.LU R21, [R1+0x2350] ;  /* 0x0023500001157983 */ /* 0x000ea80000300800 */
[----:B------:R-:W-:Y:S04]  /*21460*/  STL.64 [R1+0x2250], R10 ;  /* 0x0022500a01007387 */ /* 0x000fe80000100a00 */
[----:B------:R0:W-:Y:S02]  /*21470*/  STL.64 [R1+0x2248], R8 ;  /* 0x0022480801007387 */ /* 0x0001e40000100a00 */
[----:B0-----:R-:W-:-:S02]  /*21480*/  IMAD.MOV.U32 R8, RZ, RZ, R22 ;  /* 0x000000ffff087224 */ /* 0x001fc400078e0016 */
[----:B------:R-:W-:Y:S01]  /*21490*/  IMAD.MOV.U32 R9, RZ, RZ, R23 ;  /* 0x000000ffff097224 */ /* 0x000fe200078e0017 */
[----:B------:R-:W2:Y:S04]  /*214a0*/  LDL.LU R22, [R1+0x234c] ;  /* 0x00234c0001167983 */ /* 0x000ea80000300800 */
[----:B------:R-:W2:Y:S01]  /*214b0*/  LDL.LU R23, [R1+0x2348] ;  /* 0x0023480001177983 */ /* 0x000ea20000300800 */
[----:B------:R-:W-:Y:S02]  /*214c0*/  IMAD.MOV.U32 R10, RZ, RZ, R0 ;  /* 0x000000ffff0a7224 */ /* 0x000fe400078e0000 */
[----:B------:R-:W-:Y:S01]  /*214d0*/  IMAD.MOV.U32 R11, RZ, RZ, R2 ;  /* 0x000000ffff0b7224 */ /* 0x000fe200078e0002 */
[----:B------:R-:W3:Y:S04]  /*214e0*/  LDL.LU R0, [R1+0x2344] ;  /* 0x0023440001007983 */ /* 0x000ee80000300800 */
[----:B------:R-:W3:Y:S04]  /*214f0*/  LDL.LU R2, [R1+0x2340] ;  /* 0x0023400001027983 */ /* 0x000ee80000300800 */
[----:B------:R0:W-:Y:S04]  /*21500*/  STL.64 [R1+0x2260], R10 ;  /* 0x0022600a01007387 */ /* 0x0001e80000100a00 */
[----:B------:R1:W-:Y:S04]  /*21510*/  STL.64 [R1+0x2258], R8 ;  /* 0x0022580801007387 */ /* 0x0003e80000100a00 */
[----:B0-----:R-:W4:Y:S04]  /*21520*/  LDL R10, [R1+0x8] ;  /* 0x00000800010a7983 */ /* 0x001f280000100800 */
[----:B------:R-:W4:Y:S01]  /*21530*/  LDL R11, [R1+0xc] ;  /* 0x00000c00010b7983 */ /* 0x000f220000100800 */
[----:B--2---:R-:W-:Y:S03]  /*21540*/  HMMA.16816.F32 R4, R20, R26, R4 ;  /* 0x0000001a1404723c */ /* 0x004fe60000001804 */
[----:B----4-:R0:W-:Y:S04]  /*21550*/  STL.64 [R1+0x2318], R10 ;  /* 0x0023180a01007387 */ /* 0x0101e80000100a00 */
[----:B-1----:R-:W2:Y:S04]  /*21560*/  LDL.LU R8, [R1+0x130] ;  /* 0x0001300001087983 */ /* 0x002ea80000300800 */
[----:B------:R-:W2:Y:S04]  /*21570*/  LDL.LU R9, [R1+0x134] ;  /* 0x0001340001097983 */ /* 0x000ea80000300800 */
[----:B0-----:R-:W2:Y:S04]  /*21580*/  LDL.LU R10, [R1+0x138] ;  /* 0x00013800010a7983 */ /* 0x001ea80000300800 */
[----:B------:R-:W2:Y:S04]  /*21590*/  LDL.LU R11, [R1+0x13c] ;  /* 0x00013c00010b7983 */ /* 0x000ea80000300800 */
[----:B------:R0:W-:Y:S04]  /*215a0*/  STL.64 [R1+0x2b0], R4 ;  /* 0x0002b00401007387 */ /* 0x0001e80000100a00 */
[----:B------:R-:W-:Y:S01]  /*215b0*/  STL.64 [R1+0x2b8], R6 ;  /* 0x0002b80601007387 */ /* 0x000fe20000100a00 */
[----:B0-----:R-:W-:-:S02]  /*215c0*/  IMAD.MOV.U32 R5, RZ, RZ, R26 ;  /* 0x000000ffff057224 */ /* 0x001fc400078e001a */
[----:B------:R-:W-:Y:S02]  /*215d0*/  IMAD.MOV.U32 R4, RZ, RZ, R27 ;  /* 0x000000ffff047224 */ /* 0x000fe400078e001b */
[----:B------:R-:W4:Y:S04]  /*215e0*/  LDL.LU.64 R26, [R1+0x2338] ;  /* 0x00233800011a7983 */ /* 0x000f280000300a00 */
[----:B------:R-:W4:Y:S02]  /*215f0*/  LDL.LU.64 R24, [R1+0x2330] ;  /* 0x0023300001187983 */ /* 0x000f240000300a00 */
[----:B----4-:R-:W-:-:S15]  /*21600*/  HMMA.16816.F32 R24, R20, R18, R24 ;  /* 0x000000121418723c */ /* 0x010fde0000001818 */
[----:B------:R-:W-:-:S08]  /*21610*/  NOP ;  /* 0x0000000000007918 */ /* 0x000fd00000000000 */
[----:B------:R-:W-:Y:S04]  /*21620*/  STL.64 [R1+0x2a0], R24 ;  /* 0x0002a01801007387 */ /* 0x000fe80000100a00 */
[----:B------:R0:W-:Y:S04]  /*21630*/  STL.64 [R1+0x2a8], R26 ;  /* 0x0002a81a01007387 */ /* 0x0001e80000100a00 */
[----:B0-----:R-:W3:Y:S04]  /*21640*/  LDL.LU.64 R26, [R1+0x2328] ;  /* 0x00232800011a7983 */ /* 0x001ee80000300a00 */
[----:B------:R-:W-:Y:S04]  /*21650*/  STL.64 [R1+0x22a0], R18 ;  /* 0x0022a01201007387 */ /* 0x000fe80000100a00 */
[----:B------:R-:W4:Y:S04]  /*21660*/  LDL.LU R16, [R1+0x120] ;  /* 0x0001200001107983 */ /* 0x000f280000300800 */
[----:B------:R-:W4:Y:S01]  /*21670*/  LDL.LU R17, [R1+0x124] ;  /* 0x0001240001117983 */ /* 0x000f220000300800 */
[----:B---3--:R-:W-:-:S15]  /*21680*/  HMMA.16816.F32 R12, R20, R26, R12 ;  /* 0x0000001a140c723c */ /* 0x008fde000000180c */
[----:B------:R-:W-:-:S08]  /*21690*/  NOP ;  /* 0x0000000000007918 */ /* 0x000fd00000000000 */
[----:B------:R0:W-:Y:S04]  /*216a0*/  STL.64 [R1+0x160], R12 ;  /* 0x0001600c01007387 */ /* 0x0001e80000100a00 */
[----:B------:R-:W-:Y:S01]  /*216b0*/  STL.64 [R1+0x168], R14 ;  /* 0x0001680e01007387 */ /* 0x000fe20000100a00 */
[----:B0-----:R-:W-:Y:S02]  /*216c0*/  IMAD.MOV.U32 R13, RZ, RZ, R26 ;  /* 0x000000ffff0d7224 */ /* 0x001fe400078e001a */
[----:B------:R-:W-:Y:S02]  /*216d0*/  IMAD.MOV.U32 R12, RZ, RZ, R27 ;  /* 0x000000ffff0c7224 */ /* 0x000fe400078e001b */
[----:B------:R-:W2:Y:S02]  /*216e0*/  LDL.LU.64 R26, [R1+0x2320] ;  /* 0x00232000011a7983 */ /* 0x000ea40000300a00 */
[----:B--2---:R-:W-:-:S15]  /*216f0*/  HMMA.16816.F32 R8, R20, R26, R8 ;  /* 0x0000001a1408723c */ /* 0x004fde0000001808 */
[----:B------:R-:W-:-:S08]  /*21700*/  NOP ;  /* 0x0000000000007918 */ /* 0x000fd00000000000 */
[----:B------:R-:W-:Y:S04]  /*21710*/  STL.64 [R1+0x130], R8 ;  /* 0x0001300801007387 */ /* 0x000fe80000100a00 */
[----:B------:R0:W-:Y:S04]  /*21720*/  STL.64 [R1+0x138], R10 ;  /* 0x0001380a01007387 */ /* 0x0001e80000100a00 */
[----:B0-----:R-:W4:Y:S01]  /*21730*/  LDL.LU.64 R10, [R1+0x2318] ;  /* 0x00231800010a7983 */ /* 0x001f220000300a00 */
[----:B------:R-:W-:Y:S02]  /*21740*/  IMAD.MOV.U32 R18, RZ, RZ, R2 ;  /* 0x000000ffff127224 */ /* 0x000fe400078e0002 */
[----:B------:R-:W-:-:S02]  /*21750*/  IMAD.MOV.U32 R19, RZ, RZ, R0 ;  /* 0x000000ffff137224 */ /* 0x000fc400078e0000 */
[----:B------:R-:W-:Y:S02]  /*21760*/  IMAD.MOV.U32 R2, RZ, RZ, R26 ;  /* 0x000000ffff027224 */ /* 0x000fe400078e001a */
[----:B------:R-:W-:Y:S02]  /*21770*/  IMAD.MOV.U32 R0, RZ, RZ, R27 ;  /* 0x000000ffff007224 */ /* 0x000fe400078e001b */
[----:B------:R-:W2:Y:S01]  /*21780*/  LDL.LU.64 R26, [R1+0x2310] ;  /* 0x00231000011a7983 */ /* 0x000ea20000300a00 */
[----:B----4-:R-:W-:-:S15]  /*21790*/  HMMA.16816.F32 R16, R20, R10, R16 ;  /* 0x0000000a1410723c */ /* 0x010fde0000001810 */
[----:B------:R-:W-:-:S08]  /*217a0*/  NOP ;  /* 0x0000000000007918 */ /* 0x000fd00000000000 */
[----:B------:R-:W-:Y:S04]  /*217b0*/  STL.64 [R1+0x120], R16 ;  /* 0x0001201001007387 */ /* 0x000fe80000100a00 */
[----:B------:R0:W-:Y:S02]  /*217c0*/  STL.64 [R1+0x128], R18 ;  /* 0x0001281201007387 */ /* 0x0001e40000100a00 */
[----:B0-----:R-:W-:Y:S02]  /*217d0*/  IMAD.MOV.U32 R18, RZ, RZ, R5 ;  /* 0x000000ffff127224 */ /* 0x001fe400078e0005 */
[----:B------:R-:W-:-:S05]  /*217e0*/  IMAD.MOV.U32 R19, RZ, RZ, R4 ;  /* 0x000000ffff137224 */ /* 0x000fca00078e0004 */
[----:B------:R-:W-:Y:S04]  /*217f0*/  STL.64 [R1+0x22d0], R18 ;  /* 0x0022d01201007387 */ /* 0x000fe80000100a00 */
[----:B------:R-:W3:Y:S04]  /*21800*/  LDL.LU R4, [R1+0xe0] ;  /* 0x0000e00001047983 */ /* 0x000ee80000300800 */
[----:B------:R-:W3:Y:S04]  /*21810*/  LDL.LU R5, [R1+0xe4] ;  /* 0x0000e40001057983 */ /* 0x000ee80000300800 */
[----:B------:R-:W4:Y:S04]  /*21820*/  LDL.LU R6, [R1+0xe8] ;  /* 0x0000e80001067983 */ /* 0x000f280000300800 */
[----:B------:R-:W4:Y:S04]  /*21830*/  LDL.LU R7, [R1+0xec] ;  /* 0x0000ec0001077983 */ /* 0x000f280000300800 */
[----:B----4-:R-:W-:Y:S04]  /*21840*/  STL.64 [R1+0x22f8], R6 ;  /* 0x0022f80601007387 */ /* 0x010fe80000100a00 */
[----:B---3--:R0:W-:Y:S04]  /*21850*/  STL.64 [R1+0x22f0], R4 ;  /* 0x0022f00401007387 */ /* 0x0081e80000100a00 */
[----:B0-----:R-:W3:Y:S04]  /*21860*/  LDL.LU R4, [R1+0x110] ;  /* 0x0001100001047983 */ /* 0x001ee80000300800 */
[----:B------:R-:W3:Y:S04]  /*21870*/  LDL.LU R5, [R1+0x114] ;  /* 0x0001140001057983 */ /* 0x000ee80000300800 */
[----:B------:R-:W3:Y:S04]  /*21880*/  LDL.LU R6, [R1+0x118] ;  /* 0x0001180001067983 */ /* 0x000ee80000300800 */
[----:B------:R-:W3:Y:S04]  /*21890*/  LDL.LU R7, [R1+0x11c] ;  /* 0x00011c0001077983 */ /* 0x000ee80000300800 */
[----:B------:R-:W4:Y:S04]  /*218a0*/  LDL R14, [R1+0x68] ;  /* 0x00006800010e7983 */ /* 0x000f280000100800 */
[----:B------:R-:W4:Y:S04]  /*218b0*/  LDL R15, [R1+0x6c] ;  /* 0x00006c00010f7983 */ /* 0x000f280000100800 */
[----:B------:R-:W4:Y:S04]  /*218c0*/  LDL.LU R16, [R1+0x100] ;  /* 0x0001000001107983 */ /* 0x000f280000300800 */
[----:B------:R-:W4:Y:S04]  /*218d0*/  LDL.LU R17, [R1+0x104] ;  /* 0x0001040001117983 */ /* 0x000f280000300800 */
[----:B------:R-:W4:Y:S04]  /*218e0*/  LDL.LU R18, [R1+0x108] ;  /* 0x0001080001127983 */ /* 0x000f280000300800 */
[----:B------:R-:W4:Y:S04]  /*218f0*/  LDL.LU R19, [R1+0x10c] ;  /* 0x00010c0001137983 */ /* 0x000f280000300800 */
[----:B------:R2:W-:Y:S04]  /*21900*/  STL.64 [R1+0x2270], R10 ;  /* 0x0022700a01007387 */ /* 0x0005e80000100a00 */
[----:B------:R-:W3:Y:S04]  /*21910*/  LDL.LU R8, [R1+0xc0] ;  /* 0x0000c00001087983 */ /* 0x000ee80000300800 */
[----:B------:R-:W3:Y:S01]  /*21920*/  LDL.LU R9, [R1+0xc4] ;  /* 0x0000c40001097983 */ /* 0x000ee20000300800 */
[----:B--2---:R-:W-:-:S02]  /*21930*/  IMAD.MOV.U32 R10, RZ, RZ, R26 ;  /* 0x000000ffff0a7224 */ /* 0x004fc400078e001a */
[----:B------:R-:W-:Y:S01]  /*21940*/  IMAD.MOV.U32 R11, RZ, RZ, R27 ;  /* 0x000000ffff0b7224 */ /* 0x000fe200078e001b */
[----:B------:R-:W2:Y:S04]  /*21950*/  LDL.LU R26, [R1+0x230c] ;  /* 0x00230c00011a7983 */ /* 0x000ea80000300800 */
[----:B------:R-:W4:Y:S04]  /*21960*/  LDL.LU R27, [R1+0x2308] ;  /* 0x00230800011b7983 */ /* 0x000f280000300800 */
[----:B------:R0:W-:Y:S02]  /*21970*/  STL.64 [R1+0x2280], R10 ;  /* 0x0022800a01007387 */ /* 0x0001e40000100a00 */
[----:B0-----:R-:W-:-:S02]  /*21980*/  IMAD.MOV.U32 R10, RZ, RZ, R13 ;  /* 0x000000ffff0a7224 */ /* 0x001fc400078e000d */
[----:B------:R-:W-:Y:S01]  /*21990*/  IMAD.MOV.U32 R11, RZ, RZ, R12 ;  /* 0x000000ffff0b7224 */ /* 0x000fe200078e000c */
[----:B---3--:R0:W-:Y:S04]  /*219a0*/  STL.64 [R1+0x2278], R8 ;  /* 0x0022780801007387 */ /* 0x0081e80000100a00 */
[----:B------:R2:W-:Y:S04]  /*219b0*/  STL.64 [R1+0x2298], R10 ;  /* 0x0022980a01007387 */ /* 0x0005e80000100a00 */
[----:B0-----:R-:W3:Y:S04]  /*219c0*/  LDL.LU R8, [R1+0x70] ;  /* 0x0000700001087983 */ /* 0x001ee80000300800 */
[----:B------:R-:W3:Y:S01]  /*219d0*/  LDL.LU R9, [R1+0x74] ;  /* 0x0000740001097983 */ /* 0x000ee20000300800 */
[----:B--2---:R-:W-:-:S02]  /*219e0*/  IMAD.MOV.U32 R10, RZ, RZ, R26 ;  /* 0x000000ffff0a7224 */ /* 0x004fc400078e001a */
[----:B----4-:R-:W-:Y:S01]  /*219f0*/  IMAD.MOV.U32 R11, RZ, RZ, R27 ;  /* 0x000000ffff0b7224 */ /* 0x010fe200078e001b */
[----:B------:R-:W2:Y:S04]  /*21a00*/  LDL.LU R26, [R1+0x2304] ;  /* 0x00230400011a7983 */ /* 0x000ea80000300800 */
[----:B------:R-:W2:Y:S04]  /*21a10*/  LDL.LU R27, [R1+0x2300] ;  /* 0x00230000011b7983 */ /* 0x000ea80000300800 */
[----:B------:R-:W-:Y:S01]  /*21a20*/  STL.64 [R1+0x22b0], R10 ;  /* 0x0022b00a01007387 */ /* 0x000fe20000100a00 */
[----:B------:R-:W-:Y:S01]  /*21a30*/  IMAD.MOV.U32 R25, RZ, RZ, R28 ;  /* 0x000000ffff197224 */ /* 0x000fe200078e001c */
[----:B--2---:R-:W-:Y:S02]  /*21a40*/  HMMA.16816.F32 R4, R20, R26, R4 ;  /* 0x0000001a1404723c */ /* 0x004fe40000001804 */
[----:B---3--:R0:W-:Y:S04]  /*21a50*/  STL.64 [R1+0x22a8], R8 ;  /* 0x0022a80801007387 */ /* 0x0081e80000100a00 */
[----:B0-----:R-:W2:Y:S04]  /*21a60*/  LDL.LU R8, [R1+0x80] ;  /* 0x0000800001087983 */ /* 0x001ea80000300800 */
[----:B------:R-:W2:Y:S04]  /*21a70*/  LDL.LU R9, [R1+0x84] ;  /* 0x0000840001097983 */ /* 0x000ea80000300800 */
[----:B------:R-:W2:Y:S04]  /*21a80*/  LDL.LU R10, [R1+0x88] ;  /* 0x00008800010a7983 */ /* 0x000ea80000300800 */
[----:B------:R-:W2:Y:S05]  /*21a90*/  LDL.LU R11, [R1+0x8c] ;  /* 0x00008c00010b7983 */ /* 0x000eaa0000300800 */
[----:B------:R-:W-:Y:S04]  /*21aa0*/  STL.64 [R1+0x2f0], R4 ;  /* 0x0002f00401007387 */ /* 0x000fe80000100a00 */
[----:B------:R0:W-:Y:S04]  /*21ab0*/  STL.64 [R1+0x2f8], R6 ;  /* 0x0002f80601007387 */ /* 0x0001e80000100a00 */
[----:B0-----:R-:W3:Y:S04]  /*21ac0*/  LDL.LU.64 R6, [R1+0x22f8] ;  /* 0x0022f80001067983 */ /* 0x001ee80000300a00 */
[----:B------:R-:W3:Y:S04]  /*21ad0*/  LDL.LU.64 R4, [R1+0x22f0] ;  /* 0x0022f00001047983 */ /* 0x000ee80000300a00 */
[----:B------:R0:W-:Y:S04]  /*21ae0*/  STL.64 [R1+0x2268], R26 ;  /* 0x0022681a01007387 */ /* 0x0001e80000100a00 */
[----:B------:R-:W4:Y:S04]  /*21af0*/  LDL.LU R24, [R1+0xb0] ;  /* 0x0000b00001187983 */ /* 0x000f280000300800 */
[----:B------:R-:W2:Y:S01]  /*21b00*/  LDL.LU R28, [R1+0x22e8] ;  /* 0x0022e800011c7983 */ /* 0x000ea20000300800 */
[----:B0-----:R-:W-:-:S03]  /*21b10*/  IMAD.MOV.U32 R26, RZ, RZ, R29 ;  /* 0x000000ffff1a7224 */ /* 0x001fc600078e001d */
[----:B------:R-:W3:Y:S01]  /*21b20*/  LDL.LU R29, [R1+0x22e4] ;  /* 0x0022e400011d7983 */ /* 0x000ee20000300800 */
[----:B------:R-:W-:Y:S01]  /*21b30*/  HMMA.16816.F32 R12, R20, R14, R16 ;  /* 0x0000000e140c723c */ /* 0x000fe20000001810 */
[----:B------:R-:W-:Y:S02]  /*21b40*/  IMAD.MOV.U32 R27, RZ, RZ, R3 ;  /* 0x000000ffff1b7224 */ /* 0x000fe400078e0003 */
[----:B------:R-:W3:Y:S04]  /*21b50*/  LDL.LU R3, [R1+0x22e0] ;  /* 0x0022e00001037983 */ /* 0x000ee80000300800 */
[----:B------:R2:W-:Y:S04]  /*21b60*/  STL.64 [R1+0x2290], R26 ;  /* 0x0022901a01007387 */ /* 0x0005e80000100a00 */
[----:B----4-:R0:W-:Y:S01]  /*21b70*/  STL.64 [R1+0x2288], R24 ;  /* 0x0022881801007387 */ /* 0x0101e20000100a00 */
[----:B--2---:R-:W-:-:S03]  /*21b80*/  IMAD.MOV.U32 R26, RZ, RZ, R28 ;  /* 0x000000ffff1a7224 */ /* 0x004fc600078e001c */
[----:B0-----:R-:W2:Y:S04]  /*21b90*/  LDL.LU R24, [R1+0xd0] ;  /* 0x0000d00001187983 */ /* 0x001ea80000300800 */
[----:B------:R-:W2:Y:S04]  /*21ba0*/  LDL.LU R25, [R1+0xd4] ;  /* 0x0000d40001197983 */ /* 0x000ea80000300800 */
[----:B------:R-:W4:Y:S01]  /*21bb0*/  LDL.LU R28, [R1+0x22dc] ;  /* 0x0022dc00011c7983 */ /* 0x000f220000300800 */
[----:B---3--:R-:W-:-:S03]  /*21bc0*/  IMAD.MOV.U32 R27, RZ, RZ, R29 ;  /* 0x000000ffff1b7224 */ /* 0x008fc600078e001d */
[----:B------:R-:W3:Y:S04]  /*21bd0*/  LDL.LU R29, [R1+0x22d8] ;  /* 0x0022d800011d7983 */ /* 0x000ee80000300800 */
[----:B------:R-:W2:Y:S04]  /*21be0*/  LDL.LU.64 R18, [R1+0x22d0] ;  /* 0x0022d00001127983 */ /* 0x000ea80000300a00 */
[----:B------:R-:W-:Y:S04]  /*21bf0*/  STL.64 [R1+0x2e0], R12 ;  /* 0x0002e00c01007387 */ /* 0x000fe80000100a00 */
[----:B------:R0:W-:Y:S04]  /*21c00*/  STL.64 [R1+0x2e8], R14 ;  /* 0x0002e80e01007387 */ /* 0x0001e80000100a00 */
[----:B0-----:R-:W4:Y:S02]  /*21c10*/  LDL.LU.64 R14, [R1+0x22c8] ;  /* 0x0022c800010e7983 */ /* 0x001f240000300a00 */
[----:B----4-:R-:W-:Y:S02]  /*21c20*/  HMMA.16816.F32 R20, R20, R14, R4 ;  /* 0x0000000e1414723c */ /* 0x010fe40000001804 */
[----:B------:R-:W2:Y:S04]  /*21c30*/  LDL.LU.64 R6, [R1+0x22c0] ;  /* 0x0022c00001067983 */ /* 0x000ea80000300a00 */
[----:B------:R-:W2:-:S15]  /*21c40*/  LDL.LU.64 R4, [R1+0x22b8] ;  /* 0x0022b80001047983 */ /* 0x000e9e0000300a00 */
[----:B------:R-:W-:-:S02]  /*21c50*/  NOP ;  /* 0x0000000000007918 */ /* 0x000fc40000000000 */
[----:B------:R0:W-:Y:S04]  /*21c60*/  STL.64 [R1+0x2088], R22 ;  /* 0x0020881601007387 */ /* 0x0001e80000100a00 */
[----:B------:R-:W-:Y:S01]  /*21c70*/  STL.64 [R1+0x2080], R20 ;  /* 0x0020801401007387 */ /* 0x000fe20000100a00 */
[----:B0-----:R-:W-:Y:S02]  /*21c80*/  IMAD.MOV.U32 R22, RZ, RZ, R2 ;  /* 0x000000ffff167224 */ /* 0x001fe400078e0002 */
[----:B------:R-:W-:Y:S01]  /*21c90*/  IMAD.MOV.U32 R23, RZ, RZ, R0 ;  /* 0x000000ffff177224 */ /* 0x000fe200078e0000 */
[----:B--2---:R-:W-:Y:S01]  /*21ca0*/  HMMA.16816.F32 R16, R4, R18, R8 ;  /* 0x000000120410723c */ /* 0x004fe20000001808 */
[----:B------:R-:W2:Y:S04]  /*21cb0*/  LDL.LU.64 R10, [R1+0x22b0] ;  /* 0x0022b000010a7983 */ /* 0x000ea80000300a00 */
[----:B------:R-:W2:-:S15]  /*21cc0*/  LDL.LU.64 R8, [R1+0x22a8] ;  /* 0x0022a80001087983 */ /* 0x000e9e0000300a00 */
[----:B------:R-:W-:-:S03]  /*21cd0*/  NOP ;  /* 0x0000000000007918 */ /* 0x000fc60000000000 */
[----:B------:R2:W-:Y:S01]  /*21ce0*/  STL.64 [R1+0x370], R16 ;  /* 0x0003701001007387 */ /* 0x0005e20000100a00 */
[----:B------:R-:W-:Y:S02]  /*21cf0*/  IMAD.MOV.U32 R2, RZ, RZ, R18 ;  /* 0x000000ffff027224 */ /* 0x000fe400078e0012 */
[----:B------:R-:W-:Y:S02]  /*21d00*/  IMAD.MOV.U32 R0, RZ, RZ, R19 ;  /* 0x000000ffff007224 */ /* 0x000fe400078e0013 */
[----:B------:R-:W2:Y:S04]  /*21d10*/  LDL.LU.64 R18, [R1+0x22a0] ;  /* 0x0022a00001127983 */ /* 0x000ea80000300a00 */
[----:B------:R-:W-:Y:S04]  /*21d20*/  STL [R1+0x205c], R0 ;  /* 0x00205c0001007387 */ /* 0x000fe80000100800 */
[----:B------:R-:W-:Y:S01]  /*21d30*/  STL [R1+0x2058], R2 ;  /* 0x0020580201007387 */ /* 0x000fe20000100800 */
[----:B--2---:R-:W-:Y:S03]  /*21d40*/  HMMA.16816.F32 R16, R4, R18, R8 ;  /* 0x000000120410723c */ /* 0x004fe60000001808 */
[----:B------:R-:W2:-:S15]  /*21d50*/  LDL.LU.64 R10, [R1+0x2298] ;  /* 0x00229800010a7983 */ /* 0x000e9e0000300a00 */
[----:B------:R-:W-:-:S05]  /*21d60*/  NOP ;  /* 0x0000000000007918 */ /* 0x000fca0000000000 */
[----:B------:R-:W-:Y:S04]  /*21d70*/  STL.64 [R1+0x360], R16 ;  /* 0x0003601001007387 */ /* 0x000fe80000100a00 */
[----:B------:R-:W-:Y:S04]  /*21d80*/  STL.64 [R1+0x368], R18 ;  /* 0x0003681201007387 */ /* 0x000fe80000100a00 */
[----:B------:R-:W0:Y:S04]  /*21d90*/  LDSM.16.MT88.4 R16, [R3+UR4+0x1080] ;  /* 0x001080040310783b */ /* 0x000e280008004200 */
[----:B0-----:R0:W-:Y:S04]  /*21da0*/  STL.64 [R1+0x21a0], R18 ;  /* 0x0021a01201007387 */ /* 0x0011e80000100a00 */
[----:B------:R-:W-:Y:S04]  /*21db0*/  STL.64 [R1+0x2198], R16 ;  /* 0x0021981001007387 */ /* 0x000fe80000100a00 */
[----:B0-----:R-:W4:Y:S01]  /*21dc0*/  LDL.LU.64 R18, [R1+0x68] ;  /* 0x0000680001127983 */ /* 0x001f220000300a00 */
[----:B--2---:R-:W-:Y:S03]  /*21dd0*/  HMMA.16816.F32 R8, R4, R10, R24 ;  /* 0x0000000a0408723c */ /* 0x004fe60000001818 */
[----:B------:R-:W2:Y:S04]  /*21de0*/  LDL.LU.64 R26, [R1+0x2290] ;  /* 0x00229000011a7983 */ /* 0x000ea80000300a00 */
[----:B------:R-:W2:-:S15]  /*21df0*/  LDL.LU.64 R24, [R1+0x2288] ;  /* 0x0022880001187983 */ /* 0x000e9e0000300a00 */
[----:B------:R-:W-:-:S01]  /*21e00*/  NOP ;  /* 0x0000000000007918 */ /* 0x000fc20000000000 */
[----:B------:R-:W-:Y:S04]  /*21e10*/  STL.64 [R1+0x350], R8 ;  /* 0x0003500801007387 */ /* 0x000fe80000100a00 */
[----:B------:R0:W-:Y:S01]  /*21e20*/  STL [R1+0x358], R10 ;  /* 0x0003580a01007387 */ /* 0x0001e20000100800 */
[----:B------:R-:W-:-:S03]  /*21e30*/  IMAD.MOV.U32 R3, RZ, RZ, R11 ;  /* 0x000000ffff037224 */ /* 0x000fc600078e000b */
[----:B0-----:R-:W3:Y:S04]  /*21e40*/  LDL.LU.64 R10, [R1+0x2280] ;  /* 0x00228000010a7983 */ /* 0x001ee80000300a00 */
[----:B------:R-:W3:Y:S04]  /*21e50*/  LDL.LU.64 R8, [R1+0x2278] ;  /* 0x0022780001087983 */ /* 0x000ee80000300a00 */
[----:B------:R-:W-:Y:S01]  /*21e60*/  STL [R1+0x2060], R3 ;  /* 0x0020600301007387 */ /* 0x000fe20000100800 */
[----:B---3--:R-:W-:-:S15]  /*21e70*/  HMMA.16816.F32 R8, R4, R22, R8 ;  /* 0x000000160408723c */ /* 0x008fde0000001808 */
[----:B------:R-:W-:-:S08]  /*21e80*/  NOP ;  /* 0x0000000000007918 */ /* 0x000fd00000000000 */
[----:B------:R-:W-:Y:S04]  /*21e90*/  STL.64 [R1+0x3b0], R8 ;  /* 0x0003b00801007387 */ /* 0x000fe80000100a00 */
[----:B------:R0:W-:Y:S04]  /*21ea0*/  STL.64 [R1+0x3b8], R10 ;  /* 0x0003b80a01007387 */ /* 0x0001e80000100a00 */
[----:B0-----:R-:W2:Y:S04]  /*21eb0*/  LDL.LU.64 R10, [R1+0x2270] ;  /* 0x00227000010a7983 */ /* 0x001ea80000300a00 */
[----:B------:R0:W-:Y:S04]  /*21ec0*/  STL.64 [R1+0x21e8], R22 ;  /* 0x0021e81601007387 */ /* 0x0001e80000100a00 */
[----:B0-----:R-:W3:Y:S01]  /*21ed0*/  LDL.LU.64 R22, [R1+0x48] ;  /* 0x0000480001167983 */ /* 0x001ee20000300a00 */
[----:B--2---:R-:W-:Y:S03]  /*21ee0*/  HMMA.16816.F32 R8, R4, R10, R24 ;  /* 0x0000000a0408723c */ /* 0x004fe60000001818 */
[----:B------:R-:W2:-:S15]  /*21ef0*/  LDL.LU.64 R26, [R1+0x2268] ;  /* 0x00226800011a7983 */ /* 0x000e9e0000300a00 */
[----:B------:R-:W-:-:S05]  /*21f00*/  NOP ;  /* 0x0000000000007918 */ /* 0x000fca0000000000 */
[----:B------:R-:W-:Y:S04]  /*21f10*/  STL.64 [R1+0x3a0], R8 ;  /* 0x0003a00801007387 */ /* 0x000fe80000100a00 */
[----:B------:R0:W-:Y:S04]  /*21f20*/  STL.64 [R1+0x3a8], R10 ;  /* 0x0003a80a01007387 */ /* 0x0001e80000100a00 */
[----:B0-----:R-:W2:Y:S04]  /*21f30*/  LDL.LU.64 R10, [R1+0x2260] ;  /* 0x00226000010a7983 */ /* 0x001ea80000300a00 */
[----:B------:R-:W2:Y:S02]  /*21f40*/  LDL.LU.64 R8, [R1+0x2258] ;  /* 0x0022580001087983 */ /* 0x000ea40000300a00 */
[----:B--2---:R-:W-:-:S15]  /*21f50*/  HMMA.16816.F32 R8, R4, R26, R8 ;  /* 0x0000001a0408723c */ /* 0x004fde0000001808 */
[----:B------:R-:W-:-:S08]  /*21f60*/  NOP ;  /* 0x0000000000007918 */ /* 0x000fd00000000000 */
[----:B------:R-:W-:Y:S04]  /*21f70*/  STL.64 [R1+0x390], R8 ;  /* 0x0003900801007387 */ /* 0x000fe80000100a00 */
[----:B------:R0:W-:Y:S04]  /*21f80*/  STL.64 [R1+0x398], R10 ;  /* 0x0003980a01007387 */ /* 0x0001e80000100a00 */
[----:B0-----:R-:W4:Y:S04]  /*21f90*/  LDL.LU.64 R10, [R1+0x2250] ;  /* 0x00225000010a7983 */ /* 0x001f280000300a00 */
[----:B------:R-:W4:Y:S02]  /*21fa0*/  LDL.LU.64 R8, [R1+0x2248] ;  /* 0x0022480001087983 */ /* 0x000f240000300a00 */
[----:B----4-:R-:W-:-:S15]  /*21fb0*/  HMMA.16816.F32 R8, R4, R18, R8 ;  /* 0x000000120408723c */ /* 0x010fde0000001808 */
[----:B------:R-:W-:-:S08]  /*21fc0*/  NOP ;  /* 0x0000000000007918 */ /* 0x000fd00000000000 */
[----:B------:R0:W-:Y:S01]  /*21fd0*/  STL.64 [R1+0x388], R10 ;  /* 0x0003880a01007387 */ /* 0x0001e20000100a00 */
[----:B------:R-:W-:Y:S02]  /*21fe0*/  IMAD.MOV.U32 R24, RZ, RZ, R8 ;  /* 0x000000ffff187224 */ /* 0x000fe400078e0008 */
[----:B------:R-:W-:Y:S01]  /*21ff0*/  IMAD.MOV.U32 R25, RZ, RZ, R9 ;  /* 0x000000ffff197224 */ /* 0x000fe200078e0009 */
[----:B0-----:R-:W2:Y:S04]  /*22000*/  LDL.LU.64 R10, [R1+0x2240] ;  /* 0x00224000010a7983 */ /* 0x001ea80000300a00 */
[----:B------:R-:W2:Y:S04]  /*22010*/  LDL.LU.64 R8, [R1+0x2238] ;  /* 0x0022380001087983 */ /* 0x000ea80000300a00 */
[----:B------:R-:W-:Y:S04]  /*22020*/  STL.64 [R1+0x21f0], R18 ;  /* 0x0021f01201007387 */ /* 0x000fe80000100a00 */
[----:B------:R-:W-:Y:S04]  /*22030*/  STL [R1+0x1f8c], R25 ;  /* 0x001f8c1901007387 */ /* 0x000fe80000100800 */
[----:B------:R0:W-:Y:S04]  /*22040*/  STL [R1+0x1f88], R24 ;  /* 0x001f881801007387 */ /* 0x0001e80000100800 */
[----:B------:R1:W-:Y:S01]  /*22050*/  STL.64 [R1+0x2208], R26 ;  /* 0x0022081a01007387 */ /* 0x0003e20000100a00 */
[----:B------:R-:W-:-:S02]  /*22060*/  IMAD.MOV.U32 R16, RZ, RZ, R14 ;  /* 0x000000ffff107224 */ /* 0x000fc400078e000e */
[----:B------:R-:W-:Y:S01]  /*22070*/  IMAD.MOV.U32 R3, RZ, RZ, R15 ;  /* 0x000000ffff037224 */ /* 0x000fe200078e000f */
[----:B0-----:R-:W3:Y:S04]  /*22080*/  LDL.LU R24, [R1+0xf0] ;  /* 0x0000f00001187983 */ /* 0x001ee80000300800 */
[----:B------:R-:W3:Y:S04]  /*22090*/  LDL.LU R25, [R1+0xf4] ;  /* 0x0000f40001197983 */ /* 0x000ee80000300800 */
[----:B-1----:R-:W3:Y:S04]  /*220a0*/  LDL.LU R26, [R1+0xf8] ;  /* 0x0000f800011a7983 */ /* 0x002ee80000300800 */
[----:B------:R-:W3:Y:S01]  /*220b0*/  LDL.LU R27, [R1+0xfc] ;  /* 0x0000fc00011b7983 */ /* 0x000ee20000300800 */
[----:B--2---:R-:W-:-:S15]  /*220c0*/  HMMA.16816.F32 R4, R4, R14, R8 ;  /* 0x0000000e0404723c */ /* 0x004fde0000001808 */
[----:B------:R-:W-:-:S08]  /*220d0*/  NOP ;  /* 0x0000000000007918 */ /* 0x000fd00000000000 */
[----:B------:R-:W-:Y:S04]  /*220e0*/  STL.64 [R1+0x300], R4 ;  /* 0x0003000401007387 */ /* 0x000fe80000100a00 */
[----:B------:R-:W-:Y:S04]  /*220f0*/  STL.64 [R1+0x308], R6 ;  /* 0x0003080601007387 */ /* 0x000fe80000100a00 */
[----:B------:R-:W3:Y:S04]  /*22100*/  LDL.LU.64 R14, [R1+0x2230] ;  /* 0x00223000010e7983 */ /* 0x000ee80000300a00 */
[----:B------:R-:W3:Y:S01]  /*22110*/  LDL.LU.64 R12, [R1+0x2228] ;  /* 0x00222800010c7983 */ /* 0x000ee20000300a00 */
[----:B------:R-:W0:Y:S02]  /*22120*/  S2R R21, SR_TID.X ;  /* 0x0000000000157919 */ /* 0x000e240000002100 */
[C---:B0-----:R-:W-:Y:S01]  /*22130*/  LOP3.LUT R0, R21.reuse, 0x7, RZ, 0xc0, !PT ;  /* 0x0000000715007812 */ /* 0x041fe200078ec0ff */
[----:B------:R-:W-:-:S04]  /*22140*/  IMAD.SHL.U32 R2, R21, 0x2, RZ ;  /* 0x0000000215027824 */ /* 0x000fc800078e00ff */
[----:B------:R-:W-:-:S05]  /*22150*/  IMAD R0, R0, 0x110, RZ ;  /* 0x0000011000007824 */ /* 0x000fca00078e02ff */
[----:B------:R-:W-:-:S04]  /*22160*/  LOP3.LUT R0, R0, 0x30, R2, 0x78, !PT ;  /* 0x0000003000007812 */ /* 0x000fc800078e7802 */
[----:B------:R-:W-:Y:S01]  /*22170*/  LOP3.LUT R0, R0, 0x40, RZ, 0x3c, !PT ;  /* 0x0000004000007812 */ /* 0x000fe200078e3cff */
[----:B---3--:R-:W-:-:S15]  /*22180*/  HMMA.16816.F32 R8, R12, R22, R24 ;  /* 0x000000160c08723c */ /* 0x008fde0000001818 */
[----:B------:R-:W-:-:S08]  /*22190*/  NOP ;  /* 0x0000000000007918 */ /* 0x000fd00000000000 */
[----:B------:R-:W-:Y:S04]  /*221a0*/  STL.64 [R1+0xd0], R8 ;  /* 0x0000d00801007387 */ /* 0x000fe80000100a00 */
[----:B------:R-:W-:Y:S04]  /*221b0*/  STL.64 [R1+0xd8], R10 ;  /* 0x0000d80a01007387 */ /* 0x000fe80000100a00 */
[----:B------:R-:W0:Y:S04]  /*221c0*/  LDSM.16.MT88.4 R8, [R29+UR4+0x2000] ;  /* 0x002000041d08783b */ /* 0x000e280008004200 */
[----:B------:R-:W-:Y:S04]  /*221d0*/  STL.64 [R1+0x2220], R14 ;  /* 0x0022200e01007387 */ /* 0x000fe80000100a00 */
[----:B------:R-:W-:Y:S04]  /*221e0*/  STL.64 [R1+0x2218], R12 ;  /* 0x0022180c01007387 */ /* 0x000fe80000100a00 */
[----:B------:R-:W1:Y:S04]  /*221f0*/  LDSM.16.M88.4 R12, [R0+UR4+0x8000] ;  /* 0x00800004000c783b */ /* 0x000e680008000200 */
[----:B0-----:R0:W-:Y:S04]  /*22200*/  STL.64 [R1+0x2118], R10 ;  /* 0x0021180a01007387 */ /* 0x0011e80000100a00 */
[----:B------:R-:W-:Y:S04]  /*22210*/  STL.64 [R1+0x2110], R8 ;  /* 0x0021100801007387 */ /* 0x000fe80000100a00 */
[----:B------:R-:W2:Y:S04]  /*22220*/  LDL.LU R24, [R1+0x170] ;  /* 0x0001700001187983 */ /* 0x000ea80000300800 */
[----:B-1----:R-:W-:Y:S04]  /*22230*/  STL.64 [R1+0xc0], R12 ;  /* 0x0000c00c01007387 */ /* 0x002fe80000100a00 */
[----:B------:R-:W-:Y:S04]  /*22240*/  STL.64 [R1+0xc8], R14 ;  /* 0x0000c80e01007387 */ /* 0x000fe80000100a00 */
[----:B------:R-:W1:Y:S04]  /*22250*/  LDSM.16.M88.4 R12, [R0+UR4+0x8800] ;  /* 0x00880004000c783b */ /* 0x000e680008000200 */
[----:B------:R-:W2:Y:S04]  /*22260*/  LDL.LU R25, [R1+0x174] ;  /* 0x0001740001197983 */ /* 0x000ea80000300800 */
[----:B------:R-:W2:Y:S04]  /*22270*/  LDL.LU R26, [R1+0x178] ;  /* 0x00017800011a7983 */ /* 0x000ea80000300800 */
[----:B------:R-:W2:Y:S01]  /*22280*/  LDL.LU R27, [R1+0x17c] ;  /* 0x00017c00011b7983 */ /* 0x000ea20000300800 */
[----:B0-----:R-:W-:-:S03]  /*22290*/  IMAD.MOV.U32 R10, RZ, RZ, R16 ;  /* 0x000000ffff0a7224 */ /* 0x001fc600078e0010 */
[----:B------:R-:W3:Y:S04]  /*222a0*/  LDL.LU R16, [R1+0x180] ;  /* 0x0001800001107983 */ /* 0x000ee80000300800 */
[----:B-1----:R-:W-:Y:S04]  /*222b0*/  STL.64 [R1+0xb0], R12 ;  /* 0x0000b00c01007387 */ /* 0x002fe80000100a00 */
[----:B------:R-:W-:Y:S04]  /*222c0*/  STL.64 [R1+0xb8], R14 ;  /* 0x0000b80e01007387 */ /* 0x000fe80000100a00 */
[----:B------:R-:W3:Y:S04]  /*222d0*/  LDL.LU R17, [R1+0x184] ;  /* 0x0001840001117983 */ /* 0x000ee80000300800 */
[----:B------:R-:W4:Y:S04]  /*222e0*/  LDL.LU R18, [R1+0x188] ;  /* 0x0001880001127983 */ /* 0x000f280000300800 */
[----:B------:R-:W4:Y:S04]  /*222f0*/  LDL.LU R19, [R1+0x18c] ;  /* 0x00018c0001137983 */ /* 0x000f280000300800 */
[----:B------:R-:W0:Y:S01]  /*22300*/  LDSM.16.M88.4 R12, [R0+UR4+0x9000] ;  /* 0x00900004000c783b */ /* 0x000e220008000200 */
[----:B------:R-:W-:-:S02]  /*22310*/  IMAD.MOV.U32 R5, RZ, RZ, R22 ;  /* 0x000000ffff057224 */ /* 0x000fc400078e0016 */
[----:B------:R-:W-:Y:S02]  /*22320*/  IMAD.MOV.U32 R4, RZ, RZ, R23 ;  /* 0x000000ffff047224 */ /* 0x000fe400078e0017 */
[----:B------:R-:W-:Y:S01]  /*22330*/  IMAD.MOV.U32 R11, RZ, RZ, R3 ;  /* 0x000000ffff0b7224 */ /* 0x000fe200078e0003 */
[----:B0-----:R-:W-:Y:S01]  /*22340*/  MOV R9, R12 ;  /* 0x0000000c00097202 */ /* 0x001fe20000000f00 */
[----:B------:R-:W-:Y:S01]  /*22350*/  IMAD.MOV.U32 R8, RZ, RZ, R13 ;  /* 0x000000ffff087224 */ /* 0x000fe200078e000d */
[----:B----4-:R0:W-:Y:S04]  /*22360*/  STL.64 [R1+0x2200], R18 ;  /* 0x0022001201007387 */ /* 0x0101e80000100a00 */
[----:B---3--:R-:W-:Y:S04]  /*22370*/  STL.64 [R1+0x21f8], R16 ;  /* 0x0021f81001007387 */ /* 0x008fe80000100a00 */
[----:B0-----:R-:W2:Y:S04]  /*22380*/  LDL.LU.64 R18, [R1+0x38] ;  /* 0x0000380001127983 */ /* 0x001ea80000300a00 */
[----:B------:R-:W3:Y:S04]  /*22390*/  LDL.LU.64 R22, [R1+0x28] ;  /* 0x0000280001167983 */ /* 0x000ee80000300a00 */
[----:B------:R-:W-:Y:S04]  /*223a0*/  STL.64 [R1+0xa0], R12 ;  /* 0x0000a00c01007387 */ /* 0x000fe80000100a00 */
[----:B------:R0:W-:Y:S04]  /*223b0*/  STL.64 [R1+0xa8], R14 ;  /* 0x0000a80e01007387 */ /* 0x0001e80000100a00 */
[----:B0-----:R-:W2:Y:S04]  /*223c0*/  LDL.LU.64 R14, [R1+0x2220] ;  /* 0x00222000010e7983 */ /* 0x001ea80000300a00 */
[----:B------:R-:W2:Y:S04]  /*223d0*/  LDL.LU.64 R12, [R1+0x2218] ;  /* 0x00221800010c7983 */ /* 0x000ea80000300a00 */
[----:B------:R-:W-:Y:S04]  /*223e0*/  STL.64 [R1+0x21b0], R10 ;  /* 0x0021b00a01007387 */ /* 0x000fe80000100a00 */
[----:B------:R0:W-:Y:S04]  /*223f0*/  STL.64 [R1+0x21a8], R8 ;  /* 0x0021a80801007387 */ /* 0x0001e80000100a00 */
[----:B0-----:R-:W4:Y:S04]  /*22400*/  LDL.LU R8, [R1+0x1b0] ;  /* 0x0001b00001087983 */ /* 0x001f280000300800 */
[----:B------:R-:W4:Y:S04]  /*22410*/  LDL.LU R9, [R1+0x1b4] ;  /* 0x0001b40001097983 */ /* 0x000f280000300800 */
[----:B------:R-:W3:Y:S01]  /*22420*/  LDL.LU R10, [R1+0x1b8] ;  /* 0x0001b800010a7983 */ /* 0x000ee20000300800 */
[----:B------:R-:W-:-:S03]  /*22430*/  IMAD.MOV.U32 R11, RZ, RZ, R28 ;  /* 0x000000ffff0b7224 */ /* 0x000fc600078e001c */
[----:B------:R-:W2:Y:S04]  /*22440*/  LDL.LU R28, [R1+0x2210] ;  /* 0x00221000011c7983 */ /* 0x000ea80000300800 */
[----:B---3--:R-:W-:Y:S04]  /*22450*/  STL.64 [R1+0x21c0], R10 ;  /* 0x0021c00a01007387 */ /* 0x008fe80000100a00 */
[----:B----4-:R0:W-:Y:S04]  /*22460*/  STL.64 [R1+0x21b8], R8 ;  /* 0x0021b80801007387 */ /* 0x0101e80000100a00 */
[----:B0-----:R-:W3:Y:S04]  /*22470*/  LDL.LU R8, [R1+0x1a0] ;  /* 0x0001a00001087983 */ /* 0x001ee80000300800 */
[----:B------:R-:W3:Y:S04]  /*22480*/  LDL.LU R9, [R1+0x1a4] ;  /* 0x0001a40001097983 */ /* 0x000ee80000300800 */
[----:B------:R-:W4:Y:S04]  /*22490*/  LDL.LU R10, [R1+0x1a8] ;  /* 0x0001a800010a7983 */ /* 0x000f280000300800 */
[----:B------:R-:W4:Y:S01]  /*224a0*/  LDL.LU R11, [R1+0x1ac] ;  /* 0x0001ac00010b7983 */ /* 0x000f220000300800 */
[----:B--2---:R-:W-:Y:S06]  /*224b0*/  HMMA.16816.F32 R24, R12, R18, R24 ;  /* 0x000000120c18723c */ /* 0x004fec0000001818 */
[----:B------:R-:W-:-:S02]  /*224c0*/  IMAD.MOV.U32 R7, RZ, RZ, R18 ;  /* 0x000000ffff077224 */ /* 0x000fc400078e0012 */
[----:B------:R-:W-:Y:S02]  /*224d0*/  IMAD.MOV.U32 R6, RZ, RZ, R19 ;  /* 0x000000ffff067224 */ /* 0x000fe400078e0013 */
[----:B------:R-:W0:Y:S04]  /*224e0*/  LDSM.16.M88.4 R16, [R0+UR4+0x9800] ;  /* 0x009800040010783b */ /* 0x000e280008000200 */
[----:B----4-:R-:W-:Y:S04]  /*224f0*/  STL.64 [R1+0x21e0], R10 ;  /* 0x0021e00a01007387 */ /* 0x010fe80000100a00 */
[----:B---3--:R1:W-:Y:S04]  /*22500*/  STL.64 [R1+0x21d8], R8 ;  /* 0x0021d80801007387 */ /* 0x0083e80000100a00 */
[----:B-1----:R-:W2:Y:S04]  /*22510*/  LDL.LU R8, [R1+0x190] ;  /* 0x0001900001087983 */ /* 0x002ea80000300800 */
[----:B------:R-:W2:Y:S04]  /*22520*/  LDL.LU R9, [R1+0x194] ;  /* 0x0001940001097983 */ /* 0x000ea80000300800 */
[----:B------:R-:W2:Y:S04]  /*22530*/  LDL.LU R10, [R1+0x198] ;  /* 0x00019800010a7983 */ /* 0x000ea80000300800 */
[----:B------:R-:W-:Y:S04]  /*22540*/  STL.64 [R1+0x100], R24 ;  /* 0x0001001801007387 */ /* 0x000fe80000100a00 */
[----:B------:R1:W-:Y:S04]  /*22550*/  STL.64 [R1+0x108], R26 ;  /* 0x0001081a01007387 */ /* 0x0003e80000100a00 */
[----:B-1----:R-:W3:Y:S04]  /*22560*/  LDL.LU.64 R26, [R1+0x2208] ;  /* 0x00220800011a7983 */ /* 0x002ee80000300a00 */
[----:B------:R1:W-:Y:S04]  /*22570*/  STL.64 [R1+0x21d0], R6 ;  /* 0x0021d00601007387 */ /* 0x0003e80000100a00 */
[----:B------:R-:W-:Y:S01]  /*22580*/  STL.64 [R1+0x21c8], R4 ;  /* 0x0021c80401007387 */ /* 0x000fe20000100a00 */
[----:B0-----:R-:W-:-:S02]  /*22590*/  IMAD.MOV.U32 R25, RZ, RZ, R16 ;  /* 0x000000ffff197224 */ /* 0x001fc400078e0010 */
[----:B------:R-:W-:Y:S01]  /*225a0*/  IMAD.MOV.U32 R24, RZ, RZ, R17 ;  /* 0x000000ffff187224 */ /* 0x000fe200078e0011 */
[----:B-1----:R-:W4:Y:S04]  /*225b0*/  LDL.LU.64 R6, [R1+0x8] ;  /* 0x0000080001067983 */ /* 0x002f280000300a00 */
[----:B------:R-:W-:Y:S04]  /*225c0*/  STL.64 [R1+0x90], R16 ;  /* 0x0000901001007387 */ /* 0x000fe80000100a00 */
[----:B------:R-:W-:Y:S04]  /*225d0*/  STL.64 [R1+0x98], R18 ;  /* 0x0000981201007387 */ /* 0x000fe80000100a00 */
[----:B------:R-:W0:Y:S04]  /*225e0*/  LDSM.16.M88.4 R16, [R0+UR4+0xa000] ;  /* 0x00a000040010783b */ /* 0x000e280008000200 */
[----:B0-----:R-:W-:Y:S04]  /*225f0*/  STL.64 [R1+0x80], R16 ;  /* 0x0000801001007387 */ /* 0x001fe80000100a00 */
[----:B------:R0:W-:Y:S04]  /*22600*/  STL.64 [R1+0x88], R18 ;  /* 0x0000881201007387 */ /* 0x0001e80000100a00 */
[----:B0-----:R-:W2:Y:S04]  /*22610*/  LDL.LU.64 R18, [R1+0x2200] ;  /* 0x0022000001127983 */ /* 0x001ea80000300a00 */
[----:B------:R-:W2:Y:S02]  /*22620*/  LDL.LU.64 R16, [R1+0x21f8] ;  /* 0x0021f80001107983 */ /* 0x000ea40000300a00 */
[----:B--2---:R-:W-:-:S15]  /*22630*/  HMMA.16816.F32 R16, R12, R22, R16 ;  /* 0x000000160c10723c */ /* 0x004fde0000001810 */
[----:B------:R-:W-:-:S08]  /*22640*/  NOP ;  /* 0x0000000000007918 */ /* 0x000fd00000000000 */
[----:B------:R0:W-:Y:S02]  /*22650*/  STL.64 [R1+0x110], R16 ;  /* 0x0001101001007387 */ /* 0x0001e40000100a00 */
[----:B0-----:R-:W-:Y:S02]  /*22660*/  IMAD.MOV.U32 R17, RZ, RZ, R22 ;  /* 0x000000ffff117224 */ /* 0x001fe400078e0016 */
[----:B------:R-:W-:Y:S02]  /*22670*/  IMAD.MOV.U32 R16, RZ, RZ, R23 ;  /* 0x000000ffff107224 */ /* 0x000fe400078e0017 */
[----:B------:R-:W0:Y:S04]  /*22680*/  LDSM.16.M88.4 R20, [R0+UR4+0xa800] ;  /* 0x00a800040014783b */ /* 0x000e280008000200 */
[----:B------:R1:W-:Y:S04]  /*22690*/  STL.64 [R1+0x118], R18 ;  /* 0x0001181201007387 */ /* 0x0003e80000100a00 */
[----:B-1----:R-:W2:Y:S04]  /*226a0*/  LDL.LU.64 R18, [R1+0x21f0] ;  /* 0x0021f00001127983 */ /* 0x002ea80000300a00 */
[----:B0-----:R-:W-:Y:S04]  /*226b0*/  STL.64 [R1+0x70], R20 ;  /* 0x0000701401007387 */ /* 0x001fe80000100a00 */
[----:B------:R-:W-:Y:S04]  /*226c0*/  STL.64 [R1+0x78], R22 ;  /* 0x0000781601007387 */ /* 0x000fe80000100a00 */
[----:B------:R-:W0:Y:S04]  /*226d0*/  LDSM.16.M88.4 R20, [R0+UR4+0xb000] ;  /* 0x00b000040014783b */ /* 0x000e280008000200 */
[----:B0-----:R-:W-:Y:S04]  /*226e0*/  STL.64 [R1+0x150], R20 ;  /* 0x0001501401007387 */ /* 0x001fe80000100a00 */
[----:B------:R0:W-:Y:S04]  /*226f0*/  STL.64 [R1+0x158], R22 ;  /* 0x0001581601007387 */ /* 0x0001e80000100a00 */
[----:B0-----:R-:W3:Y:S01]  /*22700*/  LDL.LU.64 R22, [R1+0x21e8] ;  /* 0x0021e80001167983 */ /* 0x001ee20000300a00 */
[----:B------:R-:W-:-:S07]  /*22710*/  IMAD.MOV.U32 R11, RZ, RZ, R28 ;  /* 0x000000ffff0b7224 */ /* 0x000fce00078e001c */
[----:B---3--:R-:W-:-:S15]  /*22720*/  HMMA.16816.F32 R8, R12, R22, R8 ;  /* 0x000000160c08723c */ /* 0x008fde0000001808 */
[----:B------:R-:W-:-:S08]  /*22730*/  NOP ;  /* 0x0000000000007918 */ /* 0x000fd00000000000 */
[----:B------:R-:W-:Y:S04]  /*22740*/  STL.64 [R1+0x200], R8 ;  /* 0x0002000801007387 */ /* 0x000fe80000100a00 */
[----:B------:R0:W-:Y:S04]  /*22750*/  STL.64 [R1+0x208], R10 ;  /* 0x0002080a01007387 */ /* 0x0001e80000100a00 */
[----:B0-----:R-:W3:Y:S04]  /*22760*/  LDL.LU.64 R10, [R1+0x21e0] ;  /* 0x0021e000010a7983 */ /* 0x001ee80000300a00 */
[----:B------:R-:W3:Y:S01]  /*22770*/  LDL.LU.64 R8, [R1+0x21d8] ;  /* 0x0021d80001087983 */ /* 0x000ee20000300a00 */
[----:B------:R-:W-:-:S03]  /*22780*/  IMAD.MOV.U32 R28, RZ, RZ, R21 ;  /* 0x000000ffff1c7224 */ /* 0x000fc600078e0015 */
[----:B------:R-:W-:Y:S04]  /*22790*/  STL.64 [R1+0x2150], R22 ;  /* 0x0021501601007387 */ /* 0x000fe80000100a00 */
[----:B------:R-:W0:Y:S04]  /*227a0*/  LDSM.16.M88.4 R20, [R0+UR4+0xb800] ;  /* 0x00b800040014783b */ /* 0x000e280008000200 */
[----:B0-----:R4:W-:Y:S04]  /*227b0*/  STL.64 [R1+0x140], R20 ;  /* 0x0001401401007387 */ /* 0x0019e80000100a00 */
[----:B------:R-:W-:Y:S01]  /*227c0*/  STL.64 [R1+0x148], R22 ;  /* 0x0001481601007387 */ /* 0x000fe20000100a00 */
[----:B----4-:R-:W-:-:S02]  /*227d0*/  IMAD.MOV.U32 R21, RZ, RZ, R6 ;  /* 0x000000ffff157224 */ /* 0x010fc400078e0006 */
[----:B------:R-:W-:Y:S01]  /*227e0*/  IMAD.MOV.U32 R20, RZ, RZ, R7 ;  /* 0x000000ffff147224 */ /* 0x000fe200078e0007 */
[----:B---3--:R-:W-:Y:S01]  /*227f0*/  HMMA.16816.F32 R8, R12, R6, R8 ;  /* 0x000000060c08723c */ /* 0x008fe20000001808 */
[----:B------:R-:W3:Y:S04]  /*22800*/  LDL.LU.64 R6, [R1+0x21d0] ;  /* 0x0021d00001067983 */ /* 0x000ee80000300a00 */
[----:B------:R-:W4:-:S15]  /*22810*/  LDL.LU.64 R4, [R1+0x21c8] ;  /* 0x0021c80001047983 */ /* 0x000f1e0000300a00 */
[----:B------:R-:W-:-:S03]  /*22820*/  NOP ;  /* 0x0000000000007918 */ /* 0x000fc60000000000 */
[----:B------:R0:W-:Y:S01]  /*22830*/  STL [R1+0x1f0], R8 ;  /* 0x0001f00801007387 */ /* 0x0001e20000100800 */
[----:B------:R-:W-:Y:S02]  /*22840*/  IMAD.MOV.U32 R0, RZ, RZ, R10 ;  /* 0x000000ffff007224 */ /* 0x000fe400078e000a */
[----:B------:R-:W-:Y:S02]  /*22850*/  IMAD.MOV.U32 R2, RZ, RZ, R11 ;  /* 0x000000ffff027224 */ /* 0x000fe400078e000b */
[----:B------:R-:W-:Y:S01]  /*22860*/  IMAD.MOV.U32 R3, RZ, RZ, R9 ;  /* 0x000000ffff037224 */ /* 0x000fe200078e0009 */
[----:B------:R-:W2:Y:S04]  /*22870*/  LDL.LU.64 R10, [R1+0x21c0] ;  /* 0x0021c000010a7983 */ /* 0x000ea80000300a00 */
[----:B0-----:R-:W2:Y:S01]  /*22880*/  LDL.LU.64 R8, [R1+0x21b8] ;  /* 0x0021b80001087983 */ /* 0x001ea20000300a00 */
[----:B------:R-:W-:-:S02]  /*22890*/  IMAD.MOV.U32 R22, RZ, RZ, R17 ;  /* 0x000000ffff167224 */ /* 0x000fc400078e0011 */
[----:B------:R-:W-:-:S05]  /*228a0*/  IMAD.MOV.U32 R23, RZ, RZ, R16 ;  /* 0x000000ffff177224 */ /* 0x000fca00078e0010 */
[----:B------:R3:W-:Y:S04]  /*228b0*/  STL.64 [R1+0x2168], R22 ;  /* 0x0021681601007387 */ /* 0x0007e80000100a00 */
[----:B------:R-:W-:Y:S04]  /*228c0*/  STL [R1+0x206c], R2 ;  /* 0x00206c0201007387 */ /* 0x000fe80000100800 */
[----:B------:R-:W-:Y:S04]  /*228d0*/  STL [R1+0x2068], R0 ;  /* 0x0020680001007387 */ /* 0x000fe80000100800 */
[----:B------:R-:W-:Y:S01]  /*228e0*/  STL [R1+0x2064], R3 ;  /* 0x0020640301007387 */ /* 0x000fe20000100800 */
[----:B---3--:R-:W-:-:S02]  /*228f0*/  IMAD.MOV.U32 R22, RZ, RZ, R7 ;  /* 0x000000ffff167224 */ /* 0x008fc400078e0007 */
[----:B------:R-:W-:Y:S01]  /*22900*/  IMAD.MOV.U32 R23, RZ, RZ, R6 ;  /* 0x000000ffff177224 */ /* 0x000fe200078e0006 */
[----:B--2---:R-:W-:-:S15]  /*22910*/  HMMA.16816.F32 R8, R12, R26, R8 ;  /* 0x0000001a0c08723c */ /* 0x004fde0000001808 */
[----:B------:R-:W-:-:S08]  /*22920*/  NOP ;  /* 0x0000000000007918 */ /* 0x000fd00000000000 */
[----:B------:R0:W-:Y:S04]  /*22930*/  STL.64 [R1+0x1e0], R8 ;  /* 0x0001e00801007387 */ /* 0x0001e80000100a00 */
[----:B------:R1:W-:Y:S04]  /*22940*/  STL.64 [R1+0x1e8], R10 ;  /* 0x0001e80a01007387 */ /* 0x0003e80000100a00 */
[----:B------:R-:W2:Y:S04]  /*22950*/  LDL R17, [R1+0x11e8] ;  /* 0x0011e80001117983 */ /* 0x000ea80000100800 */
[----:B0-----:R-:W3:Y:S04]  /*22960*/  LDL.LU R8, [R1+0x1d0] ;  /* 0x0001d00001087983 */ /* 0x001ee80000300800 */
[----:B------:R-:W3:Y:S04]  /*22970*/  LDL.LU R9, [R1+0x1d4] ;  /* 0x0001d40001097983 */ /* 0x000ee80000300800 */
[----:B-1----:R-:W3:Y:S04]  /*22980*/  LDL.LU R10, [R1+0x1d8] ;  /* 0x0001d800010a7983 */ /* 0x002ee80000300800 */
[----:B------:R-:W3:Y:S04]  /*22990*/  LDL.LU R11, [R1+0x1dc] ;  /* 0x0001dc00010b7983 */ /* 0x000ee80000300800 */
[----:B------:R-:W-:Y:S04]  /*229a0*/  STL.64 [R1+0x2180], R22 ;  /* 0x0021801601007387 */ /* 0x000fe80000100a00 */
[----:B------:R-:W-:Y:S04]  /*229b0*/  STL.64 [R1+0x2148], R26 ;  /* 0x0021481a01007387 */ /* 0x000fe80000100a00 */
[----:B------:R0:W-:Y:S04]  /*229c0*/  STL.64 [R1+0x2140], R24 ;  /* 0x0021401801007387 */ /* 0x0001e80000100a00 */
[----:B0-----:R-:W4:Y:S04]  /*229d0*/  LDL.LU R24, [R1+0x240] ;  /* 0x0002400001187983 */ /* 0x001f280000300800 */
[----:B------:R-:W4:Y:S04]  /*229e0*/  LDL.LU R25, [R1+0x244] ;  /* 0x0002440001197983 */ /* 0x000f280000300800 */
[----:B------:R-:W2:Y:S04]  /*229f0*/  LDL.LU R26, [R1+0x248] ;  /* 0x00024800011a7983 */ /* 0x000ea80000300800 */
[----:B------:R-:W2:Y:S04]  /*22a00*/  LDL.LU R27, [R1+0x24c] ;  /* 0x00024c00011b7983 */ /* 0x000ea80000300800 */
[----:B--2---:R-:W-:Y:S04]  /*22a10*/  STL.64 [R1+0x2160], R26 ;  /* 0x0021601a01007387 */ /* 0x004fe80000100a00 */
[----:B----4-:R0:W-:Y:S04]  /*22a20*/  STL.64 [R1+0x2158], R24 ;  /* 0x0021581801007387 */ /* 0x0101e80000100a00 */
[----:B0-----:R-:W2:Y:S04]  /*22a30*/  LDL.LU R24, [R1+0x230] ;  /* 0x0002300001187983 */ /* 0x001ea80000300800 */
[----:B------:R-:W2:Y:S04]  /*22a40*/  LDL.LU R25, [R1+0x234] ;  /* 0x0002340001197983 */ /* 0x000ea80000300800 */
[----:B------:R-:W4:Y:S04]  /*22a50*/  LDL.LU R26, [R1+0x238] ;  /* 0x00023800011a7983 */ /* 0x000f280000300800 */
[----:B------:R-:W4:Y:S01]  /*22a60*/  LDL.LU R27, [R1+0x23c] ;  /* 0x00023c00011b7983 */ /* 0x000f220000300800 */
[----:B------:R-:W-:-:S02]  /*22a70*/  IMAD.MOV.U32 R22, RZ, RZ, R5 ;  /* 0x000000ffff167224 */ /* 0x000fc400078e0005 */
[----:B------:R-:W-:Y:S02]  /*22a80*/  IMAD.MOV.U32 R23, RZ, RZ, R4 ;  /* 0x000000ffff177224 */ /* 0x000fe400078e0004 */
[----:B------:R-:W0:Y:S04]  /*22a90*/  LDSM.16.MT88.4 R4, [R17+UR4+0x2000] ;  /* 0x002000041104783b */ /* 0x000e280008004200 */
[----:B----4-:R-:W-:Y:S04]  /*22aa0*/  STL.64 [R1+0x2178], R26 ;  /* 0x0021781a01007387 */ /* 0x010fe80000100a00 */
[----:B--2---:R1:W-:Y:S04]  /*22ab0*/  STL.64 [R1+0x2170], R24 ;  /* 0x0021701801007387 */ /* 0x0043e80000100a00 */
[----:B-1----:R-:W2:Y:S04]  /*22ac0*/  LDL.LU R24, [R1+0x1c0] ;  /* 0x0001c00001187983 */ /* 0x002ea80000300800 */
[----:B------:R-:W2:Y:S04]  /*22ad0*/  LDL.LU R25, [R1+0x1c4] ;  /* 0x0001c40001197983 */ /* 0x000ea80000300800 */
[----:B------:R-:W4:Y:S04]  /*22ae0*/  LDL.LU R26, [R1+0x1c8] ;  /* 0x0001c800011a7983 */ /* 0x000f280000300800 */
[----:B------:R-:W4:Y:S01]  /*22af0*/  LDL.LU R27, [R1+0x1cc] ;  /* 0x0001cc00011b7983 */ /* 0x000f220000300800 */
[----:B---3--:R-:W-:Y:S06]  /*22b00*/  HMMA.16816.F32 R8, R12, R18, R8 ;  /* 0x000000120c08723c */ /* 0x008fec0000001808 */
[----:B------:R-:W-:-:S02]  /*22b10*/  IMAD.MOV.U32 R2, RZ, RZ, R18 ;  /* 0x000000ffff027224 */ /* 0x000fc400078e0012 */
[----:B------:R-:W-:Y:S01]  /*22b20*/  IMAD.MOV.U32 R0, RZ, RZ, R19 ;  /* 0x000000ffff007224 */ /* 0x000fe200078e0013 */
[----:B----4-:R-:W-:Y:S04]  /*22b30*/  STL.64 [R1+0x2190], R26 ;  /* 0x0021901a01007387 */ /* 0x010fe80000100a00 */
[----:B--2---:R1:W-:Y:S04]  /*22b40*/  STL.64 [R1+0x2188], R24 ;  /* 0x0021881801007387 */ /* 0x0043e80000100a00 */
[----:B-1----:R-:W2:Y:S04]  /*22b50*/  LDL.LU R24, [R1+0x210] ;  /* 0x0002100001187983 */ /* 0x002ea80000300800 */
[----:B------:R-:W2:Y:S04]  /*22b60*/  LDL.LU R25, [R1+0x214] ;  /* 0x0002140001197983 */ /* 0x000ea80000300800 */
[----:B------:R-:W2:Y:S04]  /*22b70*/  LDL.LU R26, [R1+0x218] ;  /* 0x00021800011a7983 */ /* 0x000ea80000300800 */
[----:B------:R-:W2:Y:S04]  /*22b80*/  LDL.LU R27, [R1+0x21c] ;  /* 0x00021c00011b7983 */ /* 0x000ea80000300800 */
[----:B0-----:R0:W-:Y:S04]  /*22b90*/  STL [R1+0x207c], R4 ;  /* 0x00207c0401007387 */ /* 0x0011e80000100800 */
[----:B------:R1:W-:Y:S04]  /*22ba0*/  STL [R1+0x2078], R5 ;  /* 0x0020780501007387 */ /* 0x0003e80000100800 */
[----:B------:R3:W-:Y:S04]  /*22bb0*/  STL [R1+0x2074], R6 ;  /* 0x0020740601007387 */ /* 0x0007e80000100800 */
[----:B------:R4:W-:Y:S04]  /*22bc0*/  STL [R1+0x2070], R7 ;  /* 0x0020700701007387 */ /* 0x0009e80000100800 */
[----:B0-----:R-:W2:Y:S04]  /*22bd0*/  LDL.LU R4, [R1+0x220] ;  /* 0x0002200001047983 */ /* 0x001ea80000300800 */
[----:B-1----:R-:W2:Y:S04]  /*22be0*/  LDL.LU R5, [R1+0x224] ;  /* 0x0002240001057983 */ /* 0x002ea80000300800 */
[----:B---3--:R-:W2:Y:S04]  /*22bf0*/  LDL.LU R6, [R1+0x228] ;  /* 0x0002280001067983 */ /* 0x008ea80000300800 */
[----:B----4-:R-:W2:Y:S04]  /*22c00*/  LDL.LU R7, [R1+0x22c] ;  /* 0x00022c0001077983 */ /* 0x010ea80000300800 */
[----:B------:R-:W-:Y:S04]  /*22c10*/  STL.64 [R1+0x1d0], R8 ;  /* 0x0001d00801007387 */ /* 0x000fe80000100a00 */
[----:B------:R0:W-:Y:S04]  /*22c20*/  STL.64 [R1+0x1d8], R10 ;  /* 0x0001d80a01007387 */ /* 0x0001e80000100a00 */
[----:B0-----:R-:W2:Y:S04]  /*22c30*/  LDL.LU.64 R10, [R1+0x21b0] ;  /* 0x0021b000010a7983 */ /* 0x001ea80000300a00 */
[----:B------:R-:W3:Y:S04]  /*22c40*/  LDL.LU.64 R8, [R1+0x21a8] ;  /* 0x0021a80001087983 */ /* 0x000ee80000300a00 */
[----:B------:R-:W4:Y:S04]  /*22c50*/  LDL.LU.64 R18, [R1+0x21a0] ;  /* 0x0021a00001127983 */ /* 0x000f280000300a00 */
[----:B------:R-:W4:Y:S01]  /*22c60*/  LDL.LU.64 R16, [R1+0x2198] ;  /* 0x0021980001107983 */ /* 0x000f220000300a00 */
[----:B--2---:R-:W-:Y:S07]  /*22c70*/  HMMA.16816.F32 R12, R12, R10, R4 ;  /* 0x0000000a0c0c723c */ /* 0x004fee0000001804 */
[----:B------:R-:W-:-:S15]  /*22c80*/  IMAD.MOV.U32 R7, RZ, RZ, R20 ;  /* 0x000000ffff077224 */ /* 0x000fde00078e0014 */
[----:B------:R-:W-:-:S01]  /*22c90*/  NOP ;  /* 0x0000000000007918 */ /* 0x000fc20000000000 */
[----:B------:R0:W-:Y:S01]  /*22ca0*/  STL [R1+0xf0], R12 ;  /* 0x0000f00c01007387 */ /* 0x0001e20000100800 */
[----:B------:R-:W-:Y:S02]  /*22cb0*/  IMAD.MOV.U32 R4, RZ, RZ, R13 ;  /* 0x000000ffff047224 */ /* 0x000fe400078e000d */
[----:B------:R-:W-:Y:S02]  /*22cc0*/  IMAD.MOV.U32 R6, RZ, RZ, R15 ;  /* 0x000000ffff067224 */ /* 0x000fe400078e000f */
[----:B------:R-:W-:Y:S01]  /*22cd0*/  IMAD.MOV.U32 R5, RZ, RZ, R14 ;  /* 0x000000ffff057224 */ /* 0x000fe200078e000e */
[----:B0-----:R-:W2:Y:S04]  /*22ce0*/  LDL.LU R12, [R1+0x290] ;  /* 0x00029000010c7983 */ /* 0x001ea80000300800 */
[----:B------:R-:W2:Y:S04]  /*22cf0*/  LDL.LU R13, [R1+0x294] ;  /* 0x00029400010d7983 */ /* 0x000ea80000300800 */
[----:B------:R-:W2:Y:S04]  /*22d00*/  LDL.LU R14, [R1+0x298] ;  /* 0x00029800010e7983 */ /* 0x000ea80000300800 */
[----:B------:R-:W2:Y:S04]  /*22d10*/  LDL.LU R15, [R1+0x29c] ;  /* 0x00029c00010f7983 */ /* 0x000ea80000300800 */
[----:B------:R-:W-:Y:S04]  /*22d20*/  STL.64 [R1+0x2128], R10 ;  /* 0x0021280a01007387 */ /* 0x000fe80000100a00 */
[----:B------:R0:W-:Y:S02]  /*22d30*/  STL [R1+0x20f0], R6 ;  /* 0x0020f00601007387 */ /* 0x0001e40000100800 */
[----:B0-----:R-:W-:-:S02]  /*22d40*/  IMAD.MOV.U32 R6, RZ, RZ, R21 ;  /* 0x000000ffff067224 */ /* 0x001fc400078e0015 */
[----:B----4-:R-:W-:Y:S01]  /*22d50*/  HMMA.16816.F32 R20, R16, R22, R24 ;  /* 0x000000161014723c */ /* 0x010fe20000001818 */
[----:B------:R-:W-:Y:S04]  /*22d60*/  STL.64 [R1+0x20e8], R4 ;  /* 0x0020e80401007387 */ /* 0x000fe80000100a00 */
[----:B------:R-:W4:Y:S04]  /*22d70*/  LDL.LU.64 R26, [R1+0x2190] ;  /* 0x00219000011a7983 */ /* 0x000f280000300a00 */
[----:B------:R-:W4:-:S14]  /*22d80*/  LDL.LU.64 R24, [R1+0x2188] ;  /* 0x0021880001187983 */ /* 0x000f1c0000300a00 */
[----:B------:R-:W-:Y:S04]  /*22d90*/  STL.64 [R1+0x270], R20 ;  /* 0x0002701401007387 */ /* 0x000fe80000100a00 */
[----:B------:R0:W-:Y:S04]  /*22da0*/  STL.64 [R1+0x278], R22 ;  /* 0x0002781601007387 */ /* 0x0001e80000100a00 */
[----:B0-----:R-:W4:Y:S02]  /*22db0*/  LDL.LU.64 R22, [R1+0x2180] ;  /* 0x0021800001167983 */ /* 0x001f240000300a00 */
[----:B----4-:R-:W-:Y:S02]  /*22dc0*/  HMMA.16816.F32 R20, R16, R22, R24 ;  /* 0x000000161014723c */ /* 0x010fe40000001818 */
[----:B------:R-:W4:Y:S04]  /*22dd0*/  LDL.LU.64 R26, [R1+0x2178] ;  /* 0x00217800011a7983 */ /* 0x000f280000300a00 */
[----:B------:R-:W4:-:S15]  /*22de0*/  LDL.LU.64 R24, [R1+0x2170] ;  /* 0x0021700001187983 */ /* 0x000f1e0000300a00 */
[----:B------:R-:W-:-:S02]  /*22df0*/  NOP ;  /* 0x0000000000007918 */ /* 0x000fc40000000000 */
        /* <DEDUP_REMOVED lines=11> */
[----:B------:R-:W2:Y:S04]  /*22eb0*/  LDL.LU.64 R26, [R1+0x2148] ;  /* 0x00214800011a7983 */ /* 0x000ea80000300a00 */
[----:B------:R-:W4:-:S15]  /*22ec0*/  LDL.LU.64 R24, [R1+0x2140] ;  /* 0x0021400001187983 */ /* 0x000f1e0000300a00 */
[----:B------:R-:W-:-:S02]  /*22ed0*/  NOP ;  /* 0x0000000000007918 */ /* 0x000fc40000000000 */
[----:B------:R0:W-:Y:S04]  /*22ee0*/  STL.64 [R1+0x240], R20 ;  /* 0x0002401401007387 */ /* 0x0001e80000100a00 */
[----:B------:R1:W-:Y:S04]  /*22ef0*/  STL.64 [R1+0x248], R22 ;  /* 0x0002481601007387 */ /* 0x0003e80000100a00 */
[----:B0-----:R-:W3:Y:S04]  /*22f00*/  LDL.LU R20, [R1+0x2e0] ;  /* 0x0002e00001147983 */ /* 0x001ee80000300800 */
[----:B------:R-:W3:Y:S04]  /*22f10*/  LDL.LU R21, [R1+0x2e4] ;  /* 0x0002e40001157983 */ /* 0x000ee80000300800 */
[----:B-1----:R-:W2:Y:S04]  /*22f20*/  LDL.LU R22, [R1+0x2e8] ;  /* 0x0002e80001167983 */ /* 0x002ea80000300800 */
[----:B------:R-:W2:Y:S04]  /*22f30*/  LDL.LU R23, [R1+0x2ec] ;  /* 0x0002ec0001177983 */ /* 0x000ea80000300800 */
[----:B--2---:R0:W-:Y:S04]  /*22f40*/  STL.64 [R1+0x2098], R22 ;  /* 0x0020981601007387 */ /* 0x0041e80000100a00 */
[----:B0-----:R-:W2:Y:S04]  /*22f50*/  LDL R23, [R1+0x11e8] ;  /* 0x0011e80001177983 */ /* 0x001ea80000100800 */
[----:B---3--:R0:W-:Y:S04]  /*22f60*/  STL.64 [R1+0x2090], R20 ;  /* 0x0020901401007387 */ /* 0x0081e80000100a00 */
[----:B0-----:R-:W3:Y:S04]  /*22f70*/  LDL.64 R20, [R1+0x70] ;  /* 0x0000700001147983 */ /* 0x001ee80000100a00 */
[----:B--2---:R-:W-:Y:S04]  /*22f80*/  STL [R1+0x20b0], R23 ;  /* 0x0020b01701007387 */ /* 0x004fe80000100800 */
[----:B---3--:R4:W-:Y:S02]  /*22f90*/  STL.64 [R1+0x20a8], R20 ;  /* 0x0020a81401007387 */ /* 0x0089e40000100a00 */
[----:B----4-:R-:W-:-:S02]  /*22fa0*/  IMAD.MOV.U32 R20, RZ, RZ, R25 ;  /* 0x000000ffff147224 */ /* 0x010fc400078e0019 */
[----:B------:R-:W-:-:S05]  /*22fb0*/  IMAD.MOV.U32 R21, RZ, RZ, R24 ;  /* 0x000000ffff157224 */ /* 0x000fca00078e0018 */
[----:B------:R0:W-:Y:S04]  /*22fc0*/  STL.64 [R1+0x20c8], R20 ;  /* 0x0020c81401007387 */ /* 0x0001e80000100a00 */
[----:B0-----:R-:W2:Y:S04]  /*22fd0*/  LDL.LU R20, [R1+0x280] ;  /* 0x0002800001147983 */ /* 0x001ea80000300800 */
[----:B------:R-:W2:Y:S04]  /*22fe0*/  LDL.LU R21, [R1+0x284] ;  /* 0x0002840001157983 */ /* 0x000ea80000300800 */
[----:B------:R-:W2:Y:S04]  /*22ff0*/  LDL.LU R22, [R1+0x288] ;  /* 0x0002880001167983 */ /* 0x000ea80000300800 */
[----:B------:R-:W2:Y:S02]  /*23000*/  LDL.LU R23, [R1+0x28c] ;  /* 0x00028c0001177983 */ /* 0x000ea40000300800 */
[----:B--2---:R-:W-:-:S15]  /*23010*/  HMMA.16816.F32 R4, R16, R6, R20 ;  /* 0x000000061004723c */ /* 0x004fde0000001814 */
[----:B------:R-:W-:-:S08]  /*23020*/  NOP ;  /* 0x0000000000007918 */ /* 0x000fd00000000000 */
[----:B------:R-:W-:Y:S04]  /*23030*/  STL [R1+0x234], R5 ;  /* 0x0002340501007387 */ /* 0x000fe80000100800 */
[----:B------:R0:W-:Y:S01]  /*23040*/  STL.64 [R1+0x238], R6 ;  /* 0x0002380601007387 */ /* 0x0001e20000100a00 */
[----:B------:R-:W-:Y:S02]  /*23050*/  IMAD.MOV.U32 R24, RZ, RZ, R4 ;  /* 0x000000ffff187224 */ /* 0x000fe400078e0004 */
[----:B0-----:R-:W-:Y:S01]  /*23060*/  HMMA.16816.F32 R4, R16, R26, R12 ;  /* 0x0000001a1004723c */ /* 0x001fe2000000180c */
[----:B------:R-:W-:Y:S02]  /*23070*/  IMAD.MOV.U32 R20, RZ, RZ, R9 ;  /* 0x000000ffff147224 */ /* 0x000fe400078e0009 */
[----:B------:R-:W-:Y:S01]  /*23080*/  IMAD.MOV.U32 R21, RZ, RZ, R8 ;  /* 0x000000ffff157224 */ /* 0x000fe200078e0008 */
[----:B------:R-:W0:Y:S04]  /*23090*/  LDSM.16.MT88.4 R12, [R29+UR4+0x2080] ;  /* 0x002080041d0c783b */ /* 0x000e280008004200 */
[----:B------:R-:W-:-:S15]  /*230a0*/  STL.64 [R1+0x20e0], R20 ;  /* 0x0020e01401007387 */ /* 0x000fde0000100a00 */
[----:B------:R1:W-:Y:S04]  /*230b0*/  STL.64 [R1+0x220], R4 ;  /* 0x0002200401007387 */ /* 0x0003e80000100a00 */
[----:B------:R2:W-:Y:S01]  /*230c0*/  STL [R1+0x228], R6 ;  /* 0x0002280601007387 */ /* 0x0005e20000100800 */
[----:B------:R-:W-:-:S03]  /*230d0*/  IMAD.MOV.U32 R25, RZ, RZ, R7 ;  /* 0x000000ffff197224 */ /* 0x000fc600078e0007 */
[----:B-1----:R-:W3:Y:S04]  /*230e0*/  LDL.LU R4, [R1+0x2a0] ;  /* 0x0002a00001047983 */ /* 0x002ee80000300800 */
[----:B------:R-:W3:Y:S04]  /*230f0*/  LDL.LU R5, [R1+0x2a4] ;  /* 0x0002a40001057983 */ /* 0x000ee80000300800 */
[----:B--2---:R-:W2:Y:S04]  /*23100*/  LDL.LU R6, [R1+0x2a8] ;  /* 0x0002a80001067983 */ /* 0x004ea80000300800 */
[----:B------:R-:W2:Y:S04]  /*23110*/  LDL.LU R7, [R1+0x2ac] ;  /* 0x0002ac0001077983 */ /* 0x000ea80000300800 */
[----:B--2---:R-:W-:Y:S04]  /*23120*/  STL.64 [R1+0x2100], R6 ;  /* 0x0021000601007387 */ /* 0x004fe80000100a00 */
[----:B---3--:R1:W-:Y:S04]  /*23130*/  STL.64 [R1+0x20f8], R4 ;  /* 0x0020f80401007387 */ /* 0x0083e80000100a00 */
[----:B-1----:R-:W2:Y:S04]  /*23140*/  LDL.64 R4, [R1+0xc0] ;  /* 0x0000c00001047983 */ /* 0x002ea80000100a00 */
[----:B--2---:R1:W-:Y:S04]  /*23150*/  STL.64 [R1+0x2120], R4 ;  /* 0x0021200401007387 */ /* 0x0043e80000100a00 */
[----:B-1----:R-:W2:Y:S04]  /*23160*/  LDL.LU R4, [R1+0x2c0] ;  /* 0x0002c00001047983 */ /* 0x002ea80000300800 */
[----:B------:R-:W2:Y:S04]  /*23170*/  LDL.LU R5, [R1+0x2c4] ;  /* 0x0002c40001057983 */ /* 0x000ea80000300800 */
[----:B------:R-:W3:Y:S04]  /*23180*/  LDL.LU R6, [R1+0x2c8] ;  /* 0x0002c80001067983 */ /* 0x000ee80000300800 */
[----:B------:R-:W3:Y:S04]  /*23190*/  LDL.LU R7, [R1+0x2cc] ;  /* 0x0002cc0001077983 */ /* 0x000ee80000300800 */
[----:B---3--:R-:W-:Y:S04]  /*231a0*/  STL.64 [R1+0x2138], R6 ;  /* 0x0021380601007387 */ /* 0x008fe80000100a00 */
[----:B--2---:R1:W-:Y:S04]  /*231b0*/  STL.64 [R1+0x2130], R4 ;  /* 0x0021300401007387 */ /* 0x0043e80000100a00 */
[----:B-1----:R-:W2:Y:S04]  /*231c0*/  LDL.LU R4, [R1+0x2d0] ;  /* 0x0002d00001047983 */ /* 0x002ea80000300800 */
[----:B------:R-:W2:Y:S04]  /*231d0*/  LDL.LU R5, [R1+0x2d4] ;  /* 0x0002d40001057983 */ /* 0x000ea80000300800 */
[----:B------:R-:W2:Y:S04]  /*231e0*/  LDL.LU R6, [R1+0x2d8] ;  /* 0x0002d80001067983 */ /* 0x000ea80000300800 */
[----:B------:R-:W2:Y:S04]  /*231f0*/  LDL.LU R7, [R1+0x2dc] ;  /* 0x0002dc0001077983 */ /* 0x000ea80000300800 */
[----:B------:R-:W3:Y:S04]  /*23200*/  LDL.64 R20, [R1+0xb0] ;  /* 0x0000b00001147983 */ /* 0x000ee80000100a00 */
[----:B---3--:R1:W-:Y:S04]  /*23210*/  STL.64 [R1+0x2108], R20 ;  /* 0x0021081401007387 */ /* 0x0083e80000100a00 */
[----:B-1----:R-:W3:Y:S04]  /*23220*/  LDL.LU R20, [R1+0x2b0] ;  /* 0x0002b00001147983 */ /* 0x002ee80000300800 */
[----:B------:R-:W3:Y:S04]  /*23230*/  LDL.LU R21, [R1+0x2b4] ;  /* 0x0002b40001157983 */ /* 0x000ee80000300800 */
[----:B------:R-:W3:Y:S04]  /*23240*/  LDL.LU R22, [R1+0x2b8] ;  /* 0x0002b80001167983 */ /* 0x000ee80000300800 */
[----:B------:R-:W3:Y:S04]  /*23250*/  LDL.LU R23, [R1+0x2bc] ;  /* 0x0002bc0001177983 */ /* 0x000ee80000300800 */
[----:B------:R1:W-:Y:S04]  /*23260*/  STL.64 [R1+0x2010], R24 ;  /* 0x0020101801007387 */ /* 0x0003e80000100a00 */
[----:B-1----:R-:W4:Y:S04]  /*23270*/  LDL.LU R24, [R1+0x120] ;  /* 0x0001200001187983 */ /* 0x002f280000300800 */
[----:B------:R-:W4:Y:S04]  /*23280*/  LDL.LU R25, [R1+0x124] ;  /* 0x0001240001197983 */ /* 0x000f280000300800 */
[----:B------:R-:W2:Y:S04]  /*23290*/  LDL.LU R26, [R1+0x128] ;  /* 0x00012800011a7983 */ /* 0x000ea80000300800 */
[----:B------:R-:W2:Y:S04]  /*232a0*/  LDL.LU R27, [R1+0x12c] ;  /* 0x00012c00011b7983 */ /* 0x000ea80000300800 */
[----:B--2---:R-:W-:Y:S04]  /*232b0*/  STL.64 [R1+0x20c0], R26 ;  /* 0x0020c01a01007387 */ /* 0x004fe80000100a00 */
[----:B----4-:R1:W-:Y:S04]  /*232c0*/  STL.64 [R1+0x20b8], R24 ;  /* 0x0020b81801007387 */ /* 0x0103e80000100a00 */
[----:B-1----:R-:W2:Y:S04]  /*232d0*/  LDL.LU R24, [R1+0x130] ;  /* 0x0001300001187983 */ /* 0x002ea80000300800 */
[----:B------:R-:W2:Y:S04]  /*232e0*/  LDL.LU R25, [R1+0x134] ;  /* 0x0001340001197983 */ /* 0x000ea80000300800 */
[----:B------:R-:W4:Y:S04]  /*232f0*/  LDL.LU R26, [R1+0x138] ;  /* 0x00013800011a7983 */ /* 0x000f280000300800 */
[----:B------:R-:W4:Y:S01]  /*23300*/  LDL.LU R27, [R1+0x13c] ;  /* 0x00013c00011b7983 */ /* 0x000f220000300800 */
        /* <DEDUP_REMOVED lines=8> */
[----:B0-----:R-:W-:Y:S04]  /*23390*/  STL.64 [R1+0x1fc0], R14 ;  /* 0x001fc00e01007387 */ /* 0x001fe80000100a00 */
[----:B------:R0:W-:Y:S04]  /*233a0*/  STL.64 [R1+0x1fb8], R12 ;  /* 0x001fb80c01007387 */ /* 0x0001e80000100a00 */
[----:B0-----:R-:W4:Y:S01]  /*233b0*/  LDL.LU.64 R12, [R1+0x140] ;  /* 0x00014000010c7983 */ /* 0x001f220000300a00 */
[C---:B------:R-:W-:Y:S03]  /*233c0*/  HMMA.16816.F32 R8, R16.reuse, R10, R4 ;  /* 0x0000000a1008723c */ /* 0x040fe60000001804 */
[----:B----4-:R0:W-:Y:S04]  /*233d0*/  STL.64 [R1+0x20a0], R12 ;  /* 0x0020a00c01007387 */ /* 0x0101e80000100a00 */
[----:B0-----:R-:W4:Y:S04]  /*233e0*/  LDL.LU R12, [R1+0x2f0] ;  /* 0x0002f000010c7983 */ /* 0x001f280000300800 */
[----:B------:R-:W4:Y:S04]  /*233f0*/  LDL.LU R13, [R1+0x2f4] ;  /* 0x0002f400010d7983 */ /* 0x000f280000300800 */
[----:B------:R-:W4:Y:S04]  /*23400*/  LDL.LU R14, [R1+0x2f8] ;  /* 0x0002f800010e7983 */ /* 0x000f280000300800 */
[----:B------:R-:W4:Y:S04]  /*23410*/  LDL.LU R15, [R1+0x2fc] ;  /* 0x0002fc00010f7983 */ /* 0x000f280000300800 */
[----:B------:R-:W3:Y:S04]  /*23420*/  LDL.LU.64 R6, [R1+0x2138] ;  /* 0x0021380001067983 */ /* 0x000ee80000300a00 */
[----:B------:R-:W3:Y:S04]  /*23430*/  LDL.LU.64 R4, [R1+0x2130] ;  /* 0x0021300001047983 */ /* 0x000ee80000300a00 */
[----:B------:R-:W-:Y:S04]  /*23440*/  STL.64 [R1+0x210], R8 ;  /* 0x0002100801007387 */ /* 0x000fe80000100a00 */
[----:B------:R0:W-:Y:S04]  /*23450*/  STL.64 [R1+0x218], R10 ;  /* 0x0002180a01007387 */ /* 0x0001e80000100a00 */
[----:B0-----:R-:W3:Y:S02]  /*23460*/  LDL.LU.64 R10, [R1+0x2128] ;  /* 0x00212800010a7983 */ /* 0x001ee40000300a00 */
[----:B---3--:R-:W-:Y:S02]  /*23470*/  HMMA.16816.F32 R16, R16, R10, R4 ;  /* 0x0000000a1010723c */ /* 0x008fe40000001804 */
[----:B------:R-:W3:Y:S04]  /*23480*/  LDL.LU.64 R4, [R1+0x2120] ;  /* 0x0021200001047983 */ /* 0x000ee80000300a00 */
[----:B------:R-:W3:Y:S04]  /*23490*/  LDL.LU.64 R10, [R1+0x2118] ;  /* 0x00211800010a7983 */ /* 0x000ee80000300a00 */
[----:B------:R-:W3:-:S13]  /*234a0*/  LDL.LU.64 R8, [R1+0x2110] ;  /* 0x0021100001087983 */ /* 0x000eda0000300a00 */
[----:B------:R0:W-:Y:S04]  /*234b0*/  STL.64 [R1+0x1c0], R16 ;  /* 0x0001c01001007387 */ /* 0x0001e80000100a00 */
[----:B------:R-:W-:Y:S04]  /*234c0*/  STL.64 [R1+0x1c8], R18 ;  /* 0x0001c81201007387 */ /* 0x000fe80000100a00 */
[----:B0-----:R-:W4:Y:S01]  /*234d0*/  LDL.64 R16, [R1+0x80] ;  /* 0x0000800001107983 */ /* 0x001f220000100a00 */
[----:B---3--:R-:W-:Y:S06]  /*234e0*/  HMMA.16816.F32 R20, R8, R4, R20 ;  /* 0x000000040814723c */ /* 0x008fec0000001814 */
[----:B------:R-:W-:-:S02]  /*234f0*/  IMAD.MOV.U32 R0, RZ, RZ, R4 ;  /* 0x000000ffff007224 */ /* 0x000fc400078e0004 */
[----:B------:R-:W-:-:S15]  /*23500*/  IMAD.MOV.U32 R3, RZ, RZ, R5 ;  /* 0x000000ffff037224 */ /* 0x000fde00078e0005 */
[----:B------:R0:W-:Y:S04]  /*23510*/  STL.64 [R1+0x1b0], R20 ;  /* 0x0001b01401007387 */ /* 0x0001e80000100a00 */
[----:B------:R-:W-:Y:S04]  /*23520*/  STL.64 [R1+0x1b8], R22 ;  /* 0x0001b81601007387 */ /* 0x000fe80000100a00 */
[----:B0-----:R-:W3:Y:S04]  /*23530*/  LDL.LU.64 R20, [R1+0x2108] ;  /* 0x0021080001147983 */ /* 0x001ee80000300a00 */
[----:B------:R-:W3:Y:S04]  /*23540*/  LDL.LU.64 R6, [R1+0x2100] ;  /* 0x0021000001067983 */ /* 0x000ee80000300a00 */
[----:B------:R-:W3:Y:S02]  /*23550*/  LDL.LU.64 R4, [R1+0x20f8] ;  /* 0x0020f80001047983 */ /* 0x000ee40000300a00 */
[----:B---3--:R-:W-:Y:S06]  /*23560*/  HMMA.16816.F32 R4, R8, R20, R4 ;  /* 0x000000140804723c */ /* 0x008fec0000001804 */
[----:B------:R-:W-:-:S15]  /*23570*/  IMAD.MOV.U32 R2, RZ, RZ, R21 ;  /* 0x000000ffff027224 */ /* 0x000fde00078e0015 */
[----:B------:R-:W-:-:S02]  /*23580*/  NOP ;  /* 0x0000000000007918 */ /* 0x000fc40000000000 */
[----:B------:R-:W-:Y:S04]  /*23590*/  STL.64 [R1+0x1a0], R4 ;  /* 0x0001a00401007387 */ /* 0x000fe80000100a00 */
[----:B------:R0:W-:Y:S04]  /*235a0*/  STL.64 [R1+0x1a8], R6 ;  /* 0x0001a80601007387 */ /* 0x0001e80000100a00 */
[----:B0-----:R-:W3:Y:S04]  /*235b0*/  LDL.LU R6, [R1+0x20f0] ;  /* 0x0020f00001067983 */ /* 0x001ee80000300800 */
[----:B------:R-:W3:Y:S01]  /*235c0*/  LDL.LU.64 R4, [R1+0x20e8] ;  /* 0x0020e80001047983 */ /* 0x000ee20000300a00 */
[----:B------:R-:W-:-:S03]  /*235d0*/  IMAD.MOV.U32 R7, RZ, RZ, R20 ;  /* 0x000000ffff077224 */ /* 0x000fc600078e0014 */
[----:B------:R-:W2:Y:S02]  /*235e0*/  LDL.LU.64 R20, [R1+0x20e0] ;  /* 0x0020e00001147983 */ /* 0x000ea40000300a00 */
        /* <DEDUP_REMOVED lines=8> */
[----:B------:R-:W4:Y:S04]  /*23670*/  LDL.LU.64 R26, [R1+0x20c0] ;  /* 0x0020c000011a7983 */ /* 0x000f280000300a00 */
[----:B------:R-:W4:-:S15]  /*23680*/  LDL.LU.64 R24, [R1+0x20b8] ;  /* 0x0020b80001187983 */ /* 0x000f1e0000300a00 */
[----:B------:R-:W-:-:S02]  /*23690*/  NOP ;  /* 0x0000000000007918 */ /* 0x000fc40000000000 */
[----:B------:R-:W-:Y:S04]  /*236a0*/  STL.64 [R1+0x180], R20 ;  /* 0x0001801401007387 */ /* 0x000fe80000100a00 */
[----:B------:R0:W-:Y:S04]  /*236b0*/  STL.64 [R1+0x188], R22 ;  /* 0x0001881601007387 */ /* 0x0001e80000100a00 */
[----:B0-----:R-:W2:Y:S04]  /*236c0*/  LDL.LU R23, [R1+0x20b0] ;  /* 0x0020b00001177983 */ /* 0x001ea80000300800 */
[----:B------:R-:W3:Y:S01]  /*236d0*/  LDL.LU.64 R20, [R1+0x20a8] ;  /* 0x0020a80001147983 */ /* 0x000ee20000300a00 */
[----:B----4-:R-:W-:-:S15]  /*236e0*/  HMMA.16816.F32 R24, R8, R16, R24 ;  /* 0x000000100818723c */ /* 0x010fde0000001818 */
[----:B------:R-:W-:-:S08]  /*236f0*/  NOP ;  /* 0x0000000000007918 */ /* 0x000fd00000000000 */
[----:B------:R0:W-:Y:S02]  /*23700*/  STL.64 [R1+0x170], R24 ;  /* 0x0001701801007387 */ /* 0x0001e40000100a00 */
[----:B0-----:R-:W-:Y:S02]  /*23710*/  IMAD.MOV.U32 R25, RZ, RZ, R16 ;  /* 0x000000ffff197224 */ /* 0x001fe400078e0010 */
[----:B------:R-:W-:Y:S02]  /*23720*/  IMAD.MOV.U32 R24, RZ, RZ, R17 ;  /* 0x000000ffff187224 */ /* 0x000fe400078e0011 */
[----:B--2---:R-:W0:Y:S01]  /*23730*/  LDSM.16.MT88.4 R16, [R23+UR4+0x2080] ;  /* 0x002080041710783b */ /* 0x004e220008004200 */
[----:B---3--:R-:W-:Y:S03]  /*23740*/  HMMA.16816.F32 R12, R8, R20, R12 ;  /* 0x00000014080c723c */ /* 0x008fe6000000180c */
[----:B------:R1:W-:Y:S03]  /*23750*/  STL.64 [R1+0x178], R26 ;  /* 0x0001781a01007387 */ /* 0x0003e60000100a00 */
[----:B-1----:R-:W-:Y:S01]  /*23760*/  MOV R27, R20 ;  /* 0x00000014001b7202 */ /* 0x002fe20000000f00 */
[----:B------:R-:W-:Y:S01]  /*23770*/  IMAD.MOV.U32 R26, RZ, RZ, R21 ;  /* 0x000000ffff1a7224 */ /* 0x000fe200078e0015 */
[----:B0-----:R-:W-:Y:S04]  /*23780*/  STL.64 [R1+0x1f38], R18 ;  /* 0x001f381201007387 */ /* 0x001fe80000100a00 */
[----:B------:R0:W-:Y:S04]  /*23790*/  STL.64 [R1+0x1f30], R16 ;  /* 0x001f301001007387 */ /* 0x0001e80000100a00 */
[----:B0-----:R-:W2:Y:S07]  /*237a0*/  LDL R16, [R1+0x150] ;  /* 0x0001500001107983 */ /* 0x001eae0000100800 */
[----:B------:R0:W-:Y:S04]  /*237b0*/  STL.64 [R1+0x160], R12 ;  /* 0x0001600c01007387 */ /* 0x0001e80000100a00 */
[----:B------:R1:W-:Y:S04]  /*237c0*/  STL.64 [R1+0x168], R14 ;  /* 0x0001680e01007387 */ /* 0x0003e80000100a00 */
[----:B0-----:R-:W3:Y:S04]  /*237d0*/  LDL.LU.64 R12, [R1+0x20a0] ;  /* 0x0020a000010c7983 */ /* 0x001ee80000300a00 */
[----:B------:R-:W2:Y:S04]  /*237e0*/  LDL.LU.64 R22, [R1+0x2098] ;  /* 0x0020980001167983 */ /* 0x000ea80000300a00 */
[----:B------:R-:W2:Y:S01]  /*237f0*/  LDL.LU.64 R20, [R1+0x2090] ;  /* 0x0020900001147983 */ /* 0x000ea20000300a00 */
[----:B------:R-:W-:-:S07]  /*23800*/  IMAD.MOV.U32 R17, RZ, RZ, R28 ;  /* 0x000000ffff117224 */ /* 0x000fce00078e001c */
[----:B--2---:R-:W-:Y:S01]  /*23810*/  HMMA.16816.F32 R16, R8, R16, R20 ;  /* 0x000000100810723c */ /* 0x004fe20000001814 */
[----:B------:R-:W2:Y:S04]  /*23820*/  LDL.LU.64 R22, [R1+0x2088] ;  /* 0x0020880001167983 */ /* 0x000ea80000300a00 */
[----:B------:R-:W2:Y:S01]  /*23830*/  LDL.LU.64 R20, [R1+0x2080] ;  /* 0x0020800001147983 */ /* 0x000ea20000300a00 */
[----:B---3--:R-:W-:Y:S02]  /*23840*/  IMAD.MOV.U32 R28, RZ, RZ, R13 ;  /* 0x000000ffff1c7224 */ /* 0x008fe400078e000d */
[----:B-1----:R-:W-:Y:S02]  /*23850*/  IMAD.MOV.U32 R14, RZ, RZ, R5 ;  /* 0x000000ffff0e7224 */ /* 0x002fe400078e0005 */
[----:B------:R-:W-:-:S13]  /*23860*/  IMAD.MOV.U32 R15, RZ, RZ, R6 ;  /* 0x000000ffff0f7224 */ /* 0x000fda00078e0006 */
[----:B------:R0:W-:Y:S04]  /*23870*/  STL.64 [R1+0x130], R16 ;  /* 0x0001301001007387 */ /* 0x0001e80000100a00 */
[----:B------:R1:W-:Y:S01]  /*23880*/  STL.64 [R1+0x138], R18 ;  /* 0x0001381201007387 */ /* 0x0003e20000100a00 */
[----:B--2---:R-:W-:Y:S07]  /*23890*/  HMMA.16816.F32 R8, R8, R12, R20 ;  /* 0x0000000c0808723c */ /* 0x004fee0000001814 */
[----:B------:R-:W-:-:S02]  /*238a0*/  IMAD.MOV.U32 R20, RZ, RZ, R12 ;  /* 0x000000ffff147224 */ /* 0x000fc400078e000c */
[----:B------:R-:W-:-:S14]  /*238b0*/  IMAD.MOV.U32 R13, RZ, RZ, R4 ;  /* 0x000000ffff0d7224 */ /* 0x000fdc00078e0004 */
[----:B------:R-:W-:Y:S04]  /*238c0*/  STL.64 [R1+0xe0], R8 ;  /* 0x0000e00801007387 */ /* 0x000fe80000100a00 */
[----:B------:R-:W-:Y:S04]  /*238d0*/  STL.64 [R1+0xe8], R10 ;  /* 0x0000e80a01007387 */ /* 0x000fe80000100a00 */
[----:B------:R-:W2:Y:S04]  /*238e0*/  LDL.LU R12, [R1+0xf0] ;  /* 0x0000f000010c7983 */ /* 0x000ea80000300800 */
[----:B------:R-:W3:Y:S04]  /*238f0*/  LDL.LU R4, [R1+0x207c] ;  /* 0x00207c0001047983 */ /* 0x000ee80000300800 */
[----:B------:R-:W3:Y:S04]  /*23900*/  LDL.LU R5, [R1+0x2078] ;  /* 0x0020780001057983 */ /* 0x000ee80000300800 */
[----:B------:R-:W3:Y:S04]  /*23910*/  LDL.LU R6, [R1+0x2074] ;  /* 0x0020740001067983 */ /* 0x000ee80000300800 */
[----:B0-----:R-:W4:Y:S04]  /*23920*/  LDL.LU R16, [R1+0x1d0] ;  /* 0x0001d00001107983 */ /* 0x001f280000300800 */
[----:B------:R-:W4:Y:S04]  /*23930*/  LDL.LU R17, [R1+0x1d4] ;  /* 0x0001d40001117983 */ /* 0x000f280000300800 */
[----:B-1----:R-:W2:Y:S04]  /*23940*/  LDL.LU R18, [R1+0x1d8] ;  /* 0x0001d80001127983 */ /* 0x002ea80000300800 */
[----:B------:R-:W2:Y:S04]  /*23950*/  LDL.LU R19, [R1+0x1dc] ;  /* 0x0001dc0001137983 */ /* 0x000ea80000300800 */
[----:B--2---:R-:W-:Y:S04]  /*23960*/  STL.64 [R1+0x1fe0], R18 ;  /* 0x001fe01201007387 */ /* 0x004fe80000100a00 */
[----:B----4-:R0:W-:Y:S02]  /*23970*/  STL.64 [R1+0x1fd8], R16 ;  /* 0x001fd81001007387 */ /* 0x0101e40000100a00 */
[----:B0-----:R-:W-:-:S02]  /*23980*/  IMAD.MOV.U32 R16, RZ, RZ, R27 ;  /* 0x000000ffff107224 */ /* 0x001fc400078e001b */
[----:B------:R-:W-:-:S05]  /*23990*/  IMAD.MOV.U32 R17, RZ, RZ, R26 ;  /* 0x000000ffff117224 */ /* 0x000fca00078e001a */
[----:B------:R0:W-:Y:S02]  /*239a0*/  STL.64 [R1+0x1ff0], R16 ;  /* 0x001ff01001007387 */ /* 0x0001e40000100a00 */
[----:B0-----:R-:W-:Y:S02]  /*239b0*/  IMAD.MOV.U32 R17, RZ, RZ, R24 ;  /* 0x000000ffff117224 */ /* 0x001fe400078e0018 */
[----:B------:R-:W-:Y:S01]  /*239c0*/  IMAD.MOV.U32 R16, RZ, RZ, R25 ;  /* 0x000000ffff107224 */ /* 0x000fe200078e0019 */
[----:B------:R-:W2:Y:S04]  /*239d0*/  LDL.LU R24, [R1+0x200] ;  /* 0x0002000001187983 */ /* 0x000ea80000300800 */
[----:B------:R-:W2:Y:S04]  /*239e0*/  LDL.LU R25, [R1+0x204] ;  /* 0x0002040001197983 */ /* 0x000ea80000300800 */
[----:B------:R-:W4:Y:S04]  /*239f0*/  LDL.LU R26, [R1+0x208] ;  /* 0x00020800011a7983 */ /* 0x000f280000300800 */
[----:B------:R-:W4:Y:S04]  /*23a00*/  LDL.LU R27, [R1+0x20c] ;  /* 0x00020c00011b7983 */ /* 0x000f280000300800 */
[----:B----4-:R-:W-:Y:S04]  /*23a10*/  STL.64 [R1+0x2020], R26 ;  /* 0x0020201a01007387 */ /* 0x010fe80000100a00 */
[----:B--2---:R0:W-:Y:S04]  /*23a20*/  STL.64 [R1+0x2018], R24 ;  /* 0x0020181801007387 */ /* 0x0041e80000100a00 */
[----:B0-----:R-:W2:Y:S04]  /*23a30*/  LDL.LU R24, [R1+0x110] ;  /* 0x0001100001187983 */ /* 0x001ea80000300800 */
[----:B------:R-:W2:Y:S04]  /*23a40*/  LDL.LU R25, [R1+0x114] ;  /* 0x0001140001197983 */ /* 0x000ea80000300800 */
[----:B------:R-:W4:Y:S04]  /*23a50*/  LDL.LU R26, [R1+0x118] ;  /* 0x00011800011a7983 */ /* 0x000f280000300800 */
[----:B------:R-:W4:Y:S04]  /*23a60*/  LDL.LU R27, [R1+0x11c] ;  /* 0x00011c00011b7983 */ /* 0x000f280000300800 */
[----:B----4-:R-:W-:Y:S04]  /*23a70*/  STL.64 [R1+0x2030], R26 ;  /* 0x0020301a01007387 */ /* 0x010fe80000100a00 */
[----:B--2---:R0:W-:Y:S02]  /*23a80*/  STL.64 [R1+0x2028], R24 ;  /* 0x0020281801007387 */ /* 0x0041e40000100a00 */
[----:B0-----:R-:W-:-:S02]  /*23a90*/  IMAD.MOV.U32 R24, RZ, RZ, R7 ;  /* 0x000000ffff187224 */ /* 0x001fc400078e0007 */
[----:B------:R-:W-:Y:S01]  /*23aa0*/  IMAD.MOV.U32 R25, RZ, RZ, R2 ;  /* 0x000000ffff197224 */ /* 0x000fe200078e0002 */
[----:B------:R-:W3:Y:S04]  /*23ab0*/  LDL.LU R7, [R1+0x2070] ;  /* 0x0020700001077983 */ /* 0x000ee80000300800 */
[----:B------:R-:W2:Y:S04]  /*23ac0*/  LDL.LU R2, [R1+0x206c] ;  /* 0x00206c0001027983 */ /* 0x000ea80000300800 */
[----:B------:R0:W-:Y:S02]  /*23ad0*/  STL.64 [R1+0x2040], R24 ;  /* 0x0020401801007387 */ /* 0x0001e40000100a00 */
[----:B0-----:R-:W-:-:S02]  /*23ae0*/  IMAD.MOV.U32 R24, RZ, RZ, R0 ;  /* 0x000000ffff187224 */ /* 0x001fc400078e0000 */
[----:B------:R-:W-:Y:S01]  /*23af0*/  IMAD.MOV.U32 R25, RZ, RZ, R3 ;  /* 0x000000ffff197224 */ /* 0x000fe200078e0003 */
[----:B------:R-:W4:Y:S04]  /*23b00*/  LDL.LU R0, [R1+0x2068] ;  /* 0x0020680001007983 */ /* 0x000f280000300800 */
[----:B------:R-:W2:Y:S04]  /*23b10*/  LDL.LU R3, [R1+0x2064] ;  /* 0x0020640001037983 */ /* 0x000ea80000300800 */
[----:B------:R0:W-:Y:S04]  /*23b20*/  STL.64 [R1+0x2008], R16 ;  /* 0x0020081001007387 */ /* 0x0001e80000100a00 */
[----:B0-----:R-:W3:Y:S04]  /*23b30*/  LDL.LU.64 R16, [R1+0x90] ;  /* 0x0000900001107983 */ /* 0x001ee80000300a00 */
[----:B---3--:R0:W-:Y:S04]  /*23b40*/  STL.64 [R1+0x2038], R16 ;  /* 0x0020381001007387 */ /* 0x0081e80000100a00 */
[----:B0-----:R-:W3:Y:S04]  /*23b50*/  LDL.LU R16, [R1+0x100] ;  /* 0x0001000001107983 */ /* 0x001ee80000300800 */
        /* <DEDUP_REMOVED lines=9> */
[----:B------:R-:W-:Y:S04]  /*23bf0*/  STL.64 [R1+0x1fd0], R14 ;  /* 0x001fd00e01007387 */ /* 0x000fe80000100a00 */
[----:B------:R0:W-:Y:S04]  /*23c00*/  STL.64 [R1+0x1fc8], R12 ;  /* 0x001fc80c01007387 */ /* 0x0001e80000100a00 */
[----:B0-----:R-:W4:Y:S01]  /*23c10*/  LDL.LU.64 R12, [R1+0x150] ;  /* 0x00015000010c7983 */ /* 0x001f220000300a00 */
[----:B------:R-:W-:-:S03]  /*23c20*/  IMAD.MOV.U32 R11, RZ, RZ, R20 ;  /* 0x000000ffff0b7224 */ /* 0x000fc600078e0014 */
[----:B------:R-:W0:Y:S04]  /*23c30*/  LDSM.16.MT88.4 R20, [R29+UR4+0x3000] ;  /* 0x003000041d14783b */ /* 0x000e280008004200 */
[----:B----4-:R1:W-:Y:S04]  /*23c40*/  STL.64 [R1+0x1fe8], R12 ;  /* 0x001fe80c01007387 */ /* 0x0103e80000100a00 */
[----:B-1----:R-:W4:Y:S04]  /*23c50*/  LDL.LU R12, [R1+0x1e0] ;  /* 0x0001e000010c7983 */ /* 0x002f280000300800 */
[----:B------:R-:W4:Y:S04]  /*23c60*/  LDL.LU R13, [R1+0x1e4] ;  /* 0x0001e400010d7983 */ /* 0x000f280000300800 */
[----:B------:R-:W2:Y:S04]  /*23c70*/  LDL.LU R14, [R1+0x1e8] ;  /* 0x0001e800010e7983 */ /* 0x000ea80000300800 */
[----:B------:R-:W2:Y:S01]  /*23c80*/  LDL.LU R15, [R1+0x1ec] ;  /* 0x0001ec00010f7983 */ /* 0x000ea20000300800 */
[----:B---3--:R-:W-:Y:S03]  /*23c90*/  HMMA.16816.F32 R24, R4, R24, R16 ;  /* 0x000000180418723c */ /* 0x008fe60000001810 */
[----:B--2---:R1:W-:Y:S04]  /*23ca0*/  STL.64 [R1+0x2000], R14 ;  /* 0x0020000e01007387 */ /* 0x0043e80000100a00 */
[----:B----4-:R2:W-:Y:S01]  /*23cb0*/  STL.64 [R1+0x1ff8], R12 ;  /* 0x001ff80c01007387 */ /* 0x0105e20000100a00 */
[----:B-1----:R-:W-:-:S03]  /*23cc0*/  IMAD.MOV.U32 R14, RZ, RZ, R0 ;  /* 0x000000ffff0e7224 */ /* 0x002fc600078e0000 */
[----:B--2---:R-:W2:Y:S01]  /*23cd0*/  LDL.LU R12, [R1+0x1f0] ;  /* 0x0001f000010c7983 */ /* 0x004ea20000300800 */
[----:B------:R-:W-:-:S03]  /*23ce0*/  IMAD.MOV.U32 R13, RZ, RZ, R3 ;  /* 0x000000ffff0d7224 */ /* 0x000fc600078e0003 */
[----:B------:R-:W3:Y:S04]  /*23cf0*/  LDL.LU R3, [R1+0x2060] ;  /* 0x0020600001037983 */ /* 0x000ee80000300800 */
[----:B------:R-:W4:Y:S01]  /*23d00*/  LDL.LU R0, [R1+0x205c] ;  /* 0x00205c0001007983 */ /* 0x000f220000300800 */
[----:B------:R-:W-:-:S03]  /*23d10*/  IMAD.MOV.U32 R15, RZ, RZ, R2 ;  /* 0x000000ffff0f7224 */ /* 0x000fc600078e0002 */
[----:B------:R-:W3:Y:S04]  /*23d20*/  LDL.LU R2, [R1+0x2058] ;  /* 0x0020580001027983 */ /* 0x000ee80000300800 */
[----:B------:R-:W2:Y:S04]  /*23d30*/  LDL.LU.64 R8, [R1+0xa0] ;  /* 0x0000a00001087983 */ /* 0x000ea80000300a00 */
[----:B0-----:R-:W-:Y:S04]  /*23d40*/  STL.64 [R1+0x1ea0], R22 ;  /* 0x001ea01601007387 */ /* 0x001fe80000100a00 */
[----:B------:R-:W-:Y:S04]  /*23d50*/  STL.64 [R1+0x1e98], R20 ;  /* 0x001e981401007387 */ /* 0x000fe80000100a00 */
[----:B------:R-:W4:Y:S04]  /*23d60*/  LDL.LU.64 R18, [R1+0x2050] ;  /* 0x0020500001127983 */ /* 0x000f280000300a00 */
[----:B------:R-:W4:Y:S04]  /*23d70*/  LDL.LU.64 R16, [R1+0x2048] ;  /* 0x0020480001107983 */ /* 0x000f280000300a00 */
[----:B------:R0:W-:Y:S04]  /*23d80*/  STL.64 [R1+0xd0], R24 ;  /* 0x0000d01801007387 */ /* 0x0001e80000100a00 */
[----:B------:R-:W-:Y:S04]  /*23d90*/  STL [R1+0xd8], R26 ;  /* 0x0000d81a01007387 */ /* 0x000fe80000100800 */
[----:B0-----:R-:W4:Y:S01]  /*23da0*/  LDL.LU.64 R24, [R1+0x2040] ;  /* 0x0020400001187983 */ /* 0x001f220000300a00 */
[----:B------:R-:W-:-:S02]  /*23db0*/  IMAD.MOV.U32 R21, RZ, RZ, R28 ;  /* 0x000000ffff157224 */ /* 0x000fc400078e001c */
[----:B------:R-:W-:-:S05]  /*23dc0*/  IMAD.MOV.U32 R28, RZ, RZ, R27 ;  /* 0x000000ffff1c7224 */ /* 0x000fca00078e001b */
[----:B------:R0:W-:Y:S04]  /*23dd0*/  STL [R1+0x1df0], R28 ;  /* 0x001df01c01007387 */ /* 0x0001e80000100800 */
[----:B0-----:R-:W3:Y:S01]  /*23de0*/  LDL R28, [R1+0x11e8] ;  /* 0x0011e800011c7983 */ /* 0x001ee20000100800 */
[----:B----4-:R-:W-:Y:S03]  /*23df0*/  HMMA.16816.F32 R24, R4, R24, R16 ;  /* 0x000000180418723c */ /* 0x010fe60000001810 */
[----:B------:R-:W4:-:S15]  /*23e00*/  LDL.LU.64 R16, [R1+0x2038] ;  /* 0x0020380001107983 */ /* 0x000f1e0000300a00 */
[----:B------:R-:W-:-:S05]  /*23e10*/  NOP ;  /* 0x0000000000007918 */ /* 0x000fca0000000000 */
[----:B------:R-:W-:Y:S04]  /*23e20*/  STL.64 [R1+0x60], R24 ;  /* 0x0000601801007387 */ /* 0x000fe80000100a00 */
[----:B------:R0:W-:Y:S04]  /*23e30*/  STL.64 [R1+0x68], R26 ;  /* 0x0000681a01007387 */ /* 0x0001e80000100a00 */
[----:B0-----:R-:W2:Y:S04]  /*23e40*/  LDL.LU.64 R26, [R1+0x2030] ;  /* 0x00203000011a7983 */ /* 0x001ea80000300a00 */
[----:B------:R-:W2:Y:S01]  /*23e50*/  LDL.LU.64 R24, [R1+0x2028] ;  /* 0x0020280001187983 */ /* 0x000ea20000300a00 */
[----:B------:R-:W-:Y:S01]  /*23e60*/  IMAD.MOV.U32 R20, RZ, RZ, R11 ;  /* 0x000000ffff147224 */ /* 0x000fe200078e000b */
[----:B--2---:R-:W-:-:S15]  /*23e70*/  HMMA.16816.F32 R24, R4, R8, R24 ;  /* 0x000000080418723c */ /* 0x004fde0000001818 */
[----:B------:R-:W-:-:S08]  /*23e80*/  NOP ;  /* 0x0000000000007918 */ /* 0x000fd00000000000 */
[----:B------:R-:W-:Y:S04]  /*23e90*/  STL.64 [R1+0x120], R24 ;  /* 0x0001201801007387 */ /* 0x000fe80000100a00 */
[----:B------:R0:W-:Y:S04]  /*23ea0*/  STL.64 [R1+0x128], R26 ;  /* 0x0001281a01007387 */ /* 0x0001e80000100a00 */
[----:B0-----:R-:W4:Y:S04]  /*23eb0*/  LDL.LU.64 R26, [R1+0x2020] ;  /* 0x00202000011a7983 */ /* 0x001f280000300a00 */
[----:B------:R-:W4:Y:S04]  /*23ec0*/  LDL.LU.64 R24, [R1+0x2018] ;  /* 0x0020180001187983 */ /* 0x000f280000300a00 */
[----:B------:R0:W-:Y:S04]  /*23ed0*/  STL.64 [R1+0x1f90], R8 ;  /* 0x001f900801007387 */ /* 0x0001e80000100a00 */
[----:B0-----:R-:W2:Y:S04]  /*23ee0*/  LDL.LU R8, [R1+0x360] ;  /* 0x0003600001087983 */ /* 0x001ea80000300800 */
[----:B------:R-:W2:Y:S04]  /*23ef0*/  LDL.LU R9, [R1+0x364] ;  /* 0x0003640001097983 */ /* 0x000ea80000300800 */
[----:B------:R-:W3:Y:S04]  /*23f00*/  LDL.LU R10, [R1+0x368] ;  /* 0x00036800010a7983 */ /* 0x000ee80000300800 */
[----:B------:R-:W3:Y:S01]  /*23f10*/  LDL.LU R11, [R1+0x36c] ;  /* 0x00036c00010b7983 */ /* 0x000ee20000300800 */
[----:B----4-:R-:W-:Y:S03]  /*23f20*/  HMMA.16816.F32 R24, R4, R16, R24 ;  /* 0x000000100418723c */ /* 0x010fe60000001818 */
[----:B---3--:R-:W-:Y:S04]  /*23f30*/  STL.64 [R1+0x1fb0], R10 ;  /* 0x001fb00a01007387 */ /* 0x008fe80000100a00 */
[----:B--2---:R0:W-:Y:S04]  /*23f40*/  STL.64 [R1+0x1fa8], R8 ;  /* 0x001fa80801007387 */ /* 0x0041e80000100a00 */
[----:B0-----:R-:W2:Y:S04]  /*23f50*/  LDL.LU R8, [R1+0x370] ;  /* 0x0003700001087983 */ /* 0x001ea80000300800 */
[----:B------:R-:W2:Y:S08]  /*23f60*/  LDL.LU R9, [R1+0x374] ;  /* 0x0003740001097983 */ /* 0x000eb00000300800 */
[----:B------:R0:W-:Y:S04]  /*23f70*/  STL.64 [R1+0x280], R24 ;  /* 0x0002801801007387 */ /* 0x0001e80000100a00 */
[----:B------:R1:W-:Y:S04]  /*23f80*/  STL.64 [R1+0x288], R26 ;  /* 0x0002881a01007387 */ /* 0x0003e80000100a00 */
[----:B0-----:R-:W3:Y:S01]  /*23f90*/  LDL.LU.64 R24, [R1+0x2010] ;  /* 0x0020100001187983 */ /* 0x001ee20000300a00 */
[----:B-1----:R-:W-:-:S02]  /*23fa0*/  IMAD.MOV.U32 R27, RZ, RZ, R16 ;  /* 0x000000ffff1b7224 */ /* 0x002fc400078e0010 */
[----:B------:R-:W-:Y:S02]  /*23fb0*/  IMAD.MOV.U32 R26, RZ, RZ, R17 ;  /* 0x000000ffff1a7224 */ /* 0x000fe400078e0011 */
[----:B------:R-:W4:Y:S04]  /*23fc0*/  LDL.LU.64 R16, [R1+0x2008] ;  /* 0x0020080001107983 */ /* 0x000f280000300a00 */
[----:B------:R-:W-:Y:S01]  /*23fd0*/  STL.64 [R1+0x1fa0], R26 ;  /* 0x001fa01a01007387 */ /* 0x000fe20000100a00 */
[C---:B----4-:R-:W-:Y:S03]  /*23fe0*/  HMMA.16816.F32 R16, R4.reuse, R16, R12 ;  /* 0x000000100410723c */ /* 0x050fe6000000180c */
[----:B---3--:R0:W-:Y:S04]  /*23ff0*/  STL.64 [R1+0x1f98], R24 ;  /* 0x001f981801007387 */ /* 0x0081e80000100a00 */
[----:B0-----:R-:W3:Y:S04]  /*24000*/  LDL.LU.64 R24, [R1+0xb0] ;  /* 0x0000b00001187983 */ /* 0x001ee80000300a00 */
[----:B------:R-:W4:Y:S04]  /*24010*/  LDL.LU.64 R14, [R1+0x2000] ;  /* 0x00200000010e7983 */ /* 0x000f280000300a00 */
[----:B------:R-:W4:Y:S08]  /*24020*/  LDL.LU.64 R12, [R1+0x1ff8] ;  /* 0x001ff800010c7983 */ /* 0x000f300000300a00 */
[----:B------:R0:W-:Y:S04]  /*24030*/  STL.64 [R1+0x320], R16 ;  /* 0x0003201001007387 */ /* 0x0001e80000100a00 */
[----:B------:R4:W-:Y:S04]  /*24040*/  STL.64 [R1+0x328], R18 ;  /* 0x0003281201007387 */ /* 0x0009e80000100a00 */
[----:B0-----:R-:W4:Y:S02]  /*24050*/  LDL.LU.64 R16, [R1+0x1ff0] ;  /* 0x001ff00001107983 */ /* 0x001f240000300a00 */
[----:B----4-:R-:W-:Y:S02]  /*24060*/  HMMA.16816.F32 R16, R4, R16, R12 ;  /* 0x000000100410723c */ /* 0x010fe4000000180c */
[----:B------:R-:W4:-:S15]  /*24070*/  LDL.LU.64 R12, [R1+0x1fe8] ;  /* 0x001fe800010c7983 */ /* 0x000f1e0000300a00 */
[----:B------:R-:W-:-:S06]  /*24080*/  NOP ;  /* 0x0000000000007918 */ /* 0x000fcc0000000000 */
[----:B------:R-:W-:Y:S04]  /*24090*/  STL.64 [R1+0x340], R16 ;  /* 0x0003401001007387 */ /* 0x000fe80000100a00 */
[----:B------:R0:W-:Y:S04]  /*240a0*/  STL.64 [R1+0x348], R18 ;  /* 0x0003481201007387 */ /* 0x0001e80000100a00 */
[----:B0-----:R-:W4:Y:S04]  /*240b0*/  LDL.LU.64 R18, [R1+0x1fe0] ;  /* 0x001fe00001127983 */ /* 0x001f280000300a00 */
[----:B------:R-:W4:Y:S02]  /*240c0*/  LDL.LU.64 R16, [R1+0x1fd8] ;  /* 0x001fd80001107983 */ /* 0x000f240000300a00 */
[----:B----4-:R-:W-:-:S15]  /*240d0*/  HMMA.16816.F32 R16, R4, R12, R16 ;  /* 0x0000000c0410723c */ /* 0x010fde0000001810 */
[----:B------:R-:W-:-:S08]  /*240e0*/  NOP ;  /* 0x0000000000007918 */ /* 0x000fd00000000000 */
[----:B------:R-:W-:Y:S04]  /*240f0*/  STL.64 [R1+0x330], R16 ;  /* 0x0003301001007387 */ /* 0x000fe80000100a00 */
[----:B------:R0:W-:Y:S04]  /*24100*/  STL.64 [R1+0x338], R18 ;  /* 0x0003381201007387 */ /* 0x0001e80000100a00 */
[----:B------:R-:W4:Y:S01]  /*24110*/  LDL.LU.64 R14, [R1+0x1fd0] ;  /* 0x001fd000010e7983 */ /* 0x000f220000300a00 */
[----:B0-----:R-:W-:Y:S02]  /*24120*/  IMAD.MOV.U32 R19, RZ, RZ, R12 ;  /* 0x000000ffff137224 */ /* 0x001fe400078e000c */
[----:B------:R-:W-:-:S02]  /*24130*/  IMAD.MOV.U32 R18, RZ, RZ, R13 ;  /* 0x000000ffff127224 */ /* 0x000fc400078e000d */
[----:B------:R-:W4:Y:S02]  /*24140*/  LDL.LU.64 R12, [R1+0x1fc8] ;  /* 0x001fc800010c7983 */ /* 0x000f240000300a00 */
[----:B----4-:R-:W-:Y:S02]  /*24150*/  HMMA.16816.F32 R4, R4, R20, R12 ;  /* 0x000000140404723c */ /* 0x010fe4000000180c */
[----:B------:R-:W2:Y:S04]  /*24160*/  LDL.LU.64 R14, [R1+0x1fc0] ;  /* 0x001fc000010e7983 */ /* 0x000ea80000300a00 */
[----:B------:R-:W2:-:S15]  /*24170*/  LDL.LU.64 R12, [R1+0x1fb8] ;  /* 0x001fb800010c7983 */ /* 0x000e9e0000300a00 */
[----:B------:R-:W-:-:S02]  /*24180*/  NOP ;  /* 0x0000000000007918 */ /* 0x000fc40000000000 */
[----:B------:R-:W-:Y:S04]  /*24190*/  STL.64 [R1+0x310], R4 ;  /* 0x0003100401007387 */ /* 0x000fe80000100a00 */
[----:B------:R0:W-:Y:S04]  /*241a0*/  STL.64 [R1+0x1f50], R20 ;  /* 0x001f501401007387 */ /* 0x0001e80000100a00 */
[----:B0-----:R-:W2:Y:S01]  /*241b0*/  LDL.LU.64 R20, [R1+0xc0] ;  /* 0x0000c00001147983 */ /* 0x001ea20000300a00 */
[----:B------:R-:W-:Y:S02]  /*241c0*/  IMAD.MOV.U32 R10, RZ, RZ, R2 ;  /* 0x000000ffff0a7224 */ /* 0x000fe400078e0002 */
[----:B------:R-:W-:-:S02]  /*241d0*/  IMAD.MOV.U32 R11, RZ, RZ, R0 ;  /* 0x000000ffff0b7224 */ /* 0x000fc400078e0000 */
[----:B------:R-:W-:Y:S02]  /*241e0*/  IMAD.MOV.U32 R2, RZ, RZ, R6 ;  /* 0x000000ffff027224 */ /* 0x000fe400078e0006 */
[----:B------:R-:W-:Y:S02]  /*241f0*/  IMAD.MOV.U32 R0, RZ, RZ, R7 ;  /* 0x000000ffff007224 */ /* 0x000fe400078e0007 */
[----:B------:R-:W0:Y:S04]  /*24200*/  LDSM.16.MT88.4 R4, [R29+UR4+0x3080] ;  /* 0x003080041d04783b */ /* 0x000e280008004200 */
[----:B------:R-:W-:Y:S04]  /*24210*/  STL [R1+0x1e1c], R0 ;  /* 0x001e1c0001007387 */ /* 0x000fe80000100800 */
[----:B------:R-:W-:Y:S04]  /*24220*/  STL [R1+0x1e18], R2 ;  /* 0x001e180201007387 */ /* 0x000fe80000100800 */
[----:B------:R-:W-:Y:S04]  /*24230*/  STL [R1+0x1e20], R29 ;  /* 0x001e201d01007387 */ /* 0x000fe80000100800 */
[----:B0-----:R-:W-:Y:S04]  /*24240*/  STL.64 [R1+0x1e00], R6 ;  /* 0x001e000601007387 */ /* 0x001fe80000100a00 */
[----:B------:R0:W-:Y:S04]  /*24250*/  STL.64 [R1+0x1df8], R4 ;  /* 0x001df80401007387 */ /* 0x0001e80000100a00 */
[----:B0-----:R-:W4:Y:S04]  /*24260*/  LDL.LU R4, [R1+0x350] ;  /* 0x0003500001047983 */ /* 0x001f280000300800 */
[----:B------:R-:W4:Y:S04]  /*24270*/  LDL.LU R5, [R1+0x354] ;  /* 0x0003540001057983 */ /* 0x000f280000300800 */
[----:B------:R-:W4:Y:S01]  /*24280*/  LDL.LU R6, [R1+0x358] ;  /* 0x0003580001067983 */ /* 0x000f220000300800 */
[----:B--2---:R-:W-:-:S15]  /*24290*/  HMMA.16816.F32 R8, R12, R20, R8 ;  /* 0x000000140c08723c */ /* 0x004fde0000001808 */
[----:B------:R-:W-:-:S08]  /*242a0*/  NOP ;  /* 0x0000000000007918 */ /* 0x000fd00000000000 */
[----:B------:R-:W-:Y:S04]  /*242b0*/  STL.64 [R1+0x50], R8 ;  /* 0x0000500801007387 */ /* 0x000fe80000100a00 */
[----:B------:R0:W-:Y:S04]  /*242c0*/  STL.64 [R1+0x58], R10 ;  /* 0x0000580a01007387 */ /* 0x0001e80000100a00 */
[----:B0-----:R-:W2:Y:S04]  /*242d0*/  LDL.LU.64 R10, [R1+0x1fb0] ;  /* 0x001fb000010a7983 */ /* 0x001ea80000300a00 */
[----:B------:R-:W2:Y:S01]  /*242e0*/  LDL.LU.64 R8, [R1+0x1fa8] ;  /* 0x001fa80001087983 */ /* 0x000ea20000300a00 */
[----:B------:R-:W-:-:S02]  /*242f0*/  IMAD.MOV.U32 R17, RZ, RZ, R20 ;  /* 0x000000ffff117224 */ /* 0x000fc400078e0014 */
[----:B------:R-:W-:Y:S02]  /*24300*/  IMAD.MOV.U32 R16, RZ, RZ, R21 ;  /* 0x000000ffff107224 */ /* 0x000fe400078e0015 */
[----:B---3--:R-:W-:Y:S02]  /*24310*/  IMAD.MOV.U32 R23, RZ, RZ, R24 ;  /* 0x000000ffff177224 */ /* 0x008fe400078e0018 */
[----:B------:R-:W-:Y:S01]  /*24320*/  IMAD.MOV.U32 R22, RZ, RZ, R25 ;  /* 0x000000ffff167224 */ /* 0x000fe200078e0019 */
[----:B------:R-:W-:Y:S04]  /*24330*/  STL.64 [R1+0x1f48], R16 ;  /* 0x001f481001007387 */ /* 0x000fe80000100a00 */
[----:B------:R-:W3:Y:S01]  /*24340*/  LDL.LU.64 R26, [R1+0x1fa0] ;  /* 0x001fa000011a7983 */ /* 0x000ee20000300a00 */
[----:B--2---:R-:W-:Y:S03]  /*24350*/  HMMA.16816.F32 R8, R12, R24, R8 ;  /* 0x000000180c08723c */ /* 0x004fe60000001808 */
[----:B------:R-:W2:-:S15]  /*24360*/  LDL.LU.64 R24, [R1+0x1f98] ;  /* 0x001f980001187983 */ /* 0x000e9e0000300a00 */
[----:B------:R-:W-:-:S05]  /*24370*/  NOP ;  /* 0x0000000000007918 */ /* 0x000fca0000000000 */
[----:B------:R0:W-:Y:S01]  /*24380*/  STL [R1+0x40], R8 ;  /* 0x0000400801007387 */ /* 0x0001e20000100800 */
[----:B------:R-:W-:-:S03]  /*24390*/  IMAD.MOV.U32 R29, RZ, RZ, R9 ;  /* 0x000000ffff1d7224 */ /* 0x000fc600078e0009 */
[----:B0-----:R-:W4:Y:S01]  /*243a0*/  LDL.LU.64 R8, [R1+0x1f90] ;  /* 0x001f900001087983 */ /* 0x001f220000300a00 */
[----:B------:R-:W-:Y:S02]  /*243b0*/  IMAD.MOV.U32 R7, RZ, RZ, R3 ;  /* 0x000000ffff077224 */ /* 0x000fe400078e0003 */
[----:B------:R-:W-:Y:S02]  /*243c0*/  IMAD.MOV.U32 R2, RZ, RZ, R11 ;  /* 0x000000ffff027224 */ /* 0x000fe400078e000b */
[----:B------:R-:W-:-:S03]  /*243d0*/  IMAD.MOV.U32 R0, RZ, RZ, R10 ;  /* 0x000000ffff007224 */ /* 0x000fc600078e000a */
[----:B------:R-:W-:Y:S04]  /*243e0*/  STL [R1+0x1e2c], R2 ;  /* 0x001e2c0201007387 */ /* 0x000fe80000100800 */
[----:B------:R0:W-:Y:S04]  /*243f0*/  STL [R1+0x1e28], R0 ;  /* 0x001e280001007387 */ /* 0x0001e80000100800 */
[----:B------:R-:W-:Y:S01]  /*24400*/  STL [R1+0x1e24], R29 ;  /* 0x001e241d01007387 */ /* 0x000fe20000100800 */
[----:B----4-:R-:W-:Y:S06]  /*24410*/  HMMA.16816.F32 R4, R12, R8, R4 ;  /* 0x000000080c04723c */ /* 0x010fec0000001804 */
[----:B0-----:R-:W-:-:S02]  /*24420*/  IMAD.MOV.U32 R0, RZ, RZ, R8 ;  /* 0x000000ffff007224 */ /* 0x001fc400078e0008 */
[----:B------:R-:W-:Y:S02]  /*24430*/  IMAD.MOV.U32 R3, RZ, RZ, R9 ;  /* 0x000000ffff037224 */ /* 0x000fe400078e0009 */
[----:B------:R-:W0:-:S13]  /*24440*/  LDSM.16.MT88.4 R8, [R28+UR4+0x3000] ;  /* 0x003000041c08783b */ /* 0x000e1a0008004200 */
[----:B------:R-:W-:Y:S04]  /*24450*/  STL.64 [R1+0x30], R4 ;  /* 0x0000300401007387 */ /* 0x000fe80000100a00 */
[----:B------:R-:W-:Y:S04]  /*24460*/  STL.64 [R1+0x38], R6 ;  /* 0x0000380601007387 */ /* 0x000fe80000100a00 */
[----:B------:R-:W-:Y:S04]  /*24470*/  STL [R1+0x1e30], R28 ;  /* 0x001e301c01007387 */ /* 0x000fe80000100800 */
[----:B0-----:R0:W-:Y:S04]  /*24480*/  STL.64 [R1+0x1d50], R10 ;  /* 0x001d500a01007387 */ /* 0x0011e80000100a00 */
[----:B------:R1:W-:Y:S04]  /*24490*/  STL.64 [R1+0x1d48], R8 ;  /* 0x001d480801007387 */ /* 0x0003e80000100a00 */
[----:B0-----:R-:W4:Y:S01]  /*244a0*/  LDL R10, [R1+0x158] ;  /* 0x00015800010a7983 */ /* 0x001f220000100800 */
[----:B--2---:R-:W-:-:S02]  /*244b0*/  IMAD.MOV.U32 R7, RZ, RZ, R25 ;  /* 0x000000ffff077224 */ /* 0x004fc400078e0019 */
[----:B-1----:R-:W-:Y:S02]  /*244c0*/  IMAD.MOV.U32 R9, RZ, RZ, R18 ;  /* 0x000000ffff097224 */ /* 0x002fe400078e0012 */
[----:B------:R-:W-:Y:S01]  /*244d0*/  IMAD.MOV.U32 R8, RZ, RZ, R19 ;  /* 0x000000ffff087224 */ /* 0x000fe200078e0013 */
[----:B----4-:R-:W-:Y:S04]  /*244e0*/  STL [R1+0x1e34], R10 ;  /* 0x001e340a01007387 */ /* 0x010fe80000100800 */
[----:B------:R-:W2:Y:S04]  /*244f0*/  LDL R11, [R1+0x15c] ;  /* 0x00015c00010b7983 */ /* 0x000ea80000100800 */
[----:B------:R-:W4:Y:S04]  /*24500*/  LDL.LU R4, [R1+0x220] ;  /* 0x0002200001047983 */ /* 0x000f280000300800 */
[----:B------:R-:W4:Y:S04]  /*24510*/  LDL.LU R5, [R1+0x224] ;  /* 0x0002240001057983 */ /* 0x000f280000300800 */
[----:B------:R-:W3:Y:S04]  /*24520*/  LDL.LU R6, [R1+0x228] ;  /* 0x0002280001067983 */ /* 0x000ee80000300800 */
[----:B------:R-:W2:Y:S04]  /*24530*/  LDL.LU R25, [R1+0x1f8c] ;  /* 0x001f8c0001197983 */ /* 0x000ea80000300800 */
[----:B------:R-:W4:Y:S04]  /*24540*/  LDL.LU R16, [R1+0x390] ;  /* 0x0003900001107983 */ /* 0x000f280000300800 */
[----:B------:R-:W4:Y:S04]  /*24550*/  LDL.LU R17, [R1+0x394] ;  /* 0x0003940001117983 */ /* 0x000f280000300800 */
[----:B------:R-:W3:Y:S04]  /*24560*/  LDL.LU R18, [R1+0x398] ;  /* 0x0003980001127983 */ /* 0x000ee80000300800 */
[----:B------:R-:W3:Y:S04]  /*24570*/  LDL.LU R19, [R1+0x39c] ;  /* 0x00039c0001137983 */ /* 0x000ee80000300800 */
[----:B---3--:R-:W-:Y:S04]  /*24580*/  STL.64 [R1+0x1f60], R18 ;  /* 0x001f601201007387 */ /* 0x008fe80000100a00 */
[----:B----4-:R0:W-:Y:S04]  /*24590*/  STL.64 [R1+0x1f58], R16 ;  /* 0x001f581001007387 */ /* 0x0101e80000100a00 */
        /* <DEDUP_REMOVED lines=10> */
[----:B------:R-:W4:Y:S04]  /*24640*/  LDL.LU.64 R20, [R1+0x70] ;  /* 0x0000700001147983 */ /* 0x000f280000300a00 */
[----:B------:R-:W-:Y:S04]  /*24650*/  STL.64 [R1+0x1f70], R22 ;  /* 0x001f701601007387 */ /* 0x000fe80000100a00 */
[----:B----4-:R0:W-:Y:S04]  /*24660*/  STL.64 [R1+0x1f68], R20 ;  /* 0x001f681401007387 */ /* 0x0101e80000100a00 */
[----:B0-----:R-:W4:Y:S04]  /*24670*/  LDL.LU.64 R20, [R1+0x80] ;  /* 0x0000800001147983 */ /* 0x001f280000300a00 */
[----:B------:R-:W-:Y:S04]  /*24680*/  STL.64 [R1+0x1ec0], R6 ;  /* 0x001ec00601007387 */ /* 0x000fe80000100a00 */
[----:B------:R0:W-:Y:S02]  /*24690*/  STL.64 [R1+0x1eb8], R4 ;  /* 0x001eb80401007387 */ /* 0x0001e40000100a00 */
[----:B0-----:R-:W-:-:S02]  /*246a0*/  MOV R4, R24 ;  /* 0x0000001800047202 */ /* 0x001fc40000000f00 */
[----:B------:R-:W4:Y:S04]  /*246b0*/  LDL.LU R24, [R1+0x1f88] ;  /* 0x001f880001187983 */ /* 0x000f280000300800 */
[----:B------:R-:W2:Y:S04]  /*246c0*/  LDL.LU R5, [R1+0x234] ;  /* 0x0002340001057983 */ /* 0x000ea80000300800 */
[----:B------:R-:W3:Y:S04]  /*246d0*/  LDL.LU R6, [R1+0x238] ;  /* 0x0002380001067983 */ /* 0x000ee80000300800 */
[----:B------:R-:W3:Y:S01]  /*246e0*/  LDL.LU R7, [R1+0x23c] ;  /* 0x00023c0001077983 */ /* 0x000ee20000300800 */
[----:B------:R-:W-:-:S03]  /*246f0*/  IMAD.MOV.U32 R28, RZ, RZ, R0 ;  /* 0x000000ffff1c7224 */ /* 0x000fc600078e0000 */
[----:B---3--:R-:W-:Y:S04]  /*24700*/  STL.64 [R1+0x1ed0], R6 ;  /* 0x001ed00601007387 */ /* 0x008fe80000100a00 */
[----:B--2---:R0:W-:Y:S02]  /*24710*/  STL.64 [R1+0x1ec8], R4 ;  /* 0x001ec80401007387 */ /* 0x0041e40000100a00 */
[----:B0-----:R-:W-:Y:S02]  /*24720*/  IMAD.MOV.U32 R4, RZ, RZ, R27 ;  /* 0x000000ffff047224 */ /* 0x001fe400078e001b */
[----:B------:R-:W-:Y:S02]  /*24730*/  IMAD.MOV.U32 R5, RZ, RZ, R26 ;  /* 0x000000ffff057224 */ /* 0x000fe400078e001a */
[----:B------:R-:W2:Y:S04]  /*24740*/  LDL.LU R26, [R1+0x388] ;  /* 0x00038800011a7983 */ /* 0x000ea80000300800 */
[----:B------:R-:W2:Y:S01]  /*24750*/  LDL.LU R27, [R1+0x38c] ;  /* 0x00038c00011b7983 */ /* 0x000ea20000300800 */
[----:B------:R-:W-:Y:S03]  /*24760*/  HMMA.16816.F32 R16, R12, R4, R16 ;  /* 0x000000040c10723c */ /* 0x000fe60000001810 */
[----:B------:R-:W-:-:S15]  /*24770*/  STL [R1+0x1e38], R11 ;  /* 0x001e380b01007387 */ /* 0x000fde0000100800 */
[----:B------:R-:W-:-:S05]  /*24780*/  NOP ;  /* 0x0000000000007918 */ /* 0x000fca0000000000 */
[----:B------:R0:W-:Y:S01]  /*24790*/  STL [R1+0x20], R16 ;  /* 0x0000201001007387 */ /* 0x0001e20000100800 */
[----:B------:R-:W-:Y:S02]  /*247a0*/  IMAD.MOV.U32 R0, RZ, RZ, R18 ;  /* 0x000000ffff007224 */ /* 0x000fe400078e0012 */
[----:B------:R-:W-:Y:S02]  /*247b0*/  IMAD.MOV.U32 R29, RZ, RZ, R19 ;  /* 0x000000ffff1d7224 */ /* 0x000fe400078e0013 */
[----:B------:R-:W-:Y:S01]  /*247c0*/  IMAD.MOV.U32 R2, RZ, RZ, R17 ;  /* 0x000000ffff027224 */ /* 0x000fe200078e0011 */
[----:B------:R-:W3:Y:S04]  /*247d0*/  LDL.LU.64 R18, [R1+0x1f80] ;  /* 0x001f800001127983 */ /* 0x000ee80000300a00 */
[----:B0-----:R-:W3:Y:S04]  /*247e0*/  LDL.LU.64 R16, [R1+0x1f78] ;  /* 0x001f780001107983 */ /* 0x001ee80000300a00 */
[----:B------:R-:W-:Y:S04]  /*247f0*/  STL [R1+0x1f40], R29 ;  /* 0x001f401d01007387 */ /* 0x000fe80000100800 */
[----:B------:R0:W-:Y:S01]  /*24800*/  STL.64 [R1+0x1ee8], R4 ;  /* 0x001ee80401007387 */ /* 0x0001e20000100a00 */
[----:B----4-:R-:W-:-:S02]  /*24810*/  IMAD.MOV.U32 R6, RZ, RZ, R20 ;  /* 0x000000ffff067224 */ /* 0x010fc400078e0014 */
[----:B0-----:R-:W-:Y:S02]  /*24820*/  IMAD.MOV.U32 R4, RZ, RZ, R28 ;  /* 0x000000ffff047224 */ /* 0x001fe400078e001c */
[----:B------:R-:W-:Y:S02]  /*24830*/  IMAD.MOV.U32 R5, RZ, RZ, R3 ;  /* 0x000000ffff057224 */ /* 0x000fe400078e0003 */
[----:B------:R-:W-:-:S03]  /*24840*/  IMAD.MOV.U32 R3, RZ, RZ, R21 ;  /* 0x000000ffff037224 */ /* 0x000fc600078e0015 */
[----:B------:R-:W-:Y:S04]  /*24850*/  STL.64 [R1+0x1f00], R4 ;  /* 0x001f000401007387 */ /* 0x000fe80000100a00 */
[----:B------:R-:W-:Y:S04]  /*24860*/  STL [R1+0x1eb4], R0 ;  /* 0x001eb40001007387 */ /* 0x000fe80000100800 */
[----:B------:R-:W-:Y:S04]  /*24870*/  STL [R1+0x1eb0], R2 ;  /* 0x001eb00201007387 */ /* 0x000fe80000100800 */
[----:B------:R-:W4:Y:S01]  /*24880*/  LDL.LU.64 R22, [R1+0x1f70] ;  /* 0x001f700001167983 */ /* 0x000f220000300a00 */
[----:B---3--:R-:W-:Y:S03]  /*24890*/  HMMA.16816.F32 R16, R12, R20, R16 ;  /* 0x000000140c10723c */ /* 0x008fe60000001810 */
[----:B------:R-:W3:-:S15]  /*248a0*/  LDL.LU.64 R20, [R1+0x1f68] ;  /* 0x001f680001147983 */ /* 0x000ede0000300a00 */
[----:B------:R-:W-:-:S05]  /*248b0*/  NOP ;  /* 0x0000000000007918 */ /* 0x000fca0000000000 */
[----:B------:R0:W-:Y:S01]  /*248c0*/  STL [R1+0x10], R16 ;  /* 0x0000101001007387 */ /* 0x0001e20000100800 */
[----:B------:R-:W-:Y:S02]  /*248d0*/  IMAD.MOV.U32 R10, RZ, RZ, R18 ;  /* 0x000000ffff0a7224 */ /* 0x000fe400078e0012 */
[----:B------:R-:W-:Y:S02]  /*248e0*/  IMAD.MOV.U32 R28, RZ, RZ, R19 ;  /* 0x000000ffff1c7224 */ /* 0x000fe400078e0013 */
[----:B------:R-:W-:Y:S01]  /*248f0*/  IMAD.MOV.U32 R11, RZ, RZ, R17 ;  /* 0x000000ffff0b7224 */ /* 0x000fe200078e0011 */
[----:B------:R-:W2:Y:S04]  /*24900*/  LDL.LU.64 R18, [R1+0x1f60] ;  /* 0x001f600001127983 */ /* 0x000ea80000300a00 */
[----:B0-----:R-:W2:Y:S01]  /*24910*/  LDL.LU.64 R16, [R1+0x1f58] ;  /* 0x001f580001107983 */ /* 0x001ea20000300a00 */
[----:B----4-:R-:W-:-:S02]  /*24920*/  IMAD.MOV.U32 R4, RZ, RZ, R23 ;  /* 0x000000ffff047224 */ /* 0x010fc400078e0017 */
[----:B------:R-:W-:-:S05]  /*24930*/  IMAD.MOV.U32 R5, RZ, RZ, R22 ;  /* 0x000000ffff057224 */ /* 0x000fca00078e0016 */
[----:B------:R0:W-:Y:S01]  /*24940*/  STL.64 [R1+0x1f18], R4 ;  /* 0x001f180401007387 */ /* 0x0001e20000100a00 */
[----:B---3--:R-:W-:Y:S02]  /*24950*/  IMAD.MOV.U32 R29, RZ, RZ, R20 ;  /* 0x000000ffff1d7224 */ /* 0x008fe400078e0014 */
[----:B------:R-:W-:Y:S01]  /*24960*/  IMAD.MOV.U32 R7, RZ, RZ, R21 ;  /* 0x000000ffff077224 */ /* 0x000fe200078e0015 */
[----:B--2---:R-:W-:Y:S01]  /*24970*/  HMMA.16816.F32 R16, R12, R20, R16 ;  /* 0x000000140c10723c */ /* 0x004fe20000001810 */
[----:B------:R-:W2:-:S15]  /*24980*/  LDL.LU.64 R20, [R1+0x1f50] ;  /* 0x001f500001147983 */ /* 0x000e9e0000300a00 */
[----:B------:R-:W-:-:S08]  /*24990*/  NOP ;  /* 0x0000000000007918 */ /* 0x000fd00000000000 */
[----:B------:R-:W-:Y:S02]  /*249a0*/  IMAD.MOV.U32 R0, RZ, RZ, R16 ;  /* 0x000000ffff007224 */ /* 0x000fe400078e0010 */
[----:B------:R-:W-:Y:S02]  /*249b0*/  IMAD.MOV.U32 R2, RZ, RZ, R17 ;  /* 0x000000ffff027224 */ /* 0x000fe400078e0011 */
[----:B------:R-:W0:Y:S01]  /*249c0*/  LDL.LU.64 R16, [R1+0x1f48] ;  /* 0x001f480001107983 */ /* 0x000e220000300a00 */
[----:B------:R-:W-:Y:S02]  /*249d0*/  IMAD.MOV.U32 R23, RZ, RZ, R18 ;  /* 0x000000ffff177224 */ /* 0x000fe400078e0012 */
[----:B------:R-:W-:Y:S01]  /*249e0*/  IMAD.MOV.U32 R22, RZ, RZ, R19 ;  /* 0x000000ffff167224 */ /* 0x000fe200078e0013 */
[C---:B------:R-:W-:Y:S01]  /*249f0*/  HMMA.16816.F32 R24, R12.reuse, R8, R24 ;  /* 0x000000080c18723c */ /* 0x040fe20000001818 */
[----:B0-----:R-:W-:Y:S02]  /*24a00*/  IMAD.MOV.U32 R5, RZ, RZ, R16 ;  /* 0x000000ffff057224 */ /* 0x001fe400078e0010 */
[----:B------:R-:W-:Y:S01]  /*24a10*/  IMAD.MOV.U32 R4, RZ, RZ, R17 ;  /* 0x000000ffff047224 */ /* 0x000fe200078e0011 */
[----:B------:R-:W2:Y:S04]  /*24a20*/  LDL.LU R16, [R1+0x300] ;  /* 0x0003000001107983 */ /* 0x000ea80000300800 */
[----:B------:R-:W2:Y:S04]  /*24a30*/  LDL.LU R17, [R1+0x304] ;  /* 0x0003040001117983 */ /* 0x000ea80000300800 */
[----:B------:R-:W2:Y:S04]  /*24a40*/  LDL.LU R18, [R1+0x308] ;  /* 0x0003080001127983 */ /* 0x000ea80000300800 */
[----:B------:R-:W2:Y:S04]  /*24a50*/  LDL.LU R19, [R1+0x30c] ;  /* 0x00030c0001137983 */ /* 0x000ea80000300800 */
[----:B------:R-:W-:Y:S04]  /*24a60*/  STL.64 [R1+0x1ee0], R10 ;  /* 0x001ee00a01007387 */ /* 0x000fe80000100a00 */
[----:B------:R0:W-:Y:S04]  /*24a70*/  STL.64 [R1+0x1ed8], R8 ;  /* 0x001ed80801007387 */ /* 0x0001e80000100a00 */
        /* <DEDUP_REMOVED lines=15> */
[----:B------:R-:W4:Y:S01]  /*24b70*/  LDL.LU R11, [R1+0x26c] ;  /* 0x00026c00010b7983 */ /* 0x000f220000300800 */
[----:B--2---:R-:W-:Y:S03]  /*24b80*/  HMMA.16816.F32 R12, R12, R20, R16 ;  /* 0x000000140c0c723c */ /* 0x004fe60000001810 */
[----:B----4-:R-:W-:Y:S04]  /*24b90*/  STL.64 [R1+0x1f28], R10 ;  /* 0x001f280a01007387 */ /* 0x010fe80000100a00 */
[----:B---3--:R0:W-:Y:S04]  /*24ba0*/  STL.64 [R1+0x1f20], R8 ;  /* 0x001f200801007387 */ /* 0x0081e80000100a00 */
[----:B0-----:R-:W2:Y:S04]  /*24bb0*/  LDL.LU R8, [R1+0x270] ;  /* 0x0002700001087983 */ /* 0x001ea80000300800 */
[----:B------:R-:W2:Y:S04]  /*24bc0*/  LDL.LU R9, [R1+0x274] ;  /* 0x0002740001097983 */ /* 0x000ea80000300800 */
[----:B------:R-:W2:Y:S04]  /*24bd0*/  LDL.LU R10, [R1+0x278] ;  /* 0x00027800010a7983 */ /* 0x000ea80000300800 */
[----:B------:R-:W2:Y:S04]  /*24be0*/  LDL.LU R11, [R1+0x27c] ;  /* 0x00027c00010b7983 */ /* 0x000ea80000300800 */
[----:B------:R-:W-:Y:S04]  /*24bf0*/  STL.64 [R1+0x1d60], R26 ;  /* 0x001d601a01007387 */ /* 0x000fe80000100a00 */
[----:B------:R0:W-:Y:S02]  /*24c00*/  STL.64 [R1+0x1d58], R24 ;  /* 0x001d581801007387 */ /* 0x0001e40000100a00 */
[----:B0-----:R-:W-:-:S02]  /*24c10*/  IMAD.MOV.U32 R24, RZ, RZ, R29 ;  /* 0x000000ffff187224 */ /* 0x001fc400078e001d */
[----:B------:R-:W3:Y:S04]  /*24c20*/  LDL.LU R29, [R1+0x1f40] ;  /* 0x001f4000011d7983 */ /* 0x000ee80000300800 */
[----:B------:R-:W4:Y:S04]  /*24c30*/  LDL R26, [R1+0x78] ;  /* 0x00007800011a7983 */ /* 0x000f280000100800 */
[----:B------:R-:W4:Y:S04]  /*24c40*/  LDL R27, [R1+0x7c] ;  /* 0x00007c00011b7983 */ /* 0x000f280000100800 */
[----:B------:R-:W2:Y:S04]  /*24c50*/  LDL.LU.64 R18, [R1+0x1f38] ;  /* 0x001f380001127983 */ /* 0x000ea80000300a00 */
[----:B------:R-:W2:Y:S04]  /*24c60*/  LDL.LU.64 R16, [R1+0x1f30] ;  /* 0x001f300001107983 */ /* 0x000ea80000300a00 */
[----:B------:R-:W-:Y:S04]  /*24c70*/  STL.64 [R1+0x1d70], R14 ;  /* 0x001d700e01007387 */ /* 0x000fe80000100a00 */
[----:B------:R0:W-:Y:S01]  /*24c80*/  STL.64 [R1+0x1d68], R12 ;  /* 0x001d680c01007387 */ /* 0x0001e20000100a00 */
[----:B------:R-:W-:-:S02]  /*24c90*/  IMAD.MOV.U32 R25, RZ, RZ, R7 ;  /* 0x000000ffff197224 */ /* 0x000fc400078e0007 */
[----:B0-----:R-:W-:Y:S02]  /*24ca0*/  IMAD.MOV.U32 R12, RZ, RZ, R6 ;  /* 0x000000ffff0c7224 */ /* 0x001fe400078e0006 */
        /* <DEDUP_REMOVED lines=23> */
[----:B------:R-:W3:-:S15]  /*24e20*/  LDL.LU.64 R8, [R1+0x1ed8] ;  /* 0x001ed80001087983 */ /* 0x000ede0000300a00 */
[----:B------:R-:W-:-:S02]  /*24e30*/  NOP ;  /* 0x0000000000007918 */ /* 0x000fc40000000000 */
[----:B------:R-:W-:Y:S04]  /*24e40*/  STL.64 [R1+0x250], R4 ;  /* 0x0002500401007387 */ /* 0x000fe80000100a00 */
[----:B------:R0:W-:Y:S04]  /*24e50*/  STL.64 [R1+0x258], R6 ;  /* 0x0002580601007387 */ /* 0x0001e80000100a00 */
[----:B0-----:R-:W4:Y:S04]  /*24e60*/  LDL.LU.64 R6, [R1+0x1ed0] ;  /* 0x001ed00001067983 */ /* 0x001f280000300a00 */
[----:B------:R-:W4:Y:S01]  /*24e70*/  LDL.LU.64 R4, [R1+0x1ec8] ;  /* 0x001ec80001047983 */ /* 0x000f220000300a00 */
[----:B------:R-:W-:-:S07]  /*24e80*/  IMAD.MOV.U32 R13, RZ, RZ, R3 ;  /* 0x000000ffff0d7224 */ /* 0x000fce00078e0003 */
[C---:B----4-:R-:W-:Y:S01]  /*24e90*/  HMMA.16816.F32 R12, R16.reuse, R12, R4 ;  /* 0x0000000c100c723c */ /* 0x050fe20000001804 */
[----:B------:R-:W4:Y:S04]  /*24ea0*/  LDL.LU.64 R6, [R1+0x1ec0] ;  /* 0x001ec00001067983 */ /* 0x000f280000300a00 */
[----:B------:R-:W4:Y:S02]  /*24eb0*/  LDL.LU.64 R4, [R1+0x1eb8] ;  /* 0x001eb80001047983 */ /* 0x000f240000300a00 */
[----:B----4-:R-:W-:-:S15]  /*24ec0*/  HMMA.16816.F32 R4, R16, R24, R4 ;  /* 0x000000181004723c */ /* 0x010fde0000001804 */
[----:B------:R-:W-:-:S08]  /*24ed0*/  NOP ;  /* 0x0000000000007918 */ /* 0x000fd00000000000 */
[----:B------:R-:W-:Y:S04]  /*24ee0*/  STL.64 [R1+0x230], R4 ;  /* 0x0002300401007387 */ /* 0x000fe80000100a00 */
[----:B------:R0:W-:Y:S04]  /*24ef0*/  STL.64 [R1+0x240], R12 ;  /* 0x0002400c01007387 */ /* 0x0001e80000100a00 */
[----:B------:R1:W-:Y:S04]  /*24f00*/  STL.64 [R1+0x248], R14 ;  /* 0x0002480e01007387 */ /* 0x0003e80000100a00 */
[----:B------:R-:W-:Y:S04]  /*24f10*/  STL [R1+0x238], R6 ;  /* 0x0002380601007387 */ /* 0x000fe80000100800 */
[----:B0-----:R-:W3:Y:S04]  /*24f20*/  LDL.LU R12, [R1+0x210] ;  /* 0x00021000010c7983 */ /* 0x001ee80000300800 */
[----:B------:R-:W3:Y:S04]  /*24f30*/  LDL.LU R13, [R1+0x214] ;  /* 0x00021400010d7983 */ /* 0x000ee80000300800 */
[----:B-1----:R-:W3:Y:S04]  /*24f40*/  LDL.LU R14, [R1+0x218] ;  /* 0x00021800010e7983 */ /* 0x002ee80000300800 */
[----:B------:R-:W3:Y:S04]  /*24f50*/  LDL.LU R15, [R1+0x21c] ;  /* 0x00021c00010f7983 */ /* 0x000ee80000300800 */
[----:B------:R0:W-:Y:S04]  /*24f60*/  STL.64 [R1+0x1e40], R26 ;  /* 0x001e401a01007387 */ /* 0x0001e80000100a00 */
[----:B------:R-:W4:Y:S04]  /*24f70*/  LDL.LU R24, [R1+0x170] ;  /* 0x0001700001187983 */ /* 0x000f280000300800 */
[----:B------:R-:W4:Y:S01]  /*24f80*/  LDL.LU R25, [R1+0x174] ;  /* 0x0001740001197983 */ /* 0x000f220000300800 */
[----:B------:R-:W-:-:S03]  /*24f90*/  IMAD.MOV.U32 R3, RZ, RZ, R7 ;  /* 0x000000ffff037224 */ /* 0x000fc600078e0007 */
[----:B0-----:R-:W2:Y:S04]  /*24fa0*/  LDL.LU R26, [R1+0x178] ;  /* 0x00017800011a7983 */ /* 0x001ea80000300800 */
[----:B------:R-:W2:Y:S04]  /*24fb0*/  LDL.LU R27, [R1+0x17c] ;  /* 0x00017c00011b7983 */ /* 0x000ea80000300800 */
[----:B------:R-:W3:Y:S04]  /*24fc0*/  LDL.LU R4, [R1+0x1a0] ;  /* 0x0001a00001047983 */ /* 0x000ee80000300800 */
[----:B------:R-:W3:Y:S04]  /*24fd0*/  LDL.LU R5, [R1+0x1a4] ;  /* 0x0001a40001057983 */ /* 0x000ee80000300800 */
[----:B------:R-:W4:Y:S04]  /*24fe0*/  LDL.LU R6, [R1+0x1a8] ;  /* 0x0001a80001067983 */ /* 0x000f280000300800 */
[----:B------:R-:W4:Y:S04]  /*24ff0*/  LDL.LU R7, [R1+0x1ac] ;  /* 0x0001ac0001077983 */ /* 0x000f280000300800 */
[----:B----4-:R0:W-:Y:S04]  /*25000*/  STL.64 [R1+0x1e88], R6 ;  /* 0x001e880601007387 */ /* 0x0101e80000100a00 */
[----:B---3--:R1:W-:Y:S04]  /*25010*/  STL.64 [R1+0x1e80], R4 ;  /* 0x001e800401007387 */ /* 0x0083e80000100a00 */
[----:B0-----:R-:W3:Y:S04]  /*25020*/  LDL.64 R6, [R1+0xc8] ;  /* 0x0000c80001067983 */ /* 0x001ee80000100a00 */
[----:B---3--:R0:W-:Y:S04]  /*25030*/  STL.64 [R1+0x1ea8], R6 ;  /* 0x001ea80601007387 */ /* 0x0081e80000100a00 */
[----:B-1----:R-:W3:Y:S04]  /*25040*/  LDL.LU R4, [R1+0x1c0] ;  /* 0x0001c00001047983 */ /* 0x002ee80000300800 */
[----:B------:R-:W3:Y:S04]  /*25050*/  LDL.LU R5, [R1+0x1c4] ;  /* 0x0001c40001057983 */ /* 0x000ee80000300800 */
[----:B0-----:R-:W3:Y:S04]  /*25060*/  LDL.LU R6, [R1+0x1c8] ;  /* 0x0001c80001067983 */ /* 0x001ee80000300800 */
[----:B------:R-:W3:Y:S04]  /*25070*/  LDL.LU R7, [R1+0x1cc] ;  /* 0x0001cc0001077983 */ /* 0x000ee80000300800 */
[----:B--2---:R0:W-:Y:S04]  /*25080*/  STL.64 [R1+0x1e50], R26 ;  /* 0x001e501a01007387 */ /* 0x0041e80000100a00 */
[----:B------:R-:W-:Y:S04]  /*25090*/  STL.64 [R1+0x1e48], R24 ;  /* 0x001e481801007387 */ /* 0x000fe80000100a00 */
[----:B0-----:R-:W2:Y:S04]  /*250a0*/  LDL.64 R26, [R1+0x98] ;  /* 0x00009800011a7983 */ /* 0x001ea80000100a00 */
[----:B--2---:R0:W-:Y:S04]  /*250b0*/  STL.64 [R1+0x1e60], R26 ;  /* 0x001e601a01007387 */ /* 0x0041e80000100a00 */
[----:B0-----:R-:W2:Y:S01]  /*250c0*/  LDL.64 R26, [R1+0xa8] ;  /* 0x0000a800011a7983 */ /* 0x001ea20000100a00 */
[----:B------:R-:W-:Y:S03]  /*250d0*/  HMMA.16816.F32 R12, R16, R8, R12 ;  /* 0x00000008100c723c */ /* 0x000fe6000000180c */
[----:B--2---:R0:W-:Y:S04]  /*250e0*/  STL.64 [R1+0x1e78], R26 ;  /* 0x001e781a01007387 */ /* 0x0041e80000100a00 */
[----:B0-----:R-:W2:Y:S04]  /*250f0*/  LDL.64 R26, [R1+0xb8] ;  /* 0x0000b800011a7983 */ /* 0x001ea80000100a00 */
[----:B--2---:R0:W-:Y:S04]  /*25100*/  STL.64 [R1+0x1e90], R26 ;  /* 0x001e901a01007387 */ /* 0x0041e80000100a00 */
[----:B------:R-:W2:Y:S04]  /*25110*/  LDL.LU R24, [R1+0x1b0] ;  /* 0x0001b00001187983 */ /* 0x000ea80000300800 */
[----:B------:R-:W2:Y:S04]  /*25120*/  LDL.LU R25, [R1+0x1b4] ;  /* 0x0001b40001197983 */ /* 0x000ea80000300800 */
[----:B0-----:R-:W2:Y:S04]  /*25130*/  LDL.LU R26, [R1+0x1b8] ;  /* 0x0001b800011a7983 */ /* 0x001ea80000300800 */
[----:B------:R-:W2:Y:S04]  /*25140*/  LDL.LU R27, [R1+0x1bc] ;  /* 0x0001bc00011b7983 */ /* 0x000ea80000300800 */
[----:B------:R-:W-:Y:S04]  /*25150*/  STL [R1+0x1cd0], R3 ;  /* 0x001cd00301007387 */ /* 0x000fe80000100800 */
[----:B------:R0:W-:Y:S04]  /*25160*/  STL.64 [R1+0x300], R12 ;  /* 0x0003000c01007387 */ /* 0x0001e80000100a00 */
[----:B------:R1:W-:Y:S01]  /*25170*/  STL.64 [R1+0x308], R14 ;  /* 0x0003080e01007387 */ /* 0x0003e20000100a00 */
[----:B0-----:R-:W-:-:S02]  /*25180*/  IMAD.MOV.U32 R12, RZ, RZ, R0 ;  /* 0x000000ffff0c7224 */ /* 0x001fc400078e0000 */
[----:B-1----:R-:W-:Y:S02]  /*25190*/  IMAD.MOV.U32 R14, RZ, RZ, R23 ;  /* 0x000000ffff0e7224 */ /* 0x002fe400078e0017 */
[----:B------:R-:W-:Y:S02]  /*251a0*/  IMAD.MOV.U32 R15, RZ, RZ, R22 ;  /* 0x000000ffff0f7224 */ /* 0x000fe400078e0016 */
[----:B------:R-:W-:Y:S01]  /*251b0*/  IMAD.MOV.U32 R13, RZ, RZ, R2 ;  /* 0x000000ffff0d7224 */ /* 0x000fe200078e0002 */
[----:B------:R-:W4:Y:S04]  /*251c0*/  LDL.LU R0, [R1+0x1eb4] ;  /* 0x001eb40001007983 */ /* 0x000f280000300800 */
[----:B------:R-:W4:Y:S04]  /*251d0*/  LDL.LU R2, [R1+0x1eb0] ;  /* 0x001eb00001027983 */ /* 0x000f280000300800 */
[----:B------:R0:W-:Y:S04]  /*251e0*/  STL.64 [R1+0x1d80], R14 ;  /* 0x001d800e01007387 */ /* 0x0001e80000100a00 */
[----:B------:R1:W-:Y:S04]  /*251f0*/  STL.64 [R1+0x1d78], R12 ;  /* 0x001d780c01007387 */ /* 0x0003e80000100a00 */
[----:B0-----:R-:W3:Y:S04]  /*25200*/  LDL R14, [R1+0x88] ;  /* 0x00008800010e7983 */ /* 0x001ee80000100800 */
[----:B------:R-:W3:Y:S04]  /*25210*/  LDL R15, [R1+0x8c] ;  /* 0x00008c00010f7983 */ /* 0x000ee80000100800 */
[----:B---3--:R0:W-:Y:S04]  /*25220*/  STL.64 [R1+0x1e58], R14 ;  /* 0x001e580e01007387 */ /* 0x0081e80000100a00 */
[----:B-1----:R-:W3:Y:S04]  /*25230*/  LDL.LU R12, [R1+0x180] ;  /* 0x00018000010c7983 */ /* 0x002ee80000300800 */
[----:B------:R-:W3:Y:S04]  /*25240*/  LDL.LU R13, [R1+0x184] ;  /* 0x00018400010d7983 */ /* 0x000ee80000300800 */
[----:B0-----:R-:W2:Y:S04]  /*25250*/  LDL.LU R14, [R1+0x188] ;  /* 0x00018800010e7983 */ /* 0x001ea80000300800 */
[----:B------:R-:W2:Y:S01]  /*25260*/  LDL.LU R15, [R1+0x18c] ;  /* 0x00018c00010f7983 */ /* 0x000ea20000300800 */
[----:B------:R-:W-:Y:S03]  /*25270*/  HMMA.16816.F32 R16, R16, R20, R4 ;  /* 0x000000141010723c */ /* 0x000fe60000001804 */
[----:B--2---:R-:W-:Y:S04]  /*25280*/  STL.64 [R1+0x1e70], R14 ;  /* 0x001e700e01007387 */ /* 0x004fe80000100a00 */
[----:B---3--:R0:W-:Y:S04]  /*25290*/  STL.64 [R1+0x1e68], R12 ;  /* 0x001e680c01007387 */ /* 0x0081e80000100a00 */
[----:B0-----:R-:W2:Y:S04]  /*252a0*/  LDL.LU R12, [R1+0x190] ;  /* 0x00019000010c7983 */ /* 0x001ea80000300800 */
[----:B------:R-:W2:Y:S04]  /*252b0*/  LDL.LU R13, [R1+0x194] ;  /* 0x00019400010d7983 */ /* 0x000ea80000300800 */
[----:B------:R-:W2:Y:S04]  /*252c0*/  LDL.LU R14, [R1+0x198] ;  /* 0x00019800010e7983 */ /* 0x000ea80000300800 */
[----:B------:R-:W2:Y:S04]  /*252d0*/  LDL.LU R15, [R1+0x19c] ;  /* 0x00019c00010f7983 */ /* 0x000ea80000300800 */
[----:B------:R-:W3:Y:S04]  /*252e0*/  LDL.LU.64 R6, [R1+0x1ea8] ;  /* 0x001ea80001067983 */ /* 0x000ee80000300a00 */
[----:B------:R-:W3:Y:S04]  /*252f0*/  LDL.LU.64 R22, [R1+0x1ea0] ;  /* 0x001ea00001167983 */ /* 0x000ee80000300a00 */
[----:B------:R-:W3:Y:S04]  /*25300*/  LDL.LU.64 R20, [R1+0x1e98] ;  /* 0x001e980001147983 */ /* 0x000ee80000300a00 */
[----:B------:R0:W-:Y:S04]  /*25310*/  STL.64 [R1+0x220], R16 ;  /* 0x0002201001007387 */ /* 0x0001e80000100a00 */
[----:B------:R1:W-:Y:S04]  /*25320*/  STL.64 [R1+0x228], R18 ;  /* 0x0002281201007387 */ /* 0x0003e80000100a00 */
[----:B0-----:R-:W4:Y:S04]  /*25330*/  LDL.LU R16, [R1+0x160] ;  /* 0x0001600001107983 */ /* 0x001f280000300800 */
[----:B------:R-:W4:Y:S04]  /*25340*/  LDL.LU R17, [R1+0x164] ;  /* 0x0001640001117983 */ /* 0x000f280000300800 */
[----:B-1----:R-:W4:Y:S04]  /*25350*/  LDL.LU R18, [R1+0x168] ;  /* 0x0001680001127983 */ /* 0x002f280000300800 */
[----:B------:R-:W4:Y:S01]  /*25360*/  LDL.LU R19, [R1+0x16c] ;  /* 0x00016c0001137983 */ /* 0x000f220000300800 */
[----:B---3--:R-:W-:Y:S06]  /*25370*/  HMMA.16816.F32 R24, R20, R6, R24 ;  /* 0x000000061418723c */ /* 0x008fec0000001818 */
[----:B------:R-:W-:-:S02]  /*25380*/  IMAD.MOV.U32 R8, RZ, RZ, R6 ;  /* 0x000000ffff087224 */ /* 0x000fc400078e0006 */
[----:B------:R-:W-:-:S15]  /*25390*/  IMAD.MOV.U32 R3, RZ, RZ, R7 ;  /* 0x000000ffff037224 */ /* 0x000fde00078e0007 */
[----:B------:R-:W-:Y:S04]  /*253a0*/  STL.64 [R1+0x2f0], R24 ;  /* 0x0002f01801007387 */ /* 0x000fe80000100a00 */
[----:B------:R0:W-:Y:S04]  /*253b0*/  STL.64 [R1+0x2f8], R26 ;  /* 0x0002f81a01007387 */ /* 0x0001e80000100a00 */
[----:B0-----:R-:W3:Y:S04]  /*253c0*/  LDL.LU.64 R26, [R1+0x1e90] ;  /* 0x001e9000011a7983 */ /* 0x001ee80000300a00 */
[----:B------:R-:W3:Y:S04]  /*253d0*/  LDL.LU.64 R6, [R1+0x1e88] ;  /* 0x001e880001067983 */ /* 0x000ee80000300a00 */
[----:B------:R-:W3:Y:S02]  /*253e0*/  LDL.LU.64 R4, [R1+0x1e80] ;  /* 0x001e800001047983 */ /* 0x000ee40000300a00 */
[----:B---3--:R-:W-:-:S15]  /*253f0*/  HMMA.16816.F32 R4, R20, R26, R4 ;  /* 0x0000001a1404723c */ /* 0x008fde0000001804 */
[----:B------:R-:W-:-:S08]  /*25400*/  NOP ;  /* 0x0000000000007918 */ /* 0x000fd00000000000 */
[----:B------:R0:W-:Y:S04]  /*25410*/  STL.64 [R1+0x2e0], R4 ;  /* 0x0002e00401007387 */ /* 0x0001e80000100a00 */
[----:B------:R1:W-:Y:S01]  /*25420*/  STL.64 [R1+0x2e8], R6 ;  /* 0x0002e80601007387 */ /* 0x0003e20000100a00 */
[----:B0-----:R-:W-:Y:S02]  /*25430*/  IMAD.MOV.U32 R5, RZ, RZ, R26 ;  /* 0x000000ffff057224 */ /* 0x001fe400078e001a */
[----:B------:R-:W-:Y:S02]  /*25440*/  IMAD.MOV.U32 R4, RZ, RZ, R27 ;  /* 0x000000ffff047224 */ /* 0x000fe400078e001b */
[----:B------:R-:W2:Y:S02]  /*25450*/  LDL.LU.64 R26, [R1+0x1e78] ;  /* 0x001e7800011a7983 */ /* 0x000ea40000300a00 */
[----:B--2---:R-:W-:Y:S06]  /*25460*/  HMMA.16816.F32 R12, R20, R26, R12 ;  /* 0x0000001a140c723c */ /* 0x004fec000000180c */
[----:B-1----:R-:W-:-:S02]  /*25470*/  IMAD.MOV.U32 R7, RZ, RZ, R26 ;  /* 0x000000ffff077224 */ /* 0x002fc400078e001a */
[----:B------:R-:W-:-:S15]  /*25480*/  IMAD.MOV.U32 R6, RZ, RZ, R27 ;  /* 0x000000ffff067224 */ /* 0x000fde00078e001b */
[----:B------:R-:W-:Y:S04]  /*25490*/  STL.64 [R1+0x2d0], R12 ;  /* 0x0002d00c01007387 */ /* 0x000fe80000100a00 */
[----:B------:R0:W-:Y:S04]  /*254a0*/  STL.64 [R1+0x2d8], R14 ;  /* 0x0002d80e01007387 */ /* 0x0001e80000100a00 */
[----:B0-----:R-:W2:Y:S04]  /*254b0*/  LDL.LU.64 R14, [R1+0x1e70] ;  /* 0x001e7000010e7983 */ /* 0x001ea80000300a00 */
[----:B------:R-:W2:Y:S04]  /*254c0*/  LDL.LU.64 R12, [R1+0x1e68] ;  /* 0x001e6800010c7983 */ /* 0x000ea80000300a00 */
[----:B------:R-:W2:Y:S02]  /*254d0*/  LDL.LU.64 R26, [R1+0x1e60] ;  /* 0x001e6000011a7983 */ /* 0x000ea40000300a00 */
[----:B--2---:R-:W-:Y:S06]  /*254e0*/  HMMA.16816.F32 R12, R20, R26, R12 ;  /* 0x0000001a140c723c */ /* 0x004fec000000180c */
[----:B------:R-:W-:-:S15]  /*254f0*/  IMAD.MOV.U32 R9, RZ, RZ, R27 ;  /* 0x000000ffff097224 */ /* 0x000fde00078e001b */
[----:B------:R-:W-:-:S02]  /*25500*/  NOP ;  /* 0x0000000000007918 */ /* 0x000fc40000000000 */
[----:B------:R0:W-:Y:S04]  /*25510*/  STL.64 [R1+0x2c0], R12 ;  /* 0x0002c00c01007387 */ /* 0x0001e80000100a00 */
[----:B------:R1:W-:Y:S01]  /*25520*/  STL.64 [R1+0x2c8], R14 ;  /* 0x0002c80e01007387 */ /* 0x0003e20000100a00 */
[----:B0-----:R-:W-:-:S03]  /*25530*/  IMAD.MOV.U32 R12, RZ, RZ, R26 ;  /* 0x000000ffff0c7224 */ /* 0x001fc600078e001a */
[----:B-1----:R-:W2:Y:S04]  /*25540*/  LDL.LU.64 R14, [R1+0x1e58] ;  /* 0x001e5800010e7983 */ /* 0x002ea80000300a00 */
[----:B------:R-:W2:Y:S04]  /*25550*/  LDL.LU.64 R26, [R1+0x1e50] ;  /* 0x001e5000011a7983 */ /* 0x000ea80000300a00 */
[----:B------:R-:W2:Y:S02]  /*25560*/  LDL.LU.64 R24, [R1+0x1e48] ;  /* 0x001e480001187983 */ /* 0x000ea40000300a00 */
[----:B--2---:R-:W-:-:S15]  /*25570*/  HMMA.16816.F32 R24, R20, R14, R24 ;  /* 0x0000000e1418723c */ /* 0x004fde0000001818 */
[----:B------:R-:W-:-:S08]  /*25580*/  NOP ;  /* 0x0000000000007918 */ /* 0x000fd00000000000 */
[----:B------:R-:W-:Y:S04]  /*25590*/  STL.64 [R1+0x2b0], R24 ;  /* 0x0002b01801007387 */ /* 0x000fe80000100a00 */
[----:B------:R0:W-:Y:S04]  /*255a0*/  STL.64 [R1+0x2b8], R26 ;  /* 0x0002b81a01007387 */ /* 0x0001e80000100a00 */
[----:B0-----:R-:W4:Y:S04]  /*255b0*/  LDL.LU.64 R26, [R1+0x1e40] ;  /* 0x001e4000011a7983 */ /* 0x001f280000300a00 */
[----:B------:R0:W-:Y:S02]  /*255c0*/  STL.64 [R1+0x1d90], R14 ;  /* 0x001d900e01007387 */ /* 0x0001e40000100a00 */
[----:B0-----:R-:W-:-:S02]  /*255d0*/  IMAD.MOV.U32 R14, RZ, RZ, R12 ;  /* 0x000000ffff0e7224 */ /* 0x001fc400078e000c */
[----:B------:R-:W-:-:S05]  /*255e0*/  IMAD.MOV.U32 R15, RZ, RZ, R9 ;  /* 0x000000ffff0f7224 */ /* 0x000fca00078e0009 */
[----:B------:R0:W-:Y:S02]  /*255f0*/  STL.64 [R1+0x1da8], R14 ;  /* 0x001da80e01007387 */ /* 0x0001e40000100a00 */
[----:B0-----:R-:W-:Y:S02]  /*25600*/  IMAD.MOV.U32 R14, RZ, RZ, R7 ;  /* 0x000000ffff0e7224 */ /* 0x001fe400078e0007 */
[----:B------:R-:W-:-:S05]  /*25610*/  IMAD.MOV.U32 R15, RZ, RZ, R6 ;  /* 0x000000ffff0f7224 */ /* 0x000fca00078e0006 */
[----:B------:R0:W-:Y:S02]  /*25620*/  STL.64 [R1+0x1dc0], R14 ;  /* 0x001dc00e01007387 */ /* 0x0001e40000100a00 */
[----:B0-----:R-:W-:Y:S01]  /*25630*/  IMAD.MOV.U32 R15, RZ, RZ, R4 ;  /* 0x000000ffff0f7224 */ /* 0x001fe200078e0004 */
[----:B------:R-:W-:Y:S01]  /*25640*/  MOV R14, R5 ;  /* 0x00000005000e7202 */ /* 0x000fe20000000f00 */
[----:B----4-:R-:W-:-:S15]  /*25650*/  HMMA.16816.F32 R16, R20, R26, R16 ;  /* 0x0000001a1410723c */ /* 0x010fde0000001810 */
[----:B------:R-:W-:-:S08]  /*25660*/  NOP ;  /* 0x0000000000007918 */ /* 0x000fd00000000000 */
[----:B------:R-:W-:Y:S04]  /*25670*/  STL.64 [R1+0x2a0], R16 ;  /* 0x0002a01001007387 */ /* 0x000fe80000100a00 */
[----:B------:R-:W-:Y:S04]  /*25680*/  STL.64 [R1+0x2a8], R18 ;  /* 0x0002a81201007387 */ /* 0x000fe80000100a00 */
[----:B------:R-:W2:Y:S04]  /*25690*/  LDL.LU R4, [R1+0xe0] ;  /* 0x0000e00001047983 */ /* 0x000ea80000300800 */
[----:B------:R-:W2:Y:S04]  /*256a0*/  LDL.LU R5, [R1+0xe4] ;  /* 0x0000e40001057983 */ /* 0x000ea80000300800 */
[----:B------:R-:W3:Y:S04]  /*256b0*/  LDL.LU R6, [R1+0xe8] ;  /* 0x0000e80001067983 */ /* 0x000ee80000300800 */
[----:B------:R-:W3:Y:S04]  /*256c0*/  LDL.LU R7, [R1+0xec] ;  /* 0x0000ec0001077983 */ /* 0x000ee80000300800 */
[----:B---3--:R-:W-:Y:S04]  /*256d0*/  STL.64 [R1+0x1e10], R6 ;  /* 0x001e100601007387 */ /* 0x008fe80000100a00 */
[----:B--2---:R0:W-:Y:S04]  /*256e0*/  STL.64 [R1+0x1e08], R4 ;  /* 0x001e080401007387 */ /* 0x0041e80000100a00 */
[----:B0-----:R-:W2:Y:S04]  /*256f0*/  LDL.LU R4, [R1+0x130] ;  /* 0x0001300001047983 */ /* 0x001ea80000300800 */
[----:B------:R-:W2:Y:S04]  /*25700*/  LDL.LU R5, [R1+0x134] ;  /* 0x0001340001057983 */ /* 0x000ea80000300800 */
[----:B------:R-:W2:Y:S04]  /*25710*/  LDL.LU R6, [R1+0x138] ;  /* 0x0001380001067983 */ /* 0x000ea80000300800 */
[----:B------:R-:W2:Y:S04]  /*25720*/  LDL.LU R7, [R1+0x13c] ;  /* 0x00013c0001077983 */ /* 0x000ea80000300800 */
[----:B------:R-:W3:Y:S04]  /*25730*/  LDL.LU.64 R18, [R1+0x148] ;  /* 0x0001480001127983 */ /* 0x000ee80000300a00 */
[----:B------:R-:W-:Y:S04]  /*25740*/  STL.64 [R1+0x1dd8], R14 ;  /* 0x001dd80e01007387 */ /* 0x000fe80000100a00 */
[----:B------:R0:W-:Y:S04]  /*25750*/  STL.64 [R1+0x1d88], R26 ;  /* 0x001d881a01007387 */ /* 0x0001e80000100a00 */
[----:B------:R-:W4:Y:S01]  /*25760*/  LDL.LU R24, [R1+0x10] ;  /* 0x0000100001187983 */ /* 0x000f220000300800 */
[----:B------:R-:W-:-:S03]  /*25770*/  IMAD.MOV.U32 R25, RZ, RZ, R11 ;  /* 0x000000ffff197224 */ /* 0x000fc600078e000b */
[----:B------:R-:W2:Y:S01]  /*25780*/  LDL.LU R11, [R1+0x1e38] ;  /* 0x001e3800010b7983 */ /* 0x000ea20000300800 */
[----:B0-----:R-:W-:Y:S02]  /*25790*/  IMAD.MOV.U32 R26, RZ, RZ, R10 ;  /* 0x000000ffff1a7224 */ /* 0x001fe400078e000a */
[----:B------:R-:W-:Y:S01]  /*257a0*/  IMAD.MOV.U32 R27, RZ, RZ, R28 ;  /* 0x000000ffff1b7224 */ /* 0x000fe200078e001c */
[----:B------:R-:W2:Y:S04]  /*257b0*/  LDL.LU R10, [R1+0x1e34] ;  /* 0x001e3400010a7983 */ /* 0x000ea80000300800 */
[----:B------:R-:W3:Y:S04]  /*257c0*/  LDL.LU R28, [R1+0x1e30] ;  /* 0x001e3000011c7983 */ /* 0x000ee80000300800 */
[----:B------:R-:W-:Y:S04]  /*257d0*/  STL.64 [R1+0x1da0], R26 ;  /* 0x001da01a01007387 */ /* 0x000fe80000100a00 */
[----:B----4-:R0:W-:Y:S04]  /*257e0*/  STL.64 [R1+0x1d98], R24 ;  /* 0x001d981801007387 */ /* 0x0101e80000100a00 */
[----:B0-----:R-:W4:Y:S01]  /*257f0*/  LDL.LU R24, [R1+0x20] ;  /* 0x0000200001187983 */ /* 0x001f220000300800 */
[----:B------:R-:W-:-:S02]  /*25800*/  IMAD.MOV.U32 R26, RZ, RZ, R0 ;  /* 0x000000ffff1a7224 */ /* 0x000fc400078e0000 */
[----:B------:R-:W-:Y:S02]  /*25810*/  IMAD.MOV.U32 R27, RZ, RZ, R29 ;  /* 0x000000ffff1b7224 */ /* 0x000fe400078e001d */
[----:B------:R-:W-:Y:S02]  /*25820*/  IMAD.MOV.U32 R25, RZ, RZ, R2 ;  /* 0x000000ffff197224 */ /* 0x000fe400078e0002 */
[----:B------:R-:W3:Y:S04]  /*25830*/  LDL.LU R2, [R1+0x1e2c] ;  /* 0x001e2c0001027983 */ /* 0x000ee80000300800 */
[----:B------:R-:W3:Y:S04]  /*25840*/  LDL.LU R0, [R1+0x1e28] ;  /* 0x001e280001007983 */ /* 0x000ee80000300800 */
[----:B------:R-:W3:Y:S04]  /*25850*/  LDL.LU R29, [R1+0x1e24] ;  /* 0x001e2400011d7983 */ /* 0x000ee80000300800 */
[----:B------:R-:W-:Y:S04]  /*25860*/  STL.64 [R1+0x1db8], R26 ;  /* 0x001db81a01007387 */ /* 0x000fe80000100a00 */
[----:B----4-:R0:W-:Y:S04]  /*25870*/  STL.64 [R1+0x1db0], R24 ;  /* 0x001db01801007387 */ /* 0x0101e80000100a00 */
[----:B0-----:R-:W4:Y:S04]  /*25880*/  LDL.LU R24, [R1+0x30] ;  /* 0x0000300001187983 */ /* 0x001f280000300800 */
[----:B------:R-:W4:Y:S04]  /*25890*/  LDL.LU R25, [R1+0x34] ;  /* 0x0000340001197983 */ /* 0x000f280000300800 */
[----:B------:R-:W3:Y:S04]  /*258a0*/  LDL.LU R26, [R1+0x38] ;  /* 0x00003800011a7983 */ /* 0x000ee80000300800 */
[----:B------:R-:W3:Y:S01]  /*258b0*/  LDL.LU R27, [R1+0x3c] ;  /* 0x00003c00011b7983 */ /* 0x000ee20000300800 */
[----:B--2---:R-:W-:Y:S03]  /*258c0*/  HMMA.16816.F32 R4, R20, R10, R4 ;  /* 0x0000000a1404723c */ /* 0x004fe60000001804 */
[----:B---3--:R-:W-:Y:S04]  /*258d0*/  STL.64 [R1+0x1dd0], R26 ;  /* 0x001dd01a01007387 */ /* 0x008fe80000100a00 */
[----:B----4-:R0:W-:Y:S04]  /*258e0*/  STL.64 [R1+0x1dc8], R24 ;  /* 0x001dc81801007387 */ /* 0x0101e80000100a00 */
[----:B0-----:R-:W2:Y:S01]  /*258f0*/  LDL.LU R24, [R1+0x40] ;  /* 0x0000400001187983 */ /* 0x001ea20000300800 */
[----:B------:R-:W-:-:S02]  /*25900*/  IMAD.MOV.U32 R26, RZ, RZ, R0 ;  /* 0x000000ffff1a7224 */ /* 0x000fc400078e0000 */
[----:B------:R-:W-:Y:S02]  /*25910*/  IMAD.MOV.U32 R27, RZ, RZ, R2 ;  /* 0x000000ffff1b7224 */ /* 0x000fe400078e0002 */
[----:B------:R-:W-:Y:S02]  /*25920*/  IMAD.MOV.U32 R25, RZ, RZ, R29 ;  /* 0x000000ffff197224 */ /* 0x000fe400078e001d */
[----:B------:R-:W3:Y:S04]  /*25930*/  LDL.LU R29, [R1+0x1e20] ;  /* 0x001e2000011d7983 */ /* 0x000ee80000300800 */
[----:B------:R-:W4:Y:S04]  /*25940*/  LDL.LU R0, [R1+0x1e1c] ;  /* 0x001e1c0001007983 */ /* 0x000f280000300800 */
[----:B------:R-:W4:Y:S04]  /*25950*/  LDL.LU R2, [R1+0x1e18] ;  /* 0x001e180001027983 */ /* 0x000f280000300800 */
[----:B------:R-:W-:Y:S04]  /*25960*/  STL.64 [R1+0x1de8], R26 ;  /* 0x001de81a01007387 */ /* 0x000fe80000100a00 */
[----:B--2---:R0:W-:Y:S04]  /*25970*/  STL.64 [R1+0x1de0], R24 ;  /* 0x001de01801007387 */ /* 0x0041e80000100a00 */
[----:B0-----:R-:W2:Y:S04]  /*25980*/  LDL.LU R24, [R1+0x50] ;  /* 0x0000500001187983 */ /* 0x001ea80000300800 */
[----:B------:R-:W2:Y:S04]  /*25990*/  LDL.LU R25, [R1+0x54] ;  /* 0x0000540001197983 */ /* 0x000ea80000300800 */
[----:B------:R-:W2:Y:S04]  /*259a0*/  LDL.LU R26, [R1+0x58] ;  /* 0x00005800011a7983 */ /* 0x000ea80000300800 */
[----:B------:R-:W2:Y:S04]  /*259b0*/  LDL.LU R27, [R1+0x5c] ;  /* 0x00005c00011b7983 */ /* 0x000ea80000300800 */
[----:B------:R-:W-:Y:S04]  /*259c0*/  STL.64 [R1+0x290], R4 ;  /* 0x0002900401007387 */ /* 0x000fe80000100a00 */
[----:B------:R0:W-:Y:S04]  /*259d0*/  STL.64 [R1+0x298], R6 ;  /* 0x0002980601007387 */ /* 0x0001e80000100a00 */
[----:B0-----:R-:W3:Y:S04]  /*259e0*/  LDL.LU.64 R6, [R1+0x1e10] ;  /* 0x001e100001067983 */ /* 0x001ee80000300a00 */
[----:B------:R-:W3:Y:S01]  /*259f0*/  LDL.LU.64 R4, [R1+0x1e08] ;  /* 0x001e080001047983 */ /* 0x000ee20000300a00 */
[----:B------:R-:W-:-:S02]  /*25a00*/  IMAD.MOV.U32 R14, RZ, RZ, R8 ;  /* 0x000000ffff0e7224 */ /* 0x000fc400078e0008 */
[----:B------:R-:W-:Y:S02]  /*25a10*/  IMAD.MOV.U32 R15, RZ, RZ, R3 ;  /* 0x000000ffff0f7224 */ /* 0x000fe400078e0003 */
[----:B------:R-:W-:Y:S02]  /*25a20*/  IMAD.MOV.U32 R8, RZ, RZ, R18 ;  /* 0x000000ffff087224 */ /* 0x000fe400078e0012 */
[----:B------:R-:W-:Y:S01]  /*25a30*/  IMAD.MOV.U32 R3, RZ, RZ, R19 ;  /* 0x000000ffff037224 */ /* 0x000fe200078e0013 */
[----:B---3--:R-:W-:Y:S01]  /*25a40*/  HMMA.16816.F32 R20, R20, R18, R4 ;  /* 0x000000121414723c */ /* 0x008fe20000001804 */
[----:B------:R-:W2:Y:S04]  /*25a50*/  LDL.LU.64 R6, [R1+0x1e00] ;  /* 0x001e000001067983 */ /* 0x000ea80000300a00 */
[----:B------:R-:W2:Y:S04]  /*25a60*/  LDL.LU.64 R4, [R1+0x1df8] ;  /* 0x001df80001047983 */ /* 0x000ea80000300a00 */
[----:B------:R0:W1:-:S14]  /*25a70*/  LDSM.16.MT88.4 R16, [R28+UR4+0x3080] ;  /* 0x003080041c10783b */ /* 0x00005c0008004200 */
[----:B------:R-:W-:Y:S04]  /*25a80*/  STL.64 [R1+0x210], R20 ;  /* 0x0002101401007387 */ /* 0x000fe80000100a00 */
[----:B------:R3:W-:Y:S04]  /*25a90*/  STL.64 [R1+0x218], R22 ;  /* 0x0002181601007387 */ /* 0x0007e80000100a00 */
[----:B0-----:R-:W4:Y:S01]  /*25aa0*/  LDL.LU R28, [R1+0x1df0] ;  /* 0x001df000011c7983 */ /* 0x001f220000300800 */
[----:B---3--:R-:W-:-:S03]  /*25ab0*/  IMAD.MOV.U32 R23, RZ, RZ, R3 ;  /* 0x000000ffff177224 */ /* 0x008fc600078e0003 */
[----:B------:R-:W3:Y:S04]  /*25ac0*/  LDL R3, [R1+0x3dc] ;  /* 0x0003dc0001037983 */ /* 0x000ee80000100800 */
[----:B-1----:R0:W-:Y:S04]  /*25ad0*/  STL [R1+0x1ce0], R16 ;  /* 0x001ce01001007387 */ /* 0x0021e80000100800 */
[----:B------:R1:W-:Y:S04]  /*25ae0*/  STL [R1+0x1cdc], R17 ;  /* 0x001cdc1101007387 */ /* 0x0003e80000100800 */
[----:B------:R1:W-:Y:S04]  /*25af0*/  STL [R1+0x1cd8], R18 ;  /* 0x001cd81201007387 */ /* 0x0003e80000100800 */
[----:B------:R4:W-:Y:S04]  /*25b00*/  STL [R1+0x1cd4], R19 ;  /* 0x001cd41301007387 */ /* 0x0009e80000100800 */
[----:B0-----:R-:W3:Y:S04]  /*25b10*/  LDL.LU R16, [R1+0xd0] ;  /* 0x0000d00001107983 */ /* 0x001ee80000300800 */
[----:B-1----:R-:W3:Y:S04]  /*25b20*/  LDL.LU R17, [R1+0xd4] ;  /* 0x0000d40001117983 */ /* 0x002ee80000300800 */
[----:B------:R-:W3:Y:S01]  /*25b30*/  LDL.LU R18, [R1+0xd8] ;  /* 0x0000d80001127983 */ /* 0x000ee20000300800 */
[----:B--2---:R-:W-:Y:S03]  /*25b40*/  HMMA.16816.F32 R12, R4, R14, R24 ;  /* 0x0000000e040c723c */ /* 0x004fe60000001818 */
[----:B------:R-:W2:Y:S04]  /*25b50*/  LDL.LU.64 R26, [R1+0x1de8] ;  /* 0x001de800011a7983 */ /* 0x000ea80000300a00 */
[----:B------:R-:W2:Y:S01]  /*25b60*/  LDL.LU.64 R24, [R1+0x1de0] ;  /* 0x001de00001187983 */ /* 0x000ea20000300a00 */
[----:B----4-:R-:W-:-:S15]  /*25b70*/  IMAD.MOV.U32 R19, RZ, RZ, R28 ;  /* 0x000000ffff137224 */ /* 0x010fde00078e001c */
[----:B------:R-:W-:Y:S04]  /*25b80*/  STL.64 [R1+0x3c0], R12 ;  /* 0x0003c00c01007387 */ /* 0x000fe80000100a00 */
[----:B------:R0:W-:Y:S01]  /*25b90*/  STL [R1+0x3c8], R14 ;  /* 0x0003c80e01007387 */ /* 0x0001e20000100800 */
[----:B------:R-:W-:-:S03]  /*25ba0*/  IMAD.MOV.U32 R28, RZ, RZ, R15 ;  /* 0x000000ffff1c7224 */ /* 0x000fc600078e000f */
[----:B0-----:R-:W2:Y:S04]  /*25bb0*/  LDL.LU.64 R14, [R1+0x1dd8] ;  /* 0x001dd800010e7983 */ /* 0x001ea80000300a00 */
[----:B------:R-:W-:Y:S01]  /*25bc0*/  STL [R1+0x1ae8], R28 ;  /* 0x001ae81c01007387 */ /* 0x000fe20000100800 */
[----:B--2---:R-:W-:Y:S03]  /*25bd0*/  HMMA.16816.F32 R12, R4, R14, R24 ;  /* 0x0000000e040c723c */ /* 0x004fe60000001818 */
[----:B------:R-:W2:Y:S04]  /*25be0*/  LDL.LU.64 R26, [R1+0x1dd0] ;  /* 0x001dd000011a7983 */ /* 0x000ea80000300a00 */
[----:B------:R-:W2:-:S15]  /*25bf0*/  LDL.LU.64 R24, [R1+0x1dc8] ;  /* 0x001dc80001187983 */ /* 0x000e9e0000300a00 */
[----:B------:R-:W-:-:S01]  /*25c00*/  NOP ;  /* 0x0000000000007918 */ /* 0x000fc20000000000 */
[----:B------:R-:W-:Y:S04]  /*25c10*/  STL.64 [R1+0x3b0], R12 ;  /* 0x0003b00c01007387 */ /* 0x000fe80000100a00 */
[----:B------:R0:W-:Y:S04]  /*25c20*/  STL.64 [R1+0x3b8], R14 ;  /* 0x0003b80e01007387 */ /* 0x0001e80000100a00 */
[----:B0-----:R-:W2:Y:S02]  /*25c30*/  LDL.LU.64 R14, [R1+0x1dc0] ;  /* 0x001dc000010e7983 */ /* 0x001ea40000300a00 */
[----:B--2---:R-:W-:Y:S02]  /*25c40*/  HMMA.16816.F32 R12, R4, R14, R24 ;  /* 0x0000000e040c723c */ /* 0x004fe40000001818 */
[----:B------:R-:W2:Y:S04]  /*25c50*/  LDL.LU.64 R26, [R1+0x1db8] ;  /* 0x001db800011a7983 */ /* 0x000ea80000300a00 */
[----:B------:R-:W2:-:S15]  /*25c60*/  LDL.LU.64 R24, [R1+0x1db0] ;  /* 0x001db00001187983 */ /* 0x000e9e0000300a00 */
[----:B------:R-:W-:-:S02]  /*25c70*/  NOP ;  /* 0x0000000000007918 */ /* 0x000fc40000000000 */
        /* <DEDUP_REMOVED lines=13> */
[----:B------:R-:W2:-:S15]  /*25d50*/  LDL.LU.64 R26, [R1+0x1d88] ;  /* 0x001d8800011a7983 */ /* 0x000e9e0000300a00 */
[----:B------:R-:W-:-:S06]  /*25d60*/  NOP ;  /* 0x0000000000007918 */ /* 0x000fcc0000000000 */
[----:B------:R-:W-:Y:S04]  /*25d70*/  STL.64 [R1+0x380], R12 ;  /* 0x0003800c01007387 */ /* 0x000fe80000100a00 */
[----:B------:R0:W-:Y:S04]  /*25d80*/  STL.64 [R1+0x388], R14 ;  /* 0x0003880e01007387 */ /* 0x0001e80000100a00 */
[----:B0-----:R-:W2:Y:S04]  /*25d90*/  LDL.LU.64 R14, [R1+0x1d80] ;  /* 0x001d8000010e7983 */ /* 0x001ea80000300a00 */
[----:B------:R-:W2:Y:S02]  /*25da0*/  LDL.LU.64 R12, [R1+0x1d78] ;  /* 0x001d7800010c7983 */ /* 0x000ea40000300a00 */
[----:B--2---:R-:W-:Y:S02]  /*25db0*/  HMMA.16816.F32 R24, R4, R26, R12 ;  /* 0x0000001a0418723c */ /* 0x004fe4000000180c */
[----:B------:R-:W2:Y:S04]  /*25dc0*/  LDL.LU.64 R14, [R1+0x1d70] ;  /* 0x001d7000010e7983 */ /* 0x000ea80000300a00 */
[----:B------:R-:W2:-:S15]  /*25dd0*/  LDL.LU.64 R12, [R1+0x1d68] ;  /* 0x001d6800010c7983 */ /* 0x000e9e0000300a00 */
[----:B------:R-:W-:-:S02]  /*25de0*/  NOP ;  /* 0x0000000000007918 */ /* 0x000fc40000000000 */
[----:B------:R-:W-:Y:S04]  /*25df0*/  STL.64 [R1+0x370], R24 ;  /* 0x0003701801007387 */ /* 0x000fe80000100a00 */
[----:B------:R0:W-:Y:S04]  /*25e00*/  STL.64 [R1+0x378], R26 ;  /* 0x0003781a01007387 */ /* 0x0001e80000100a00 */
[----:B0-----:R-:W4:Y:S04]  /*25e10*/  LDL.LU.64 R26, [R1+0x1d60] ;  /* 0x001d6000011a7983 */ /* 0x001f280000300a00 */
[----:B------:R-:W4:Y:S01]  /*25e20*/  LDL.LU.64 R24, [R1+0x1d58] ;  /* 0x001d580001187983 */ /* 0x000f220000300a00 */
[----:B------:R-:W-:Y:S01]  /*25e30*/  IMAD.MOV.U32 R22, RZ, RZ, R8 ;  /* 0x000000ffff167224 */ /* 0x000fe200078e0008 */
[----:B----4-:R-:W-:Y:S02]  /*25e40*/  HMMA.16816.F32 R24, R4, R10, R24 ;  /* 0x0000000a0418723c */ /* 0x010fe40000001818 */
[----:B------:R-:W3:Y:S04]  /*25e50*/  LDL.LU.64 R10, [R1+0x1d50] ;  /* 0x001d5000010a7983 */ /* 0x000ee80000300a00 */
[----:B------:R-:W3:-:S15]  /*25e60*/  LDL.LU.64 R8, [R1+0x1d48] ;  /* 0x001d480001087983 */ /* 0x000ede0000300a00 */
[----:B------:R-:W-:-:S02]  /*25e70*/  NOP ;  /* 0x0000000000007918 */ /* 0x000fc40000000000 */
[----:B------:R-:W-:Y:S04]  /*25e80*/  STL.64 [R1+0x360], R24 ;  /* 0x0003601801007387 */ /* 0x000fe80000100a00 */
[----:B------:R0:W-:Y:S04]  /*25e90*/  STL.64 [R1+0x368], R26 ;  /* 0x0003681a01007387 */ /* 0x0001e80000100a00 */
[----:B0-----:R-:W4:Y:S04]  /*25ea0*/  LDL.64 R26, [R1+0xa8] ;  /* 0x0000a800011a7983 */ /* 0x001f280000100a00 */
[----:B----4-:R0:W-:Y:S04]  /*25eb0*/  STL.64 [R1+0x1d30], R26 ;  /* 0x001d301a01007387 */ /* 0x0101e80000100a00 */
[----:B------:R-:W4:Y:S04]  /*25ec0*/  LDL.LU R24, [R1+0x60] ;  /* 0x0000600001187983 */ /* 0x000f280000300800 */
[----:B------:R-:W4:Y:S04]  /*25ed0*/  LDL.LU R25, [R1+0x64] ;  /* 0x0000640001197983 */ /* 0x000f280000300800 */
[----:B0-----:R-:W3:Y:S04]  /*25ee0*/  LDL.LU R26, [R1+0x68] ;  /* 0x00006800011a7983 */ /* 0x001ee80000300800 */
[----:B------:R-:W3:Y:S01]  /*25ef0*/  LDL.LU R27, [R1+0x6c] ;  /* 0x00006c00011b7983 */ /* 0x000ee20000300800 */
[----:B--2---:R-:W-:Y:S03]  /*25f00*/  HMMA.16816.F32 R4, R4, R22, R12 ;  /* 0x000000160404723c */ /* 0x004fe6000000180c */
[----:B---3--:R0:W-:Y:S04]  /*25f10*/  STL.64 [R1+0x1d40], R26 ;  /* 0x001d401a01007387 */ /* 0x0081e80000100a00 */
[----:B----4-:R-:W-:Y:S04]  /*25f20*/  STL.64 [R1+0x1d38], R24 ;  /* 0x001d381801007387 */ /* 0x010fe80000100a00 */
[----:B0-----:R-:W2:Y:S04]  /*25f30*/  LDL.LU.64 R26, [R1+0xc8] ;  /* 0x0000c800011a7983 */ /* 0x001ea80000300a00 */
[----:B------:R-:W3:Y:S08]  /*25f40*/  LDL.LU.64 R14, [R1+0xb8] ;  /* 0x0000b800010e7983 */ /* 0x000ef00000300a00 */
[----:B------:R0:W-:Y:S04]  /*25f50*/  STL.64 [R1+0x350], R4 ;  /* 0x0003500401007387 */ /* 0x0001e80000100a00 */
[----:B------:R1:W-:Y:S04]  /*25f60*/  STL.64 [R1+0x358], R6 ;  /* 0x0003580601007387 */ /* 0x0003e80000100a00 */
[----:B0-----:R-:W4:Y:S04]  /*25f70*/  LDL.LU R4, [R1+0x120] ;  /* 0x0001200001047983 */ /* 0x001f280000300800 */
[----:B------:R-:W4:Y:S04]  /*25f80*/  LDL.LU R5, [R1+0x124] ;  /* 0x0001240001057983 */ /* 0x000f280000300800 */
[----:B-1----:R-:W4:Y:S04]  /*25f90*/  LDL.LU R6, [R1+0x128] ;  /* 0x0001280001067983 */ /* 0x002f280000300800 */
[----:B------:R-:W4:Y:S01]  /*25fa0*/  LDL.LU R7, [R1+0x12c] ;  /* 0x00012c0001077983 */ /* 0x000f220000300800 */
[----:B--2---:R-:W-:-:S15]  /*25fb0*/  HMMA.16816.F32 R16, R8, R26, R16 ;  /* 0x0000001a0810723c */ /* 0x004fde0000001810 */
[----:B------:R-:W-:-:S08]  /*25fc0*/  NOP ;  /* 0x0000000000007918 */ /* 0x000fd00000000000 */
[----:B------:R0:W-:Y:S04]  /*25fd0*/  STL.64 [R1+0x200], R16 ;  /* 0x0002001001007387 */ /* 0x0001e80000100a00 */
[----:B------:R3:W-:Y:S01]  /*25fe0*/  STL.64 [R1+0x208], R18 ;  /* 0x0002081201007387 */ /* 0x0007e20000100a00 */
[----:B0-----:R-:W-:Y:S02]  /*25ff0*/  IMAD.MOV.U32 R16, RZ, RZ, R26 ;  /* 0x000000ffff107224 */ /* 0x001fe400078e001a */
[----:B------:R-:W-:Y:S02]  /*26000*/  IMAD.MOV.U32 R17, RZ, RZ, R27 ;  /* 0x000000ffff117224 */ /* 0x000fe400078e001b */
[----:B------:R-:W2:Y:S04]  /*26010*/  LDL.LU.64 R26, [R1+0x1d40] ;  /* 0x001d4000011a7983 */ /* 0x000ea80000300a00 */
[----:B------:R-:W2:Y:S01]  /*26020*/  LDL.LU.64 R24, [R1+0x1d38] ;  /* 0x001d380001187983 */ /* 0x000ea20000300a00 */
[----:B---3--:R-:W-:-:S02]  /*26030*/  IMAD.MOV.U32 R18, RZ, RZ, R14 ;  /* 0x000000ffff127224 */ /* 0x008fc400078e000e */
[----:B------:R-:W-:Y:S01]  /*26040*/  IMAD.MOV.U32 R19, RZ, RZ, R15 ;  /* 0x000000ffff137224 */ /* 0x000fe200078e000f */
[----:B--2---:R-:W-:Y:S01]  /*26050*/  HMMA.16816.F32 R24, R8, R14, R24 ;  /* 0x0000000e0818723c */ /* 0x004fe20000001818 */
[----:B------:R-:W0:-:S15]  /*26060*/  LDSM.16.MT88.4 R12, [R29+UR4+0x4000] ;  /* 0x004000041d0c783b */ /* 0x000e1e0008004200 */
[----:B------:R-:W-:-:S07]  /*26070*/  NOP ;  /* 0x0000000000007918 */ /* 0x000fce0000000000 */
[----:B------:R-:W-:Y:S04]  /*26080*/  STL.64 [R1+0x1f0], R24 ;  /* 0x0001f01801007387 */ /* 0x000fe80000100a00 */
[----:B------:R1:W-:Y:S04]  /*26090*/  STL.64 [R1+0x1f8], R26 ;  /* 0x0001f81a01007387 */ /* 0x0003e80000100a00 */
[----:B-1----:R-:W4:Y:S04]  /*260a0*/  LDL.LU.64 R26, [R1+0x1d30] ;  /* 0x001d3000011a7983 */ /* 0x002f280000300a00 */
[----:B------:R-:W-:Y:S04]  /*260b0*/  STL [R1+0x1cec], R19 ;  /* 0x001cec1301007387 */ /* 0x000fe80000100800 */
[----:B------:R-:W-:Y:S04]  /*260c0*/  STL [R1+0x1ce8], R18 ;  /* 0x001ce81201007387 */ /* 0x000fe80000100800 */
[----:B------:R-:W-:Y:S04]  /*260d0*/  STL [R1+0x1ce4], R29 ;  /* 0x001ce41d01007387 */ /* 0x000fe80000100800 */
[----:B0-----:R-:W-:Y:S04]  /*260e0*/  STL [R1+0x1c34], R12 ;  /* 0x001c340c01007387 */ /* 0x001fe80000100800 */
[----:B------:R-:W-:Y:S04]  /*260f0*/  STL [R1+0x1c30], R13 ;  /* 0x001c300d01007387 */ /* 0x000fe80000100800 */
[----:B------:R-:W-:Y:S04]  /*26100*/  STL [R1+0x1c2c], R14 ;  /* 0x001c2c0e01007387 */ /* 0x000fe80000100800 */
[----:B------:R-:W-:Y:S04]  /*26110*/  STL [R1+0x1c28], R15 ;  /* 0x001c280f01007387 */ /* 0x000fe80000100800 */
[----:B------:R-:W0:Y:S04]  /*26120*/  LDSM.16.M88.4 R12, [R3+UR4+0x8080] ;  /* 0x00808004030c783b */ /* 0x000e280008000200 */
[----:B0-----:R-:W-:Y:S04]  /*26130*/  STL.64 [R1+0x110], R12 ;  /* 0x0001100c01007387 */ /* 0x001fe80000100a00 */
[----:B------:R-:W-:Y:S04]  /*26140*/  STL.64 [R1+0x118], R14 ;  /* 0x0001180e01007387 */ /* 0x000fe80000100a00 */
[----:B------:R-:W0:Y:S04]  /*26150*/  LDSM.16.M88.4 R12, [R3+UR4+0x8880] ;  /* 0x00888004030c783b */ /* 0x000e280008000200 */
[----:B0-----:R-:W-:Y:S04]  /*26160*/  STL.64 [R1+0x100], R12 ;  /* 0x0001000c01007387 */ /* 0x001fe80000100a00 */
[----:B------:R4:W-:Y:S02]  /*26170*/  STL.64 [R1+0x108], R14 ;  /* 0x0001080e01007387 */ /* 0x0009e40000100a00 */
[----:B----4-:R-:W-:Y:S02]  /*26180*/  HMMA.16816.F32 R12, R8, R26, R4 ;  /* 0x0000001a080c723c */ /* 0x010fe40000001804 */
[----:B------:R-:W0:-:S15]  /*26190*/  LDSM.16.M88.4 R4, [R3+UR4+0x9080] ;  /* 0x009080040304783b */ /* 0x000e1e0008000200 */
[----:B------:R-:W-:-:S06]  /*261a0*/  NOP ;  /* 0x0000000000007918 */ /* 0x000fcc0000000000 */
[----:B------:R-:W-:Y:S04]  /*261b0*/  STL.64 [R1+0x1d0], R12 ;  /* 0x0001d00c01007387 */ /* 0x000fe80000100a00 */
[----:B------:R-:W-:Y:S01]  /*261c0*/  STL.64 [R1+0x1d8], R14 ;  /* 0x0001d80e01007387 */ /* 0x000fe20000100a00 */
[----:B------:R-:W-:-:S03]  /*261d0*/  IMAD.MOV.U32 R29, RZ, RZ, R27 ;  /* 0x000000ffff1d7224 */ /* 0x000fc600078e001b */
[----:B------:R-:W-:Y:S04]  /*261e0*/  LDSM.16.M88.4 R12, [R3+UR4+0xa080] ;  /* 0x00a08004030c783b */ /* 0x000fe80008000200 */
[----:B------:R-:W1:Y:S04]  /*261f0*/  LDSM.16.M88.4 R24, [R3+UR4+0x9880] ;  /* 0x009880040318783b */ /* 0x000e680008000200 */
[----:B0-----:R-:W-:Y:S04]  /*26200*/  STL.64 [R1+0xf0], R4 ;  /* 0x0000f00401007387 */ /* 0x001fe80000100a00 */
[----:B------:R0:W-:Y:S04]  /*26210*/  STL.64 [R1+0xf8], R6 ;  /* 0x0000f80601007387 */ /* 0x0001e80000100a00 */
[----:B0-----:R-:W2:Y:S04]  /*26220*/  LDL.LU.64 R6, [R1+0x88] ;  /* 0x0000880001067983 */ /* 0x001ea80000300a00 */
[----:B-1----:R-:W-:Y:S04]  /*26230*/  STL.64 [R1+0xe0], R24 ;  /* 0x0000e01801007387 */ /* 0x002fe80000100a00 */
[----:B------:R-:W-:Y:S04]  /*26240*/  STL.64 [R1+0xe8], R26 ;  /* 0x0000e81a01007387 */ /* 0x000fe80000100a00 */
[----:B------:R-:W0:Y:S04]  /*26250*/  LDSM.16.M88.4 R24, [R3+UR4+0xa880] ;  /* 0x00a880040318783b */ /* 0x000e280008000200 */
[----:B--2---:R1:W-:Y:S04]  /*26260*/  STL.64 [R1+0x1d20], R6 ;  /* 0x001d200601007387 */ /* 0x0043e80000100a00 */
[----:B------:R-:W-:Y:S04]  /*26270*/  STL.64 [R1+0xd0], R12 ;  /* 0x0000d00c01007387 */ /* 0x000fe80000100a00 */
[----:B------:R-:W-:Y:S04]  /*26280*/  STL.64 [R1+0xd8], R14 ;  /* 0x0000d80e01007387 */ /* 0x000fe80000100a00 */
[----:B------:R-:W2:Y:S04]  /*26290*/  LDSM.16.M88.4 R12, [R3+UR4+0xb080] ;  /* 0x00b08004030c783b */ /* 0x000ea80008000200 */
[----:B------:R-:W3:Y:S04]  /*262a0*/  LDL.LU R4, [R1+0x280] ;  /* 0x0002800001047983 */ /* 0x000ee80000300800 */
[----:B------:R-:W3:Y:S04]  /*262b0*/  LDL.LU R5, [R1+0x284] ;  /* 0x0002840001057983 */ /* 0x000ee80000300800 */
[----:B-1----:R-:W3:Y:S04]  /*262c0*/  LDL.LU R6, [R1+0x288] ;  /* 0x0002880001067983 */ /* 0x002ee80000300800 */
[----:B------:R-:W3:Y:S04]  /*262d0*/  LDL.LU R7, [R1+0x28c] ;  /* 0x00028c0001077983 */ /* 0x000ee80000300800 */
[----:B0-----:R-:W-:Y:S04]  /*262e0*/  STL [R1+0x1984], R26 ;  /* 0x0019841a01007387 */ /* 0x001fe80000100800 */
[----:B------:R0:W-:Y:S04]  /*262f0*/  STL [R1+0x1980], R27 ;  /* 0x0019801b01007387 */ /* 0x0001e80000100800 */
[----:B------:R-:W-:Y:S04]  /*26300*/  STL.64 [R1+0x1d28], R24 ;  /* 0x001d281801007387 */ /* 0x000fe80000100a00 */
[----:B0-----:R-:W3:Y:S04]  /*26310*/  LDL.LU.64 R26, [R1+0x98] ;  /* 0x00009800011a7983 */ /* 0x001ee80000300a00 */
[----:B--2---:R0:W-:Y:S01]  /*26320*/  STL.64 [R1+0x130], R12 ;  /* 0x0001300c01007387 */ /* 0x0041e20000100a00 */
[----:B------:R-:W-:-:S03]  /*26330*/  IMAD.MOV.U32 R21, RZ, RZ, R12 ;  /* 0x000000ffff157224 */ /* 0x000fc600078e000c */
[----:B------:R1:W-:Y:S01]  /*26340*/  STL.64 [R1+0x138], R14 ;  /* 0x0001380e01007387 */ /* 0x0003e20000100a00 */
[----:B------:R-:W-:-:S03]  /*26350*/  IMAD.MOV.U32 R20, RZ, RZ, R13 ;  /* 0x000000ffff147224 */ /* 0x000fc600078e000d */
[----:B0-----:R-:W2:Y:S04]  /*26360*/  LDL.LU R12, [R1+0x330] ;  /* 0x00033000010c7983 */ /* 0x001ea80000300800 */
[----:B------:R-:W2:Y:S04]  /*26370*/  LDL.LU R13, [R1+0x334] ;  /* 0x00033400010d7983 */ /* 0x000ea80000300800 */
[----:B-1----:R-:W4:Y:S04]  /*26380*/  LDL.LU R14, [R1+0x338] ;  /* 0x00033800010e7983 */ /* 0x002f280000300800 */
[----:B------:R-:W4:Y:S04]  /*26390*/  LDL.LU R15, [R1+0x33c] ;  /* 0x00033c00010f7983 */ /* 0x000f280000300800 */
[----:B----4-:R-:W-:Y:S04]  /*263a0*/  STL.64 [R1+0x1d08], R14 ;  /* 0x001d080e01007387 */ /* 0x010fe80000100a00 */
[----:B--2---:R0:W-:Y:S04]  /*263b0*/  STL.64 [R1+0x1d00], R12 ;  /* 0x001d000c01007387 */ /* 0x0041e80000100a00 */
[----:B0-----:R-:W2:Y:S04]  /*263c0*/  LDL.LU R12, [R1+0x340] ;  /* 0x00034000010c7983 */ /* 0x001ea80000300800 */
[----:B------:R-:W2:Y:S04]  /*263d0*/  LDL.LU R13, [R1+0x344] ;  /* 0x00034400010d7983 */ /* 0x000ea80000300800 */
[----:B------:R-:W4:Y:S04]  /*263e0*/  LDL.LU R14, [R1+0x348] ;  /* 0x00034800010e7983 */ /* 0x000f280000300800 */
[----:B------:R-:W4:Y:S01]  /*263f0*/  LDL.LU R15, [R1+0x34c] ;  /* 0x00034c00010f7983 */ /* 0x000f220000300800 */
[----:B---3--:R-:W-:Y:S06]  /*26400*/  HMMA.16816.F32 R4, R8, R26, R4 ;  /* 0x0000001a0804723c */ /* 0x008fec0000001804 */
[----:B------:R-:W-:-:S02]  /*26410*/  IMAD.MOV.U32 R19, RZ, RZ, R26 ;  /* 0x000000ffff137224 */ /* 0x000fc400078e001a */
[----:B------:R-:W-:-:S15]  /*26420*/  IMAD.MOV.U32 R18, RZ, RZ, R27 ;  /* 0x000000ffff127224 */ /* 0x000fde00078e001b */
[----:B------:R-:W-:-:S01]  /*26430*/  NOP ;  /* 0x0000000000007918 */ /* 0x000fc20000000000 */
[----:B------:R-:W-:Y:S02]  /*26440*/  IMAD.MOV.U32 R26, RZ, RZ, R6 ;  /* 0x000000ffff1a7224 */ /* 0x000fe400078e0006 */
[----:B------:R-:W-:Y:S01]  /*26450*/  IMAD.MOV.U32 R27, RZ, RZ, R7 ;  /* 0x000000ffff1b7224 */ /* 0x000fe200078e0007 */
[----:B----4-:R-:W-:Y:S04]  /*26460*/  STL.64 [R1+0x1d18], R14 ;  /* 0x001d180e01007387 */ /* 0x010fe80000100a00 */
[----:B--2---:R0:W-:Y:S04]  /*26470*/  STL.64 [R1+0x1d10], R12 ;  /* 0x001d100c01007387 */ /* 0x0041e80000100a00 */
[----:B0-----:R-:W2:Y:S04]  /*26480*/  LDL.LU R12, [R1+0x320] ;  /* 0x00032000010c7983 */ /* 0x001ea80000300800 */
[----:B------:R-:W2:Y:S04]  /*26490*/  LDL.LU R13, [R1+0x324] ;  /* 0x00032400010d7983 */ /* 0x000ea80000300800 */
[----:B------:R-:W2:Y:S04]  /*264a0*/  LDL.LU R14, [R1+0x328] ;  /* 0x00032800010e7983 */ /* 0x000ea80000300800 */
[----:B------:R-:W2:Y:S04]  /*264b0*/  LDL.LU R15, [R1+0x32c] ;  /* 0x00032c00010f7983 */ /* 0x000ea80000300800 */
[----:B------:R0:W-:Y:S04]  /*264c0*/  STL.64 [R1+0x1cf8], R22 ;  /* 0x001cf81601007387 */ /* 0x0001e80000100a00 */
[----:B------:R-:W-:Y:S04]  /*264d0*/  STL.64 [R1+0x1cf0], R20 ;  /* 0x001cf01401007387 */ /* 0x000fe80000100a00 */
[----:B0-----:R-:W3:Y:S04]  /*264e0*/  LDL.LU.64 R22, [R1+0x78] ;  /* 0x0000780001167983 */ /* 0x001ee80000300a00 */
[----:B------:R-:W4:Y:S04]  /*264f0*/  LDL.LU.64 R24, [R1+0x1d28] ;  /* 0x001d280001187983 */ /* 0x000f280000300a00 */
[----:B------:R-:W-:Y:S04]  /*26500*/  STL.64 [R1+0x1c0], R4 ;  /* 0x0001c00401007387 */ /* 0x000fe80000100a00 */
[----:B------:R-:W0:Y:S04]  /*26510*/  LDSM.16.M88.4 R4, [R3+UR4+0xb880] ;  /* 0x00b880040304783b */ /* 0x000e280008000200 */
[----:B------:R1:W-:Y:S04]  /*26520*/  STL [R1+0x1bcc], R27 ;  /* 0x001bcc1b01007387 */ /* 0x0003e80000100800 */
[----:B-1----:R-:W3:Y:S04]  /*26530*/  LDL R27, [R1+0x11e8] ;  /* 0x0011e800011b7983 */ /* 0x002ee80000100800 */
[----:B------:R-:W-:Y:S04]  /*26540*/  STL [R1+0x1bc8], R26 ;  /* 0x001bc81a01007387 */ /* 0x000fe80000100800 */
[----:B----4-:R-:W-:Y:S04]  /*26550*/  STL.64 [R1+0x1c08], R24 ;  /* 0x001c081801007387 */ /* 0x010fe80000100a00 */
[----:B0-----:R-:W-:Y:S04]  /*26560*/  STL.64 [R1+0x120], R4 ;  /* 0x0001200401007387 */ /* 0x001fe80000100a00 */
[----:B------:R0:W-:Y:S04]  /*26570*/  STL.64 [R1+0x128], R6 ;  /* 0x0001280601007387 */ /* 0x0001e80000100a00 */
[----:B0-----:R-:W2:Y:S02]  /*26580*/  LDL.LU.64 R6, [R1+0x1d20] ;  /* 0x001d200001067983 */ /* 0x001ea40000300a00 */
        /* <DEDUP_REMOVED lines=8> */
[----:B------:R-:W-:Y:S02]  /*26610*/  IMAD.MOV.U32 R3, RZ, RZ, R6 ;  /* 0x000000ffff037224 */ /* 0x000fe400078e0006 */
[----:B------:R-:W-:Y:S02]  /*26620*/  IMAD.MOV.U32 R28, RZ, RZ, R7 ;  /* 0x000000ffff1c7224 */ /* 0x000fe400078e0007 */
[----:B---3--:R-:W0:Y:S04]  /*26630*/  LDSM.16.MT88.4 R4, [R27+UR4+0x4000] ;  /* 0x004000041b04783b */ /* 0x008e280008004200 */
[----:B------:R1:W-:Y:S04]  /*26640*/  STL [R1+0x1c40], R27 ;  /* 0x001c401b01007387 */ /* 0x0003e80000100800 */
[----:B------:R-:W-:Y:S04]  /*26650*/  STL.64 [R1+0x1c38], R24 ;  /* 0x001c381801007387 */ /* 0x000fe80000100a00 */
[----:B------:R-:W3:Y:S04]  /*26660*/  LDL.LU R26, [R1+0x158] ;  /* 0x00015800011a7983 */ /* 0x000ee80000300800 */
[----:B-1----:R-:W3:Y:S04]  /*26670*/  LDL.LU R27, [R1+0x15c] ;  /* 0x00015c00011b7983 */ /* 0x002ee80000300800 */
[----:B0-----:R-:W-:Y:S04]  /*26680*/  STL.64 [R1+0x1bb0], R6 ;  /* 0x001bb00601007387 */ /* 0x001fe80000100a00 */
[----:B------:R0:W-:Y:S04]  /*26690*/  STL.64 [R1+0x1ba8], R4 ;  /* 0x001ba80401007387 */ /* 0x0001e80000100a00 */
[----:B0-----:R-:W4:Y:S04]  /*266a0*/  LDL.LU R4, [R1+0x310] ;  /* 0x0003100001047983 */ /* 0x001f280000300800 */
[----:B------:R-:W4:Y:S01]  /*266b0*/  LDL.LU R5, [R1+0x314] ;  /* 0x0003140001057983 */ /* 0x000f220000300800 */
[----:B--2---:R-:W-:-:S15]  /*266c0*/  HMMA.16816.F32 R12, R8, R22, R12 ;  /* 0x00000016080c723c */ /* 0x004fde000000180c */
[----:B------:R-:W-:-:S08]  /*266d0*/  NOP ;  /* 0x0000000000007918 */ /* 0x000fd00000000000 */
[----:B------:R-:W-:Y:S04]  /*266e0*/  STL.64 [R1+0x1a0], R12 ;  /* 0x0001a00c01007387 */ /* 0x000fe80000100a00 */
[----:B------:R0:W-:Y:S04]  /*266f0*/  STL.64 [R1+0x1a8], R14 ;  /* 0x0001a80e01007387 */ /* 0x0001e80000100a00 */
[----:B0-----:R-:W3:Y:S04]  /*26700*/  LDL.LU.64 R14, [R1+0x1d08] ;  /* 0x001d0800010e7983 */ /* 0x001ee80000300a00 */
[----:B------:R-:W3:Y:S01]  /*26710*/  LDL.LU.64 R12, [R1+0x1d00] ;  /* 0x001d0000010c7983 */ /* 0x000ee20000300a00 */
[----:B------:R-:W-:-:S02]  /*26720*/  IMAD.MOV.U32 R6, RZ, RZ, R2 ;  /* 0x000000ffff067224 */ /* 0x000fc400078e0002 */
[----:B------:R-:W-:Y:S02]  /*26730*/  IMAD.MOV.U32 R7, RZ, RZ, R0 ;  /* 0x000000ffff077224 */ /* 0x000fe400078e0000 */
[----:B------:R-:W-:Y:S02]  /*26740*/  IMAD.MOV.U32 R2, RZ, RZ, R22 ;  /* 0x000000ffff027224 */ /* 0x000fe400078e0016 */
[----:B------:R-:W-:Y:S02]  /*26750*/  IMAD.MOV.U32 R0, RZ, RZ, R23 ;  /* 0x000000ffff007224 */ /* 0x000fe400078e0017 */
[----:B---3--:R-:W-:-:S15]  /*26760*/  HMMA.16816.F32 R20, R8, R26, R12 ;  /* 0x0000001a0814723c */ /* 0x008fde000000180c */
[----:B------:R-:W-:-:S09]  /*26770*/  NOP ;  /* 0x0000000000007918 */ /* 0x000fd20000000000 */
[----:B------:R-:W-:Y:S02]  /*26780*/  IMAD.MOV.U32 R14, RZ, RZ, R22 ;  /* 0x000000ffff0e7224 */ /* 0x000fe400078e0016 */
[----:B------:R-:W-:Y:S02]  /*26790*/  IMAD.MOV.U32 R15, RZ, RZ, R23 ;  /* 0x000000ffff0f7224 */ /* 0x000fe400078e0017 */
[----:B------:R-:W4:Y:S01]  /*267a0*/  LDL.LU.64 R22, [R1+0x1cf8] ;  /* 0x001cf80001167983 */ /* 0x000f220000300a00 */
[----:B------:R-:W-:Y:S02]  /*267b0*/  IMAD.MOV.U32 R12, RZ, RZ, R20 ;  /* 0x000000ffff0c7224 */ /* 0x000fe400078e0014 */
[----:B------:R-:W-:Y:S02]  /*267c0*/  IMAD.MOV.U32 R13, RZ, RZ, R21 ;  /* 0x000000ffff0d7224 */ /* 0x000fe400078e0015 */
[----:B------:R-:W2:Y:S04]  /*267d0*/  LDL.LU.64 R20, [R1+0x1cf0] ;  /* 0x001cf00001147983 */ /* 0x000ea80000300a00 */
[----:B------:R-:W-:Y:S04]  /*267e0*/  STL.64 [R1+0x1c58], R26 ;  /* 0x001c581a01007387 */ /* 0x000fe80000100a00 */
[----:B------:R-:W-:Y:S04]  /*267f0*/  STL.64 [R1+0x1c50], R14 ;  /* 0x001c500e01007387 */ /* 0x000fe80000100a00 */
[----:B------:R-:W-:Y:S01]  /*26800*/  STL.64 [R1+0x1c48], R12 ;  /* 0x001c480c01007387 */ /* 0x000fe20000100a00 */
[----:B----4-:R-:W-:-:S15]  /*26810*/  HMMA.16816.F32 R8, R8, R22, R4 ;  /* 0x000000160808723c */ /* 0x010fde0000001804 */
[----:B------:R-:W-:-:S09]  /*26820*/  NOP ;  /* 0x0000000000007918 */ /* 0x000fd20000000000 */
[----:B------:R-:W-:Y:S01]  /*26830*/  IMAD.MOV.U32 R7, RZ, RZ, R8 ;  /* 0x000000ffff077224 */ /* 0x000fe200078e0008 */
[----:B------:R-:W-:Y:S01]  /*26840*/  MOV R6, R9 ;  /* 0x0000000900067202 */ /* 0x000fe20000000f00 */
[----:B------:R-:W-:Y:S02]  /*26850*/  IMAD.MOV.U32 R5, RZ, RZ, R10 ;  /* 0x000000ffff057224 */ /* 0x000fe400078e000a */
[----:B------:R-:W-:Y:S02]  /*26860*/  IMAD.MOV.U32 R4, RZ, RZ, R11 ;  /* 0x000000ffff047224 */ /* 0x000fe400078e000b */
[----:B------:R-:W-:Y:S04]  /*26870*/  STL.64 [R1+0x1c78], R6 ;  /* 0x001c780601007387 */ /* 0x000fe80000100a00 */
[----:B------:R0:W-:Y:S04]  /*26880*/  STL.64 [R1+0x1c70], R4 ;  /* 0x001c700401007387 */ /* 0x0001e80000100a00 */
[----:B0-----:R-:W3:Y:S04]  /*26890*/  LDL.LU R4, [R1+0x240] ;  /* 0x0002400001047983 */ /* 0x001ee80000300800 */
[----:B------:R-:W3:Y:S04]  /*268a0*/  LDL.LU R5, [R1+0x244] ;  /* 0x0002440001057983 */ /* 0x000ee80000300800 */
[----:B------:R-:W4:Y:S04]  /*268b0*/  LDL.LU R6, [R1+0x248] ;  /* 0x0002480001067983 */ /* 0x000f280000300800 */
[----:B------:R-:W4:Y:S04]  /*268c0*/  LDL.LU R7, [R1+0x24c] ;  /* 0x00024c0001077983 */ /* 0x000f280000300800 */
[----:B----4-:R0:W-:Y:S04]  /*268d0*/  STL.64 [R1+0x1c88], R6 ;  /* 0x001c880601007387 */ /* 0x0101e80000100a00 */
[----:B---3--:R-:W-:Y:S01]  /*268e0*/  STL.64 [R1+0x1c80], R4 ;  /* 0x001c800401007387 */ /* 0x008fe20000100a00 */
[----:B0-----:R-:W-:-:S02]  /*268f0*/  IMAD.MOV.U32 R6, RZ, RZ, R19 ;  /* 0x000000ffff067224 */ /* 0x001fc400078e0013 */
[----:B------:R-:W-:Y:S01]  /*26900*/  IMAD.MOV.U32 R7, RZ, RZ, R18 ;  /* 0x000000ffff077224 */ /* 0x000fe200078e0012 */
[----:B------:R-:W3:Y:S04]  /*26910*/  LDL.LU R19, [R1+0x1cec] ;  /* 0x001cec0001137983 */ /* 0x000ee80000300800 */
[----:B------:R-:W4:Y:S04]  /*26920*/  LDL.LU R18, [R1+0x1ce8] ;  /* 0x001ce80001127983 */ /* 0x000f280000300800 */
[----:B------:R0:W-:Y:S04]  /*26930*/  STL.64 [R1+0x1c98], R6 ;  /* 0x001c980601007387 */ /* 0x0001e80000100a00 */
[----:B0-----:R-:W2:Y:S01]  /*26940*/  LDL.LU R6, [R1+0xa8] ;  /* 0x0000a80001067983 */ /* 0x001ea20000300800 */
[----:B------:R-:W-:-:S03]  /*26950*/  IMAD.MOV.U32 R7, RZ, RZ, R29 ;  /* 0x000000ffff077224 */ /* 0x000fc600078e001d */
[----:B------:R-:W3:Y:S01]  /*26960*/  LDL.LU R29, [R1+0x1ce4] ;  /* 0x001ce400011d7983 */ /* 0x000ee20000300800 */
[----:B------:R-:W-:Y:S02]  /*26970*/  IMAD.MOV.U32 R14, RZ, RZ, R16 ;  /* 0x000000ffff0e7224 */ /* 0x000fe400078e0010 */
[----:B------:R-:W-:Y:S01]  /*26980*/  IMAD.MOV.U32 R15, RZ, RZ, R17 ;  /* 0x000000ffff0f7224 */ /* 0x000fe200078e0011 */
[----:B------:R-:W3:Y:S04]  /*26990*/  LDL.LU R16, [R1+0x1ce0] ;  /* 0x001ce00001107983 */ /* 0x000ee80000300800 */
[----:B------:R-:W3:Y:S04]  /*269a0*/  LDL.LU R17, [R1+0x1cdc] ;  /* 0x001cdc0001117983 */ /* 0x000ee80000300800 */
[----:B--2---:R4:W-:Y:S02]  /*269b0*/  STL.64 [R1+0x1cb0], R6 ;  /* 0x001cb00601007387 */ /* 0x0049e40000100a00 */
[----:B----4-:R-:W-:-:S02]  /*269c0*/  IMAD.MOV.U32 R6, RZ, RZ, R18 ;  /* 0x000000ffff067224 */ /* 0x010fc400078e0012 */
[----:B---3--:R-:W-:Y:S01]  /*269d0*/  IMAD.MOV.U32 R7, RZ, RZ, R19 ;  /* 0x000000ffff077224 */ /* 0x008fe200078e0013 */
[----:B------:R-:W2:Y:S04]  /*269e0*/  LDL.LU R18, [R1+0x1cd8] ;  /* 0x001cd80001127983 */ /* 0x000ea80000300800 */
[----:B------:R-:W2:Y:S04]  /*269f0*/  LDL.LU R19, [R1+0x1cd4] ;  /* 0x001cd40001137983 */ /* 0x000ea80000300800 */
[----:B------:R0:W-:Y:S04]  /*26a00*/  STL.64 [R1+0x1cc8], R6 ;  /* 0x001cc80601007387 */ /* 0x0001e80000100a00 */
[----:B------:R-:W2:Y:S04]  /*26a10*/  LDL.LU R4, [R1+0x1e0] ;  /* 0x0001e00001047983 */ /* 0x000ea80000300800 */
[----:B------:R-:W2:Y:S04]  /*26a20*/  LDL.LU R5, [R1+0x1e4] ;  /* 0x0001e40001057983 */ /* 0x000ea80000300800 */
[----:B0-----:R-:W2:Y:S04]  /*26a30*/  LDL.LU R6, [R1+0x1e8] ;  /* 0x0001e80001067983 */ /* 0x001ea80000300800 */
[----:B------:R-:W2:Y:S04]  /*26a40*/  LDL.LU R7, [R1+0x1ec] ;  /* 0x0001ec0001077983 */ /* 0x000ea80000300800 */
[----:B------:R0:W-:Y:S04]  /*26a50*/  STL.64 [R1+0x1c68], R22 ;  /* 0x001c681601007387 */ /* 0x0001e80000100a00 */
[----:B------:R1:W-:Y:S01]  /*26a60*/  STL.64 [R1+0x1c60], R20 ;  /* 0x001c601401007387 */ /* 0x0003e20000100a00 */
[----:B0-----:R-:W-:-:S02]  /*26a70*/  IMAD.MOV.U32 R22, RZ, RZ, R3 ;  /* 0x000000ffff167224 */ /* 0x001fc400078e0003 */
[----:B------:R-:W-:Y:S01]  /*26a80*/  IMAD.MOV.U32 R23, RZ, RZ, R28 ;  /* 0x000000ffff177224 */ /* 0x000fe200078e001c */
[----:B------:R-:W3:Y:S04]  /*26a90*/  LDL.LU R3, [R1+0x1cd0] ;  /* 0x001cd00001037983 */ /* 0x000ee80000300800 */
[----:B------:R0:W-:Y:S04]  /*26aa0*/  STL.64 [R1+0x1c90], R22 ;  /* 0x001c901601007387 */ /* 0x0001e80000100a00 */
[----:B-1----:R-:W4:Y:S04]  /*26ab0*/  LDL.LU R20, [R1+0x250] ;  /* 0x0002500001147983 */ /* 0x002f280000300800 */
[----:B------:R-:W4:Y:S04]  /*26ac0*/  LDL.LU R21, [R1+0x254] ;  /* 0x0002540001157983 */ /* 0x000f280000300800 */
[----:B0-----:R-:W2:Y:S04]  /*26ad0*/  LDL.LU R22, [R1+0x258] ;  /* 0x0002580001167983 */ /* 0x001ea80000300800 */
[----:B------:R-:W2:Y:S04]  /*26ae0*/  LDL.LU R23, [R1+0x25c] ;  /* 0x00025c0001177983 */ /* 0x000ea80000300800 */
[----:B--2---:R-:W-:Y:S04]  /*26af0*/  STL.64 [R1+0x1ca8], R22 ;  /* 0x001ca81601007387 */ /* 0x004fe80000100a00 */
[----:B----4-:R0:W-:Y:S04]  /*26b00*/  STL.64 [R1+0x1ca0], R20 ;  /* 0x001ca01401007387 */ /* 0x0101e80000100a00 */
[----:B0-----:R-:W2:Y:S04]  /*26b10*/  LDL.LU R20, [R1+0x260] ;  /* 0x0002600001147983 */ /* 0x001ea80000300800 */
[----:B------:R-:W2:Y:S04]  /*26b20*/  LDL.LU R21, [R1+0x264] ;  /* 0x0002640001157983 */ /* 0x000ea80000300800 */
[----:B------:R-:W4:Y:S04]  /*26b30*/  LDL.LU R22, [R1+0x268] ;  /* 0x0002680001167983 */ /* 0x000f280000300800 */
[----:B------:R-:W4:Y:S01]  /*26b40*/  LDL.LU R23, [R1+0x26c] ;  /* 0x00026c0001177983 */ /* 0x000f220000300800 */
[----:B------:R-:W-:Y:S03]  /*26b50*/  HMMA.16816.F32 R12, R16, R14, R4 ;  /* 0x0000000e100c723c */ /* 0x000fe60000001804 */
[----:B----4-:R-:W-:Y:S04]  /*26b60*/  STL.64 [R1+0x1cc0], R22 ;  /* 0x001cc01601007387 */ /* 0x010fe80000100a00 */
[----:B--2---:R0:W-:Y:S04]  /*26b70*/  STL.64 [R1+0x1cb8], R20 ;  /* 0x001cb81401007387 */ /* 0x0041e80000100a00 */
[----:B0-----:R-:W2:Y:S04]  /*26b80*/  LDL.LU R20, [R1+0x270] ;  /* 0x0002700001147983 */ /* 0x001ea80000300800 */
[----:B------:R-:W2:Y:S04]  /*26b90*/  LDL.LU R21, [R1+0x274] ;  /* 0x0002740001157983 */ /* 0x000ea80000300800 */
[----:B------:R-:W2:Y:S04]  /*26ba0*/  LDL.LU R22, [R1+0x278] ;  /* 0x0002780001167983 */ /* 0x000ea80000300800 */
[----:B------:R-:W2:Y:S04]  /*26bb0*/  LDL.LU R23, [R1+0x27c] ;  /* 0x00027c0001177983 */ /* 0x000ea80000300800 */
[----:B------:R-:W4:Y:S04]  /*26bc0*/  LDL.LU R24, [R1+0x230] ;  /* 0x0002300001187983 */ /* 0x000f280000300800 */
[----:B------:R-:W4:Y:S04]  /*26bd0*/  LDL.LU R25, [R1+0x234] ;  /* 0x0002340001197983 */ /* 0x000f280000300800 */
[----:B------:R-:W4:Y:S04]  /*26be0*/  LDL.LU R26, [R1+0x238] ;  /* 0x00023800011a7983 */ /* 0x000f280000300800 */
[----:B------:R-:W2:Y:S01]  /*26bf0*/  LDL.LU.64 R6, [R1+0x1cc8] ;  /* 0x001cc80001067983 */ /* 0x000ea20000300a00 */
[----:B------:R-:W-:-:S02]  /*26c00*/  IMAD.MOV.U32 R11, RZ, RZ, R0 ;  /* 0x000000ffff0b7224 */ /* 0x000fc400078e0000 */
[----:B---3--:R-:W-:Y:S02]  /*26c10*/  IMAD.MOV.U32 R27, RZ, RZ, R3 ;  /* 0x000000ffff1b7224 */ /* 0x008fe400078e0003 */
[----:B------:R-:W-:Y:S01]  /*26c20*/  IMAD.MOV.U32 R10, RZ, RZ, R2 ;  /* 0x000000ffff0a7224 */ /* 0x000fe200078e0002 */
[----:B------:R0:W-:Y:S01]  /*26c30*/  STL [R1+0x1e0], R12 ;  /* 0x0001e00c01007387 */ /* 0x0001e20000100800 */
[----:B------:R-:W-:Y:S02]  /*26c40*/  IMAD.MOV.U32 R0, RZ, RZ, R15 ;  /* 0x000000ffff007224 */ /* 0x000fe400078e000f */
[----:B------:R-:W-:Y:S02]  /*26c50*/  IMAD.MOV.U32 R3, RZ, RZ, R13 ;  /* 0x000000ffff037224 */ /* 0x000fe400078e000d */
[----:B------:R-:W-:Y:S01]  /*26c60*/  IMAD.MOV.U32 R2, RZ, RZ, R14 ;  /* 0x000000ffff027224 */ /* 0x000fe200078e000e */
[----:B0-----:R-:W3:Y:S04]  /*26c70*/  LDL.LU R12, [R1+0x300] ;  /* 0x00030000010c7983 */ /* 0x001ee80000300800 */
[----:B------:R-:W3:Y:S04]  /*26c80*/  LDL.LU R13, [R1+0x304] ;  /* 0x00030400010d7983 */ /* 0x000ee80000300800 */
[----:B------:R-:W3:Y:S04]  /*26c90*/  LDL.LU R14, [R1+0x308] ;  /* 0x00030800010e7983 */ /* 0x000ee80000300800 */
[----:B------:R-:W3:Y:S04]  /*26ca0*/  LDL.LU R15, [R1+0x30c] ;  /* 0x00030c00010f7983 */ /* 0x000ee80000300800 */
[----:B------:R-:W-:Y:S04]  /*26cb0*/  STL [R1+0x1aa0], R0 ;  /* 0x001aa00001007387 */ /* 0x000fe80000100800 */
[----:B------:R-:W-:Y:S04]  /*26cc0*/  STL [R1+0x1a9c], R2 ;  /* 0x001a9c0201007387 */ /* 0x000fe80000100800 */
        /* <DEDUP_REMOVED lines=12> */
[----:B------:R2:W-:Y:S01]  /*26d90*/  STL [R1+0x170], R4 ;  /* 0x0001700401007387 */ /* 0x0005e20000100800 */
[----:B------:R-:W-:Y:S02]  /*26da0*/  IMAD.MOV.U32 R2, RZ, RZ, R6 ;  /* 0x000000ffff027224 */ /* 0x000fe400078e0006 */
[----:B------:R-:W-:Y:S02]  /*26db0*/  IMAD.MOV.U32 R3, RZ, RZ, R7 ;  /* 0x000000ffff037224 */ /* 0x000fe400078e0007 */
[----:B------:R-:W2:Y:S01]  /*26dc0*/  LDL.LU.64 R6, [R1+0x1c98] ;  /* 0x001c980001067983 */ /* 0x000ea20000300a00 */
[----:B------:R-:W-:-:S03]  /*26dd0*/  IMAD.MOV.U32 R0, RZ, RZ, R5 ;  /* 0x000000ffff007224 */ /* 0x000fc600078e0005 */
[----:B------:R-:W-:Y:S04]  /*26de0*/  STL [R1+0x1af8], R3 ;  /* 0x001af80301007387 */ /* 0x000fe80000100800 */
[----:B------:R-:W-:Y:S04]  /*26df0*/  STL [R1+0x1af4], R2 ;  /* 0x001af40201007387 */ /* 0x000fe80000100800 */
[----:B------:R-:W-:Y:S01]  /*26e00*/  STL [R1+0x1af0], R0 ;  /* 0x001af00001007387 */ /* 0x000fe20000100800 */
[----:B--2---:R-:W-:Y:S03]  /*26e10*/  HMMA.16816.F32 R4, R16, R6, R20 ;  /* 0x000000061004723c */ /* 0x004fe60000001814 */
[----:B------:R-:W2:-:S15]  /*26e20*/  LDL.LU.64 R22, [R1+0x1c90] ;  /* 0x001c900001167983 */ /* 0x000e9e0000300a00 */
[----:B------:R-:W-:-:S05]  /*26e30*/  NOP ;  /* 0x0000000000007918 */ /* 0x000fca0000000000 */
[----:B------:R-:W-:Y:S04]  /*26e40*/  STL.64 [R1+0x160], R4 ;  /* 0x0001600401007387 */ /* 0x000fe80000100a00 */
[----:B------:R0:W-:Y:S04]  /*26e50*/  STL.64 [R1+0x168], R6 ;  /* 0x0001680601007387 */ /* 0x0001e80000100a00 */
[----:B0-----:R-:W2:Y:S04]  /*26e60*/  LDL.LU.64 R6, [R1+0x1c88] ;  /* 0x001c880001067983 */ /* 0x001ea80000300a00 */
[----:B------:R-:W2:Y:S01]  /*26e70*/  LDL.LU.64 R4, [R1+0x1c80] ;  /* 0x001c800001047983 */ /* 0x000ea20000300a00 */
[C---:B----4-:R-:W-:Y:S06]  /*26e80*/  HMMA.16816.F32 R8, R16.reuse, R10, R24 ;  /* 0x0000000a1008723c */ /* 0x050fec0000001818 */
[----:B--2---:R-:W-:Y:S01]  /*26e90*/  HMMA.16816.F32 R20, R16, R22, R4 ;  /* 0x000000161014723c */ /* 0x004fe20000001804 */
[----:B------:R-:W2:Y:S04]  /*26ea0*/  LDL.LU.64 R6, [R1+0x1c78] ;  /* 0x001c780001067983 */ /* 0x000ea80000300a00 */
[----:B------:R-:W4:-:S15]  /*26eb0*/  LDL.LU.64 R4, [R1+0x1c70] ;  /* 0x001c700001047983 */ /* 0x000f1e0000300a00 */
[----:B------:R-:W-:-:S04]  /*26ec0*/  NOP ;  /* 0x0000000000007918 */ /* 0x000fc80000000000 */
[----:B------:R-:W-:Y:S02]  /*26ed0*/  IMAD.MOV.U32 R0, RZ, RZ, R22 ;  /* 0x000000ffff007224 */ /* 0x000fe400078e0016 */
[----:B------:R-:W-:Y:S02]  /*26ee0*/  IMAD.MOV.U32 R28, RZ, RZ, R23 ;  /* 0x000000ffff1c7224 */ /* 0x000fe400078e0017 */
[----:B------:R-:W-:Y:S02]  /*26ef0*/  IMAD.MOV.U32 R3, RZ, RZ, R20 ;  /* 0x000000ffff037224 */ /* 0x000fe400078e0014 */
[----:B------:R-:W-:Y:S01]  /*26f00*/  IMAD.MOV.U32 R2, RZ, RZ, R21 ;  /* 0x000000ffff027224 */ /* 0x000fe200078e0015 */
[----:B------:R-:W2:Y:S04]  /*26f10*/  LDL.LU.64 R22, [R1+0x1c68] ;  /* 0x001c680001167983 */ /* 0x000ea80000300a00 */
[----:B------:R-:W3:Y:S04]  /*26f20*/  LDL.LU.64 R20, [R1+0x1c60] ;  /* 0x001c600001147983 */ /* 0x000ee80000300a00 */
[----:B------:R-:W-:Y:S04]  /*26f30*/  STL [R1+0x1b08], R28 ;  /* 0x001b081c01007387 */ /* 0x000fe80000100800 */
[----:B------:R-:W-:Y:S04]  /*26f40*/  STL [R1+0x1b04], R0 ;  /* 0x001b040001007387 */ /* 0x000fe80000100800 */
[----:B------:R-:W-:Y:S04]  /*26f50*/  STL [R1+0x1b00], R2 ;  /* 0x001b000201007387 */ /* 0x000fe80000100800 */
[----:B------:R-:W-:Y:S04]  /*26f60*/  STL [R1+0x1afc], R3 ;  /* 0x001afc0301007387 */ /* 0x000fe80000100800 */
[----:B------:R-:W4:Y:S04]  /*26f70*/  LDL.LU.64 R26, [R1+0x1c58] ;  /* 0x001c5800011a7983 */ /* 0x000f280000300a00 */
[----:B------:R-:W-:Y:S04]  /*26f80*/  STL.64 [R1+0xa0], R8 ;  /* 0x0000a00801007387 */ /* 0x000fe80000100a00 */
[----:B------:R-:W-:Y:S04]  /*26f90*/  STL.64 [R1+0xa8], R10 ;  /* 0x0000a80a01007387 */ /* 0x000fe80000100a00 */
[----:B------:R-:W0:Y:S04]  /*26fa0*/  LDSM.16.MT88.4 R8, [R29+UR4+0x4080] ;  /* 0x004080041d08783b */ /* 0x000e280008004200 */
[----:B0-----:R-:W-:Y:S04]  /*26fb0*/  STL.64 [R1+0x1b18], R10 ;  /* 0x001b180a01007387 */ /* 0x001fe80000100a00 */
[----:B------:R3:W-:Y:S02]  /*26fc0*/  STL.64 [R1+0x1b10], R8 ;  /* 0x001b100801007387 */ /* 0x0007e40000100a00 */
[----:B---3--:R-:W-:-:S02]  /*26fd0*/  IMAD.MOV.U32 R8, RZ, RZ, R21 ;  /* 0x000000ffff087224 */ /* 0x008fc400078e0015 */
[----:B------:R-:W-:-:S05]  /*26fe0*/  IMAD.MOV.U32 R9, RZ, RZ, R20 ;  /* 0x000000ffff097224 */ /* 0x000fca00078e0014 */
[----:B------:R0:W-:Y:S01]  /*26ff0*/  STL.64 [R1+0x1bc0], R8 ;  /* 0x001bc00801007387 */ /* 0x0001e20000100a00 */
[----:B----4-:R-:W-:Y:S03]  /*27000*/  HMMA.16816.F32 R24, R16, R26, R12 ;  /* 0x0000001a1018723c */ /* 0x010fe6000000180c */
[----:B0-----:R-:W2:Y:S04]  /*27010*/  LDL.LU R8, [R1+0x220] ;  /* 0x0002200001087983 */ /* 0x001ea80000300800 */
[----:B------:R-:W2:Y:S04]  /*27020*/  LDL.LU R9, [R1+0x224] ;  /* 0x0002240001097983 */ /* 0x000ea80000300800 */
[----:B------:R-:W2:Y:S04]  /*27030*/  LDL.LU R10, [R1+0x228] ;  /* 0x00022800010a7983 */ /* 0x000ea80000300800 */
[----:B------:R-:W2:Y:S04]  /*27040*/  LDL.LU R11, [R1+0x22c] ;  /* 0x00022c00010b7983 */ /* 0x000ea80000300800 */
[----:B------:R-:W3:Y:S04]  /*27050*/  LDL.LU.64 R14, [R1+0x1c50] ;  /* 0x001c5000010e7983 */ /* 0x000ee80000300a00 */
[----:B------:R-:W4:Y:S01]  /*27060*/  LDL.LU.64 R12, [R1+0x1c48] ;  /* 0x001c4800010c7983 */ /* 0x000f220000300a00 */
[----:B------:R-:W-:-:S02]  /*27070*/  IMAD.MOV.U32 R3, RZ, RZ, R27 ;  /* 0x000000ffff037224 */ /* 0x000fc400078e001b */
[----:B------:R-:W-:Y:S02]  /*27080*/  IMAD.MOV.U32 R28, RZ, RZ, R24 ;  /* 0x000000ffff1c7224 */ /* 0x000fe400078e0018 */
[----:B------:R-:W-:Y:S01]  /*27090*/  IMAD.MOV.U32 R0, RZ, RZ, R25 ;  /* 0x000000ffff007224 */ /* 0x000fe200078e0019 */
[----:B------:R-:W3:Y:S04]  /*270a0*/  LDL.LU R27, [R1+0x1c40] ;  /* 0x001c4000011b7983 */ /* 0x000ee80000300800 */
[----:B------:R-:W4:Y:S01]  /*270b0*/  LDL.LU.64 R24, [R1+0x1c38] ;  /* 0x001c380001187983 */ /* 0x000f220000300a00 */
[----:B--2---:R-:W-:Y:S03]  /*270c0*/  HMMA.16816.F32 R20, R16, R22, R8 ;  /* 0x000000161014723c */ /* 0x004fe60000001808 */
[----:B---3--:R-:W0:-:S15]  /*270d0*/  LDSM.16.MT88.4 R16, [R27+UR4+0x4080] ;  /* 0x004080041b10783b */ /* 0x008e1e0008004200 */
[----:B------:R-:W-:-:S05]  /*270e0*/  NOP ;  /* 0x0000000000007918 */ /* 0x000fca0000000000 */
[----:B------:R-:W-:Y:S04]  /*270f0*/  STL.64 [R1+0x19c8], R22 ;  /* 0x0019c81601007387 */ /* 0x000fe80000100a00 */
[----:B------:R4:W-:Y:S02]  /*27100*/  STL.64 [R1+0x19c0], R20 ;  /* 0x0019c01401007387 */ /* 0x0009e40000100a00 */
[----:B----4-:R-:W-:Y:S02]  /*27110*/  IMAD.MOV.U32 R20, RZ, RZ, R25 ;  /* 0x000000ffff147224 */ /* 0x010fe400078e0019 */
[----:B------:R-:W-:-:S05]  /*27120*/  IMAD.MOV.U32 R21, RZ, RZ, R24 ;  /* 0x000000ffff157224 */ /* 0x000fca00078e0018 */
[----:B------:R1:W-:Y:S04]  /*27130*/  STL.64 [R1+0x1bb8], R20 ;  /* 0x001bb81401007387 */ /* 0x0003e80000100a00 */
[----:B-1----:R-:W2:Y:S04]  /*27140*/  LDL.LU R20, [R1+0x2b0] ;  /* 0x0002b00001147983 */ /* 0x002ea80000300800 */
[----:B------:R-:W2:Y:S04]  /*27150*/  LDL.LU R21, [R1+0x2b4] ;  /* 0x0002b40001157983 */ /* 0x000ea80000300800 */
[----:B------:R-:W3:Y:S04]  /*27160*/  LDL.LU R22, [R1+0x2b8] ;  /* 0x0002b80001167983 */ /* 0x000ee80000300800 */
[----:B------:R-:W3:Y:S04]  /*27170*/  LDL.LU R23, [R1+0x2bc] ;  /* 0x0002bc0001177983 */ /* 0x000ee80000300800 */
[----:B---3--:R-:W-:Y:S04]  /*27180*/  STL.64 [R1+0x1bd8], R22 ;  /* 0x001bd81601007387 */ /* 0x008fe80000100a00 */
[----:B--2---:R1:W-:Y:S04]  /*27190*/  STL.64 [R1+0x1bd0], R20 ;  /* 0x001bd01401007387 */ /* 0x0043e80000100a00 */
[----:B-1----:R-:W2:Y:S04]  /*271a0*/  LDL R20, [R1+0xe0] ;  /* 0x0000e00001147983 */ /* 0x002ea80000100800 */
[----:B------:R-:W2:Y:S01]  /*271b0*/  LDL R21, [R1+0xe4] ;  /* 0x0000e40001157983 */ /* 0x000ea20000100800 */
[----:B------:R-:W-:-:S03]  /*271c0*/  IMAD.MOV.U32 R2, RZ, RZ, R26 ;  /* 0x000000ffff027224 */ /* 0x000fc600078e001a */
[----:B--2---:R-:W-:Y:S04]  /*271d0*/  STL.64 [R1+0x1bf0], R20 ;  /* 0x001bf01401007387 */ /* 0x004fe80000100a00 */
[----:B0-----:R0:W-:Y:S04]  /*271e0*/  STL.64 [R1+0x1a68], R18 ;  /* 0x001a681201007387 */ /* 0x0011e80000100a00 */
[----:B------:R1:W-:Y:S01]  /*271f0*/  STL.64 [R1+0x1a60], R16 ;  /* 0x001a601001007387 */ /* 0x0003e20000100a00 */
[----:B0-----:R-:W-:Y:S02]  /*27200*/  IMAD.MOV.U32 R19, RZ, RZ, R4 ;  /* 0x000000ffff137224 */ /* 0x001fe400078e0004 */
[----:B------:R-:W-:Y:S01]  /*27210*/  IMAD.MOV.U32 R18, RZ, RZ, R5 ;  /* 0x000000ffff127224 */ /* 0x000fe200078e0005 */
[----:B------:R-:W2:Y:S01]  /*27220*/  LDL.LU R4, [R1+0x2d0] ;  /* 0x0002d00001047983 */ /* 0x000ea20000300800 */
[----:B-1----:R-:W-:-:S03]  /*27230*/  IMAD.MOV.U32 R17, RZ, RZ, R6 ;  /* 0x000000ffff117224 */ /* 0x002fc600078e0006 */
[----:B------:R-:W2:Y:S01]  /*27240*/  LDL.LU R5, [R1+0x2d4] ;  /* 0x0002d40001057983 */ /* 0x000ea20000300800 */
[----:B------:R-:W-:-:S03]  /*27250*/  IMAD.MOV.U32 R16, RZ, RZ, R7 ;  /* 0x000000ffff107224 */ /* 0x000fc600078e0007 */
[----:B------:R-:W3:Y:S04]  /*27260*/  LDL.LU R6, [R1+0x2d8] ;  /* 0x0002d80001067983 */ /* 0x000ee80000300800 */
[----:B------:R-:W3:Y:S04]  /*27270*/  LDL.LU R7, [R1+0x2dc] ;  /* 0x0002dc0001077983 */ /* 0x000ee80000300800 */
[----:B------:R-:W4:Y:S04]  /*27280*/  LDL.LU R24, [R1+0x2e0] ;  /* 0x0002e00001187983 */ /* 0x000f280000300800 */
[----:B------:R-:W4:Y:S04]  /*27290*/  LDL.LU R25, [R1+0x2e4] ;  /* 0x0002e40001197983 */ /* 0x000f280000300800 */
[----:B------:R-:W2:Y:S04]  /*272a0*/  LDL.LU R26, [R1+0x2e8] ;  /* 0x0002e800011a7983 */ /* 0x000ea80000300800 */
[----:B------:R-:W2:Y:S04]  /*272b0*/  LDL.LU R27, [R1+0x2ec] ;  /* 0x0002ec00011b7983 */ /* 0x000ea80000300800 */
[----:B--2---:R-:W-:Y:S04]  /*272c0*/  STL.64 [R1+0x1c18], R26 ;  /* 0x001c181a01007387 */ /* 0x004fe80000100a00 */
[----:B----4-:R0:W-:Y:S04]  /*272d0*/  STL.64 [R1+0x1c10], R24 ;  /* 0x001c101801007387 */ /* 0x0101e80000100a00 */
[----:B0-----:R-:W2:Y:S04]  /*272e0*/  LDL.64 R24, [R1+0x110] ;  /* 0x0001100001187983 */ /* 0x001ea80000100a00 */
[----:B---3--:R-:W-:Y:S04]  /*272f0*/  STL.64 [R1+0x1c00], R6 ;  /* 0x001c000601007387 */ /* 0x008fe80000100a00 */
[----:B------:R0:W-:Y:S04]  /*27300*/  STL.64 [R1+0x1bf8], R4 ;  /* 0x001bf80401007387 */ /* 0x0001e80000100a00 */
[----:B0-----:R-:W3:Y:S04]  /*27310*/  LDL.64 R4, [R1+0x100] ;  /* 0x0001000001047983 */ /* 0x001ee80000100a00 */
[----:B---3--:R0:W-:Y:S04]  /*27320*/  STL.64 [R1+0x1c20], R4 ;  /* 0x001c200401007387 */ /* 0x0081e80000100a00 */
[----:B0-----:R-:W2:Y:S04]  /*27330*/  LDL.LU R4, [R1+0x2f0] ;  /* 0x0002f00001047983 */ /* 0x001ea80000300800 */
[----:B------:R-:W2:Y:S04]  /*27340*/  LDL.LU R5, [R1+0x2f4] ;  /* 0x0002f40001057983 */ /* 0x000ea80000300800 */
[----:B------:R-:W2:Y:S04]  /*27350*/  LDL.LU R6, [R1+0x2f8] ;  /* 0x0002f80001067983 */ /* 0x000ea80000300800 */
[----:B------:R-:W2:Y:S04]  /*27360*/  LDL.LU R7, [R1+0x2fc] ;  /* 0x0002fc0001077983 */ /* 0x000ea80000300800 */
[----:B------:R-:W3:Y:S04]  /*27370*/  LDL.64 R20, [R1+0xf0] ;  /* 0x0000f00001147983 */ /* 0x000ee80000100a00 */
        /* <DEDUP_REMOVED lines=8> */
[----:B------:R-:W2:Y:S04]  /*27400*/  LDL.LU R14, [R1+0x1c2c] ;  /* 0x001c2c00010e7983 */ /* 0x000ea80000300800 */
        /* <DEDUP_REMOVED lines=9> */
[----:B------:R-:W3:Y:S04]  /*274a0*/  LDL.LU R10, [R1+0x2c8] ;  /* 0x0002c800010a7983 */ /* 0x000ee80000300800 */
[----:B------:R-:W3:Y:S04]  /*274b0*/  LDL.LU R11, [R1+0x2cc] ;  /* 0x0002cc00010b7983 */ /* 0x000ee80000300800 */
[----:B------:R-:W-:Y:S04]  /*274c0*/  STL.64 [R1+0x1b38], R18 ;  /* 0x001b381201007387 */ /* 0x000fe80000100a00 */
[----:B------:R0:W-:Y:S04]  /*274d0*/  STL.64 [R1+0x1b30], R16 ;  /* 0x001b301001007387 */ /* 0x0001e80000100a00 */
[----:B0-----:R-:W4:Y:S04]  /*274e0*/  LDL.LU R16, [R1+0x1a0] ;  /* 0x0001a00001107983 */ /* 0x001f280000300800 */
[----:B------:R-:W4:Y:S04]  /*274f0*/  LDL.LU R17, [R1+0x1a4] ;  /* 0x0001a40001117983 */ /* 0x000f280000300800 */
[----:B------:R-:W3:Y:S04]  /*27500*/  LDL.LU R18, [R1+0x1a8] ;  /* 0x0001a80001127983 */ /* 0x000ee80000300800 */
[----:B------:R-:W3:Y:S01]  /*27510*/  LDL.LU R19, [R1+0x1ac] ;  /* 0x0001ac0001137983 */ /* 0x000ee20000300800 */
[----:B--2---:R-:W-:Y:S03]  /*27520*/  HMMA.16816.F32 R4, R12, R24, R4 ;  /* 0x000000180c04723c */ /* 0x004fe60000001804 */
[----:B---3--:R-:W-:Y:S04]  /*27530*/  STL.64 [R1+0x1b48], R18 ;  /* 0x001b481201007387 */ /* 0x008fe80000100a00 */
[----:B----4-:R0:W-:Y:S04]  /*27540*/  STL.64 [R1+0x1b40], R16 ;  /* 0x001b401001007387 */ /* 0x0101e80000100a00 */
[----:B0-----:R-:W2:-:S12]  /*27550*/  LDL.LU.64 R16, [R1+0xd0] ;  /* 0x0000d00001107983 */ /* 0x001e980000300a00 */
[----:B------:R0:W-:Y:S04]  /*27560*/  STL.64 [R1+0x40], R4 ;  /* 0x0000400401007387 */ /* 0x0001e80000100a00 */
[----:B------:R-:W-:Y:S01]  /*27570*/  STL.64 [R1+0x48], R6 ;  /* 0x0000480601007387 */ /* 0x000fe20000100a00 */
[----:B------:R-:W-:Y:S02]  /*27580*/  IMAD.MOV.U32 R19, RZ, RZ, R24 ;  /* 0x000000ffff137224 */ /* 0x000fe400078e0018 */
[----:B------:R-:W-:Y:S01]  /*27590*/  IMAD.MOV.U32 R18, RZ, RZ, R25 ;  /* 0x000000ffff127224 */ /* 0x000fe200078e0019 */
[----:B0-----:R-:W3:Y:S04]  /*275a0*/  LDL.LU.64 R4, [R1+0x1c20] ;  /* 0x001c200001047983 */ /* 0x001ee80000300a00 */
[----:B------:R-:W3:Y:S04]  /*275b0*/  LDL.LU.64 R26, [R1+0x1c18] ;  /* 0x001c1800011a7983 */ /* 0x000ee80000300a00 */
[----:B------:R-:W3:Y:S02]  /*275c0*/  LDL.LU.64 R24, [R1+0x1c10] ;  /* 0x001c100001187983 */ /* 0x000ee40000300a00 */
[----:B---3--:R-:W-:-:S15]  /*275d0*/  HMMA.16816.F32 R24, R12, R4, R24 ;  /* 0x000000040c18723c */ /* 0x008fde0000001818 */
[----:B------:R-:W-:-:S08]  /*275e0*/  NOP ;  /* 0x0000000000007918 */ /* 0x000fd00000000000 */
[----:B------:R0:W-:Y:S04]  /*275f0*/  STL.64 [R1+0x30], R24 ;  /* 0x0000301801007387 */ /* 0x0001e80000100a00 */
[----:B------:R1:W-:Y:S04]  /*27600*/  STL.64 [R1+0x38], R26 ;  /* 0x0000381a01007387 */ /* 0x0003e80000100a00 */
[----:B0-----:R-:W3:Y:S01]  /*27610*/  LDL.LU.64 R24, [R1+0x1c08] ;  /* 0x001c080001187983 */ /* 0x001ee20000300a00 */
[----:B-1----:R-:W-:Y:S01]  /*27620*/  IMAD.MOV.U32 R27, RZ, RZ, R4 ;  /* 0x000000ffff1b7224 */ /* 0x002fe200078e0004 */
[----:B------:R-:W-:-:S02]  /*27630*/  MOV R26, R5 ;  /* 0x00000005001a7202 */ /* 0x000fc40000000f00 */
[----:B------:R-:W4:Y:S04]  /*27640*/  LDL.LU.64 R6, [R1+0x1c00] ;  /* 0x001c000001067983 */ /* 0x000f280000300a00 */
[----:B------:R-:W4:Y:S02]  /*27650*/  LDL.LU.64 R4, [R1+0x1bf8] ;  /* 0x001bf80001047983 */ /* 0x000f240000300a00 */
[----:B----4-:R-:W-:-:S15]  /*27660*/  HMMA.16816.F32 R4, R12, R20, R4 ;  /* 0x000000140c04723c */ /* 0x010fde0000001804 */
[----:B------:R-:W-:-:S08]  /*27670*/  NOP ;  /* 0x0000000000007918 */ /* 0x000fd00000000000 */
[----:B------:R0:W-:Y:S04]  /*27680*/  STL.64 [R1+0x20], R4 ;  /* 0x0000200401007387 */ /* 0x0001e80000100a00 */
[----:B------:R-:W-:Y:S01]  /*27690*/  STL.64 [R1+0x28], R6 ;  /* 0x0000280601007387 */ /* 0x000fe20000100a00 */
[----:B0-----:R-:W-:Y:S02]  /*276a0*/  IMAD.MOV.U32 R5, RZ, RZ, R20 ;  /* 0x000000ffff057224 */ /* 0x001fe400078e0014 */
[----:B------:R-:W-:Y:S02]  /*276b0*/  IMAD.MOV.U32 R4, RZ, RZ, R21 ;  /* 0x000000ffff047224 */ /* 0x000fe400078e0015 */
[----:B------:R-:W4:Y:S02]  /*276c0*/  LDL.LU.64 R20, [R1+0x1bf0] ;  /* 0x001bf00001147983 */ /* 0x000f240000300a00 */
[----:B----4-:R-:W-:Y:S02]  /*276d0*/  HMMA.16816.F32 R20, R12, R20, R8 ;  /* 0x000000140c14723c */ /* 0x010fe40000001808 */
[----:B------:R-:W3:Y:S04]  /*276e0*/  LDL.LU.64 R10, [R1+0x1be8] ;  /* 0x001be800010a7983 */ /* 0x000ee80000300a00 */
[----:B------:R-:W3:-:S15]  /*276f0*/  LDL.LU.64 R8, [R1+0x1be0] ;  /* 0x001be00001087983 */ /* 0x000ede0000300a00 */
[----:B------:R-:W-:-:S02]  /*27700*/  NOP ;  /* 0x0000000000007918 */ /* 0x000fc40000000000 */
[----:B------:R-:W-:Y:S04]  /*27710*/  STL.64 [R1+0x80], R20 ;  /* 0x0000801401007387 */ /* 0x000fe80000100a00 */
[----:B------:R0:W-:Y:S04]  /*27720*/  STL.64 [R1+0x88], R22 ;  /* 0x0000881601007387 */ /* 0x0001e80000100a00 */
[----:B0-----:R-:W4:Y:S04]  /*27730*/  LDL.LU.64 R22, [R1+0x1bd8] ;  /* 0x001bd80001167983 */ /* 0x001f280000300a00 */
[----:B------:R-:W4:Y:S04]  /*27740*/  LDL.LU.64 R20, [R1+0x1bd0] ;  /* 0x001bd00001147983 */ /* 0x000f280000300a00 */
[----:B--2---:R0:W-:Y:S01]  /*27750*/  STL.64 [R1+0x1b50], R16 ;  /* 0x001b501001007387 */ /* 0x0041e20000100a00 */
[C---:B----4-:R-:W-:Y:S03]  /*27760*/  HMMA.16816.F32 R20, R12.reuse, R16, R20 ;  /* 0x000000100c14723c */ /* 0x050fe60000001814 */
[----:B0-----:R-:W2:Y:S03]  /*27770*/  LDL.LU.64 R16, [R1+0xe0] ;  /* 0x0000e00001107983 */ /* 0x001ea60000300a00 */
[----:B---3--:R-:W-:-:S15]  /*27780*/  HMMA.16816.F32 R8, R12, R24, R8 ;  /* 0x000000180c08723c */ /* 0x008fde0000001808 */
[----:B------:R-:W-:-:S02]  /*27790*/  NOP ;  /* 0x0000000000007918 */ /* 0x000fc40000000000 */
[----:B------:R-:W-:Y:S04]  /*277a0*/  STL.64 [R1+0x70], R20 ;  /* 0x0000701401007387 */ /* 0x000fe80000100a00 */
[----:B------:R-:W-:Y:S04]  /*277b0*/  STL.64 [R1+0x78], R22 ;  /* 0x0000781601007387 */ /* 0x000fe80000100a00 */
[----:B--2---:R0:W-:Y:S02]  /*277c0*/  STL.64 [R1+0x1b60], R16 ;  /* 0x001b601001007387 */ /* 0x0041e40000100a00 */
[----:B0-----:R-:W-:-:S02]  /*277d0*/  IMAD.MOV.U32 R17, RZ, RZ, R4 ;  /* 0x000000ffff117224 */ /* 0x001fc400078e0004 */
[----:B------:R-:W-:Y:S01]  /*277e0*/  IMAD.MOV.U32 R16, RZ, RZ, R5 ;  /* 0x000000ffff107224 */ /* 0x000fe200078e0005 */
[----:B------:R-:W2:Y:S04]  /*277f0*/  LDL.LU R4, [R1+0x210] ;  /* 0x0002100001047983 */ /* 0x000ea80000300800 */
[----:B------:R-:W2:Y:S04]  /*27800*/  LDL.LU R5, [R1+0x214] ;  /* 0x0002140001057983 */ /* 0x000ea80000300800 */
[----:B------:R-:W2:Y:S04]  /*27810*/  LDL.LU R6, [R1+0x218] ;  /* 0x0002180001067983 */ /* 0x000ea80000300800 */
[----:B------:R-:W2:Y:S04]  /*27820*/  LDL.LU R7, [R1+0x21c] ;  /* 0x00021c0001077983 */ /* 0x000ea80000300800 */
[----:B------:R-:W3:Y:S04]  /*27830*/  LDL.LU R20, [R1+0x290] ;  /* 0x0002900001147983 */ /* 0x000ee80000300800 */
[----:B------:R-:W3:Y:S04]  /*27840*/  LDL.LU R21, [R1+0x294] ;  /* 0x0002940001157983 */ /* 0x000ee80000300800 */
[----:B------:R-:W3:Y:S04]  /*27850*/  LDL.LU R22, [R1+0x298] ;  /* 0x0002980001167983 */ /* 0x000ee80000300800 */
[----:B------:R-:W3:Y:S04]  /*27860*/  LDL.LU R23, [R1+0x29c] ;  /* 0x00029c0001177983 */ /* 0x000ee80000300800 */
[----:B------:R0:W-:Y:S02]  /*27870*/  STL.64 [R1+0x1b78], R16 ;  /* 0x001b781001007387 */ /* 0x0001e40000100a00 */
[----:B0-----:R-:W-:-:S02]  /*27880*/  IMAD.MOV.U32 R16, RZ, RZ, R27 ;  /* 0x000000ffff107224 */ /* 0x001fc400078e001b */
[----:B------:R-:W-:Y:S01]  /*27890*/  IMAD.MOV.U32 R17, RZ, RZ, R26 ;  /* 0x000000ffff117224 */ /* 0x000fe200078e001a */
[----:B------:R-:W4:Y:S04]  /*278a0*/  LDL.LU R27, [R1+0x1bcc] ;  /* 0x001bcc00011b7983 */ /* 0x000f280000300800 */
[----:B------:R-:W4:Y:S04]  /*278b0*/  LDL.LU R26, [R1+0x1bc8] ;  /* 0x001bc800011a7983 */ /* 0x000f280000300800 */
[----:B------:R-:W-:Y:S04]  /*278c0*/  STL.64 [R1+0x1b90], R16 ;  /* 0x001b901001007387 */ /* 0x000fe80000100a00 */
[----:B------:R0:W-:Y:S04]  /*278d0*/  STL.64 [R1+0x60], R8 ;  /* 0x0000600801007387 */ /* 0x0001e80000100a00 */
[----:B------:R-:W-:Y:S04]  /*278e0*/  STL.64 [R1+0x68], R10 ;  /* 0x0000680a01007387 */ /* 0x000fe80000100a00 */
[----:B0-----:R-:W3:Y:S04]  /*278f0*/  LDL.LU.64 R8, [R1+0x1bc0] ;  /* 0x001bc00001087983 */ /* 0x001ee80000300a00 */
[----:B------:R0:W-:Y:S04]  /*27900*/  STL.64 [R1+0x1b58], R24 ;  /* 0x001b581801007387 */ /* 0x0001e80000100a00 */
[----:B0-----:R-:W2:Y:S04]  /*27910*/  LDL.LU R24, [R1+0x1c0] ;  /* 0x0001c00001187983 */ /* 0x001ea80000300800 */
[----:B------:R-:W2:Y:S04]  /*27920*/  LDL.LU R25, [R1+0x1c4] ;  /* 0x0001c40001197983 */ /* 0x000ea80000300800 */
[----:B----4-:R-:W-:Y:S04]  /*27930*/  STL.64 [R1+0x1b70], R26 ;  /* 0x001b701a01007387 */ /* 0x010fe80000100a00 */
[----:B--2---:R0:W-:Y:S04]  /*27940*/  STL.64 [R1+0x1b68], R24 ;  /* 0x001b681801007387 */ /* 0x0041e80000100a00 */
[----:B0-----:R-:W2:Y:S04]  /*27950*/  LDL.LU R24, [R1+0x1d0] ;  /* 0x0001d00001187983 */ /* 0x001ea80000300800 */
[----:B------:R-:W2:Y:S04]  /*27960*/  LDL.LU R25, [R1+0x1d4] ;  /* 0x0001d40001197983 */ /* 0x000ea80000300800 */
[----:B------:R-:W4:Y:S04]  /*27970*/  LDL.LU R26, [R1+0x1d8] ;  /* 0x0001d800011a7983 */ /* 0x000f280000300800 */
[----:B------:R-:W4:Y:S01]  /*27980*/  LDL.LU R27, [R1+0x1dc] ;  /* 0x0001dc00011b7983 */ /* 0x000f220000300800 */
[----:B---3--:R-:W-:Y:S03]  /*27990*/  HMMA.16816.F32 R20, R12, R8, R20 ;  /* 0x000000080c14723c */ /* 0x008fe60000001814 */
[----:B----4-:R-:W-:Y:S04]  /*279a0*/  STL.64 [R1+0x1b88], R26 ;  /* 0x001b881a01007387 */ /* 0x010fe80000100a00 */
[----:B--2---:R0:W-:Y:S04]  /*279b0*/  STL.64 [R1+0x1b80], R24 ;  /* 0x001b801801007387 */ /* 0x0041e80000100a00 */
[----:B0-----:R-:W2:Y:S04]  /*279c0*/  LDL.LU R24, [R1+0x1f0] ;  /* 0x0001f00001187983 */ /* 0x001ea80000300800 */
        /* <DEDUP_REMOVED lines=9> */
[----:B------:R0:W-:Y:S04]  /*27a60*/  STL.64 [R1+0x50], R20 ;  /* 0x0000501401007387 */ /* 0x0001e80000100a00 */
[----:B------:R-:W-:Y:S04]  /*27a70*/  STL.64 [R1+0x58], R22 ;  /* 0x0000581601007387 */ /* 0x000fe80000100a00 */
[----:B0-----:R-:W3:Y:S01]  /*27a80*/  LDL.LU.64 R20, [R1+0x1bb8] ;  /* 0x001bb80001147983 */ /* 0x001ee20000300a00 */
[----:B------:R-:W-:-:S02]  /*27a90*/  IMAD.MOV.U32 R16, RZ, RZ, R19 ;  /* 0x000000ffff107224 */ /* 0x000fc400078e0013 */
[----:B------:R-:W-:Y:S01]  /*27aa0*/  IMAD.MOV.U32 R17, RZ, RZ, R18 ;  /* 0x000000ffff117224 */ /* 0x000fe200078e0012 */
[----:B---3--:R-:W-:Y:S01]  /*27ab0*/  HMMA.16816.F32 R12, R12, R20, R4 ;  /* 0x000000140c0c723c */ /* 0x008fe20000001804 */
[----:B------:R-:W2:Y:S04]  /*27ac0*/  LDL.LU.64 R6, [R1+0x1bb0] ;  /* 0x001bb00001067983 */ /* 0x000ea80000300a00 */
[----:B------:R-:W2:-:S15]  /*27ad0*/  LDL.LU.64 R4, [R1+0x1ba8] ;  /* 0x001ba80001047983 */ /* 0x000e9e0000300a00 */
[----:B------:R-:W-:-:S03]  /*27ae0*/  NOP ;  /* 0x0000000000007918 */ /* 0x000fc60000000000 */
[----:B------:R-:W-:Y:S04]  /*27af0*/  STL.64 [R1+0x10], R12 ;  /* 0x0000100c01007387 */ /* 0x000fe80000100a00 */
[----:B------:R-:W-:Y:S04]  /*27b00*/  STL.64 [R1+0x18], R14 ;  /* 0x0000180e01007387 */ /* 0x000fe80000100a00 */
[----:B------:R-:W0:Y:S04]  /*27b10*/  LDSM.16.MT88.4 R12, [R29+UR4+0x5000] ;  /* 0x005000041d0c783b */ /* 0x000e280008004200 */
[----:B0-----:R-:W-:Y:S04]  /*27b20*/  STL.64 [R1+0x19d8], R14 ;  /* 0x0019d80e01007387 */ /* 0x001fe80000100a00 */
[----:B------:R0:W-:Y:S04]  /*27b30*/  STL.64 [R1+0x19d0], R12 ;  /* 0x0019d00c01007387 */ /* 0x0001e80000100a00 */
[----:B0-----:R-:W3:Y:S04]  /*27b40*/  LDL.LU R12, [R1+0x1b0] ;  /* 0x0001b000010c7983 */ /* 0x001ee80000300800 */
[----:B------:R-:W3:Y:S04]  /*27b50*/  LDL.LU R13, [R1+0x1b4] ;  /* 0x0001b400010d7983 */ /* 0x000ee80000300800 */
[----:B------:R-:W3:Y:S04]  /*27b60*/  LDL.LU R14, [R1+0x1b8] ;  /* 0x0001b800010e7983 */ /* 0x000ee80000300800 */
[----:B------:R-:W3:Y:S01]  /*27b70*/  LDL.LU R15, [R1+0x1bc] ;  /* 0x0001bc00010f7983 */ /* 0x000ee20000300800 */
[----:B--2---:R-:W-:Y:S03]  /*27b80*/  HMMA.16816.F32 R16, R4, R16, R24 ;  /* 0x000000100410723c */ /* 0x004fe60000001818 */
[----:B------:R-:W2:Y:S04]  /*27b90*/  LDL.LU.64 R26, [R1+0x1ba0] ;  /* 0x001ba000011a7983 */ /* 0x000ea80000300a00 */
[----:B------:R-:W2:-:S15]  /*27ba0*/  LDL.LU.64 R24, [R1+0x1b98] ;  /* 0x001b980001187983 */ /* 0x000e9e0000300a00 */
[----:B------:R-:W-:-:S01]  /*27bb0*/  NOP ;  /* 0x0000000000007918 */ /* 0x000fc20000000000 */
        /* <DEDUP_REMOVED lines=15> */
[----:B------:R-:W-:Y:S04]  /*27cb0*/  STL.64 [R1+0x2f8], R18 ;  /* 0x0002f81201007387 */ /* 0x000fe80000100a00 */
[----:B0-----:R-:W2:Y:S02]  /*27cc0*/  LDL.LU.64 R16, [R1+0x1b60] ;  /* 0x001b600001107983 */ /* 0x001ea40000300a00 */
[----:B--2---:R-:W-:-:S15]  /*27cd0*/  HMMA.16816.F32 R24, R4, R16, R24 ;  /* 0x000000100418723c */ /* 0x004fde0000001818 */
[----:B------:R-:W-:-:S08]  /*27ce0*/  NOP ;  /* 0x0000000000007918 */ /* 0x000fd00000000000 */
[----:B------:R0:W-:Y:S04]  /*27cf0*/  STL.64 [R1+0x2e0], R24 ;  /* 0x0002e01801007387 */ /* 0x0001e80000100a00 */
[----:B------:R1:W-:Y:S04]  /*27d00*/  STL.64 [R1+0x2e8], R26 ;  /* 0x0002e81a01007387 */ /* 0x0003e80000100a00 */
[----:B0-----:R-:W2:Y:S01]  /*27d10*/  LDL.LU.64 R24, [R1+0x1b58] ;  /* 0x001b580001187983 */ /* 0x001ea20000300a00 */
[----:B-1----:R-:W-:Y:S02]  /*27d20*/  IMAD.MOV.U32 R27, RZ, RZ, R16 ;  /* 0x000000ffff1b7224 */ /* 0x002fe400078e0010 */
[----:B------:R-:W-:-:S02]  /*27d30*/  IMAD.MOV.U32 R26, RZ, RZ, R17 ;  /* 0x000000ffff1a7224 */ /* 0x000fc400078e0011 */
[----:B------:R-:W3:Y:S02]  /*27d40*/  LDL.LU.64 R16, [R1+0x1b50] ;  /* 0x001b500001107983 */ /* 0x000ee40000300a00 */
[----:B---3--:R-:W-:-:S15]  /*27d50*/  HMMA.16816.F32 R12, R4, R16, R12 ;  /* 0x00000010040c723c */ /* 0x008fde000000180c */
[----:B------:R-:W-:-:S08]  /*27d60*/  NOP ;  /* 0x0000000000007918 */ /* 0x000fd00000000000 */
[----:B------:R0:W-:Y:S04]  /*27d70*/  STL.64 [R1+0x2d0], R12 ;  /* 0x0002d00c01007387 */ /* 0x0001e80000100a00 */
[----:B------:R-:W-:Y:S04]  /*27d80*/  STL.64 [R1+0x2d8], R14 ;  /* 0x0002d80e01007387 */ /* 0x000fe80000100a00 */
[----:B------:R-:W2:Y:S01]  /*27d90*/  LDL.LU.64 R18, [R1+0x1b48] ;  /* 0x001b480001127983 */ /* 0x000ea20000300a00 */
[----:B0-----:R-:W-:Y:S02]  /*27da0*/  IMAD.MOV.U32 R13, RZ, RZ, R16 ;  /* 0x000000ffff0d7224 */ /* 0x001fe400078e0010 */
[----:B------:R-:W-:-:S02]  /*27db0*/  IMAD.MOV.U32 R12, RZ, RZ, R17 ;  /* 0x000000ffff0c7224 */ /* 0x000fc400078e0011 */
[----:B------:R-:W2:Y:S02]  /*27dc0*/  LDL.LU.64 R16, [R1+0x1b40] ;  /* 0x001b400001107983 */ /* 0x000ea40000300a00 */
[----:B--2---:R-:W-:-:S15]  /*27dd0*/  HMMA.16816.F32 R16, R4, R24, R16 ;  /* 0x000000180410723c */ /* 0x004fde0000001810 */
[----:B------:R-:W-:-:S08]  /*27de0*/  NOP ;  /* 0x0000000000007918 */ /* 0x000fd00000000000 */
[----:B------:R-:W-:Y:S04]  /*27df0*/  STL.64 [R1+0x2c0], R16 ;  /* 0x0002c01001007387 */ /* 0x000fe80000100a00 */
[----:B------:R0:W-:Y:S04]  /*27e00*/  STL.64 [R1+0x2c8], R18 ;  /* 0x0002c81201007387 */ /* 0x0001e80000100a00 */
[----:B0-----:R-:W2:Y:S04]  /*27e10*/  LDL.LU.64 R18, [R1+0x1b38] ;  /* 0x001b380001127983 */ /* 0x001ea80000300a00 */
[----:B------:R-:W2:Y:S04]  /*27e20*/  LDL.LU.64 R16, [R1+0x1b30] ;  /* 0x001b300001107983 */ /* 0x000ea80000300a00 */
[----:B------:R-:W-:Y:S01]  /*27e30*/  STL.64 [R1+0x1ad8], R24 ;  /* 0x001ad81801007387 */ /* 0x000fe20000100a00 */
[----:B--2---:R-:W-:Y:S03]  /*27e40*/  HMMA.16816.F32 R8, R4, R8, R16 ;  /* 0x000000080408723c */ /* 0x004fe60000001810 */
[----:B------:R-:W2:Y:S04]  /*27e50*/  LDL.LU.64 R18, [R1+0x1b28] ;  /* 0x001b280001127983 */ /* 0x000ea80000300a00 */
[----:B------:R-:W2:Y:S01]  /*27e60*/  LDL.LU.64 R16, [R1+0x1b20] ;  /* 0x001b200001107983 */ /* 0x000ea20000300a00 */
[----:B------:R-:W-:-:S02]  /*27e70*/  IMAD.MOV.U32 R22, RZ, RZ, R2 ;  /* 0x000000ffff167224 */ /* 0x000fc400078e0002 */
[----:B------:R-:W-:-:S13]  /*27e80*/  IMAD.MOV.U32 R23, RZ, RZ, R3 ;  /* 0x000000ffff177224 */ /* 0x000fda00078e0003 */
[----:B------:R-:W-:Y:S04]  /*27e90*/  STL.64 [R1+0x2b0], R8 ;  /* 0x0002b00801007387 */ /* 0x000fe80000100a00 */
[----:B------:R0:W-:Y:S04]  /*27ea0*/  STL.64 [R1+0x2b8], R10 ;  /* 0x0002b80a01007387 */ /* 0x0001e80000100a00 */
[----:B0-----:R-:W3:Y:S04]  /*27eb0*/  LDL.LU.64 R10, [R1+0x1b18] ;  /* 0x001b1800010a7983 */ /* 0x001ee80000300a00 */
[----:B------:R-:W3:Y:S01]  /*27ec0*/  LDL.LU.64 R8, [R1+0x1b10] ;  /* 0x001b100001087983 */ /* 0x000ee20000300a00 */
[----:B--2---:R-:W-:Y:S07]  /*27ed0*/  HMMA.16816.F32 R4, R4, R20, R16 ;  /* 0x000000140404723c */ /* 0x004fee0000001810 */
[----:B------:R-:W-:-:S02]  /*27ee0*/  IMAD.MOV.U32 R20, RZ, RZ, R28 ;  /* 0x000000ffff147224 */ /* 0x000fc400078e001c */
[----:B------:R-:W2:Y:S01]  /*27ef0*/  LDL.LU R28, [R1+0x1b08] ;  /* 0x001b0800011c7983 */ /* 0x000ea20000300800 */
[----:B------:R-:W-:-:S13]  /*27f00*/  IMAD.MOV.U32 R21, RZ, RZ, R0 ;  /* 0x000000ffff157224 */ /* 0x000fda00078e0000 */
[----:B------:R-:W-:Y:S04]  /*27f10*/  STL.64 [R1+0x2a0], R4 ;  /* 0x0002a00401007387 */ /* 0x000fe80000100a00 */
[----:B------:R-:W-:Y:S04]  /*27f20*/  STL.64 [R1+0x2a8], R6 ;  /* 0x0002a80601007387 */ /* 0x000fe80000100a00 */
[----:B------:R-:W4:Y:S04]  /*27f30*/  LDL.LU R0, [R1+0x1b04] ;  /* 0x001b040001007983 */ /* 0x000f280000300800 */
[----:B------:R-:W3:Y:S04]  /*27f40*/  LDL.LU R2, [R1+0x1b00] ;  /* 0x001b000001027983 */ /* 0x000ee80000300800 */
[----:B------:R-:W2:Y:S04]  /*27f50*/  LDL.LU R3, [R1+0x1afc] ;  /* 0x001afc0001037983 */ /* 0x000ea80000300800 */
[----:B------:R-:W-:Y:S04]  /*27f60*/  STL.64 [R1+0x19e8], R22 ;  /* 0x0019e81601007387 */ /* 0x000fe80000100a00 */
[----:B------:R0:W-:Y:S04]  /*27f70*/  STL.64 [R1+0x19e0], R20 ;  /* 0x0019e01401007387 */ /* 0x0001e80000100a00 */
[----:B------:R-:W1:Y:S01]  /*27f80*/  LDSM.16.MT88.4 R4, [R29+UR4+0x5080] ;  /* 0x005080041d04783b */ /* 0x000e620008004200 */
[----:B0-----:R-:W-:-:S02]  /*27f90*/  IMAD.MOV.U32 R20, RZ, RZ, R13 ;  /* 0x000000ffff147224 */ /* 0x001fc400078e000d */
[----:B------:R-:W-:-:S05]  /*27fa0*/  IMAD.MOV.U32 R21, RZ, RZ, R12 ;  /* 0x000000ffff157224 */ /* 0x000fca00078e000c */
[----:B------:R-:W-:Y:S04]  /*27fb0*/  STL.64 [R1+0x1ab8], R20 ;  /* 0x001ab81401007387 */ /* 0x000fe80000100a00 */
[----:B------:R-:W4:Y:S04]  /*27fc0*/  LDL.LU R12, [R1+0xa0] ;  /* 0x0000a000010c7983 */ /* 0x000f280000300800 */
[----:B------:R-:W4:Y:S04]  /*27fd0*/  LDL.LU R13, [R1+0xa4] ;  /* 0x0000a400010d7983 */ /* 0x000f280000300800 */
[----:B------:R-:W3:Y:S04]  /*27fe0*/  LDL.LU R14, [R1+0xa8] ;  /* 0x0000a800010e7983 */ /* 0x000ee80000300800 */
[----:B------:R-:W3:Y:S04]  /*27ff0*/  LDL.LU R15, [R1+0xac] ;  /* 0x0000ac00010f7983 */ /* 0x000ee80000300800 */
[----:B------:R-:W2:Y:S04]  /*28000*/  LDL.LU.64 R24, [R1+0x100] ;  /* 0x0001000001187983 */ /* 0x000ea80000300a00 */
[----:B--2---:R0:W-:Y:S04]  /*28010*/  STL.64 [R1+0x1ae0], R24 ;  /* 0x001ae01801007387 */ /* 0x0041e80000100a00 */
[----:B0-----:R-:W2:Y:S04]  /*28020*/  LDL.LU.64 R24, [R1+0x110] ;  /* 0x0001100001187983 */ /* 0x001ea80000300a00 */
[----:B---3--:R-:W-:Y:S04]  /*28030*/  STL.64 [R1+0x19f8], R14 ;  /* 0x0019f80e01007387 */ /* 0x008fe80000100a00 */
[----:B----4-:R0:W-:Y:S02]  /*28040*/  STL.64 [R1+0x19f0], R12 ;  /* 0x0019f00c01007387 */ /* 0x0101e40000100a00 */
[----:B0-----:R-:W-:-:S02]  /*28050*/  IMAD.MOV.U32 R12, RZ, RZ, R3 ;  /* 0x000000ffff0c7224 */ /* 0x001fc400078e0003 */
[----:B------:R-:W-:Y:S01]  /*28060*/  IMAD.MOV.U32 R13, RZ, RZ, R2 ;  /* 0x000000ffff0d7224 */ /* 0x000fe200078e0002 */
[----:B------:R-:W3:Y:S04]  /*28070*/  LDL.LU R3, [R1+0x1af8] ;  /* 0x001af80001037983 */ /* 0x000ee80000300800 */
[----:B------:R-:W4:Y:S01]  /*28080*/  LDL.LU R2, [R1+0x1af4] ;  /* 0x001af40001027983 */ /* 0x000f220000300800 */
[----:B------:R-:W-:Y:S02]  /*28090*/  IMAD.MOV.U32 R14, RZ, RZ, R0 ;  /* 0x000000ffff0e7224 */ /* 0x000fe400078e0000 */
[----:B------:R-:W-:Y:S01]  /*280a0*/  IMAD.MOV.U32 R15, RZ, RZ, R28 ;  /* 0x000000ffff0f7224 */ /* 0x000fe200078e001c */
[----:B------:R-:W3:Y:S04]  /*280b0*/  LDL.LU R0, [R1+0x1af0] ;  /* 0x001af00001007983 */ /* 0x000ee80000300800 */
[----:B------:R-:W2:Y:S04]  /*280c0*/  LDL.LU R28, [R1+0x1aec] ;  /* 0x001aec00011c7983 */ /* 0x000ea80000300800 */
[----:B------:R-:W4:Y:S04]  /*280d0*/  LDL.LU.64 R20, [R1+0xf0] ;  /* 0x0000f00001147983 */ /* 0x000f280000300a00 */
[----:B----4-:R0:W-:Y:S04]  /*280e0*/  STL.64 [R1+0x1ad0], R20 ;  /* 0x001ad01401007387 */ /* 0x0101e80000100a00 */
[----:B0-----:R-:W4:Y:S04]  /*280f0*/  LDL.LU R20, [R1+0x3b0] ;  /* 0x0003b00001147983 */ /* 0x001f280000300800 */
[----:B------:R-:W4:Y:S04]  /*28100*/  LDL.LU R21, [R1+0x3b4] ;  /* 0x0003b40001157983 */ /* 0x000f280000300800 */
[----:B------:R-:W4:Y:S04]  /*28110*/  LDL.LU R22, [R1+0x3b8] ;  /* 0x0003b80001167983 */ /* 0x000f280000300800 */
[----:B------:R-:W4:Y:S04]  /*28120*/  LDL.LU R23, [R1+0x3bc] ;  /* 0x0003bc0001177983 */ /* 0x000f280000300800 */
[----:B------:R-:W3:Y:S04]  /*28130*/  LDL.LU R16, [R1+0x390] ;  /* 0x0003900001107983 */ /* 0x000ee80000300800 */
[----:B------:R-:W3:Y:S04]  /*28140*/  LDL.LU R17, [R1+0x394] ;  /* 0x0003940001117983 */ /* 0x000ee80000300800 */
[----:B------:R-:W2:Y:S04]  /*28150*/  LDL.LU R18, [R1+0x398] ;  /* 0x0003980001127983 */ /* 0x000ea80000300800 */
[----:B------:R-:W2:Y:S04]  /*28160*/  LDL.LU R19, [R1+0x39c] ;  /* 0x00039c0001137983 */ /* 0x000ea80000300800 */
[----:B--2---:R-:W-:Y:S04]  /*28170*/  STL.64 [R1+0x1ac8], R18 ;  /* 0x001ac81201007387 */ /* 0x004fe80000100a00 */
[----:B---3--:R0:W-:Y:S04]  /*28180*/  STL.64 [R1+0x1ac0], R16 ;  /* 0x001ac01001007387 */ /* 0x0081e80000100a00 */
[----:B0-----:R-:W2:Y:S04]  /*28190*/  LDL.LU R16, [R1+0x3a0] ;  /* 0x0003a00001107983 */ /* 0x001ea80000300800 */
[----:B------:R-:W2:Y:S04]  /*281a0*/  LDL.LU R17, [R1+0x3a4] ;  /* 0x0003a40001117983 */ /* 0x000ea80000300800 */
[----:B------:R-:W2:Y:S01]  /*281b0*/  LDL.LU R18, [R1+0x3a8] ;  /* 0x0003a80001127983 */ /* 0x000ea20000300800 */
[----:B------:R-:W-:-:S03]  /*281c0*/  IMAD.MOV.U32 R19, RZ, RZ, R28 ;  /* 0x000000ffff137224 */ /* 0x000fc600078e001c */
[----:B------:R-:W3:Y:S04]  /*281d0*/  LDL.LU R28, [R1+0x1ae8] ;  /* 0x001ae800011c7983 */ /* 0x000ee80000300800 */
[----:B------:R-:W-:Y:S04]  /*281e0*/  STL.64 [R1+0x1a08], R14 ;  /* 0x001a080e01007387 */ /* 0x000fe80000100a00 */
[----:B------:R-:W-:Y:S04]  /*281f0*/  STL.64 [R1+0x1a00], R12 ;  /* 0x001a000c01007387 */ /* 0x000fe80000100a00 */
[----:B------:R-:W-:Y:S04]  /*28200*/  STL [R1+0x1988], R29 ;  /* 0x0019881d01007387 */ /* 0x000fe80000100800 */
[----:B-1----:R-:W-:Y:S04]  /*28210*/  STL.64 [R1+0x1920], R6 ;  /* 0x0019200601007387 */ /* 0x002fe80000100a00 */
[----:B------:R0:W-:Y:S04]  /*28220*/  STL.64 [R1+0x1918], R4 ;  /* 0x0019180401007387 */ /* 0x0001e80000100a00 */
[----:B0-----:R-:W4:Y:S04]  /*28230*/  LDL.LU.64 R4, [R1+0x120] ;  /* 0x0001200001047983 */ /* 0x001f280000300a00 */
[----:B------:R-:W2:Y:S04]  /*28240*/  LDL.LU.64 R6, [R1+0x128] ;  /* 0x0001280001067983 */ /* 0x000ea80000300a00 */
[----:B--2---:R-:W-:Y:S04]  /*28250*/  STL.64 [R1+0x1a78], R6 ;  /* 0x001a780601007387 */ /* 0x004fe80000100a00 */
[----:B----4-:R0:W-:Y:S04]  /*28260*/  STL.64 [R1+0x1a70], R4 ;  /* 0x001a700401007387 */ /* 0x0101e80000100a00 */
[----:B0-----:R-:W2:Y:S04]  /*28270*/  LDL.LU R4, [R1+0x3c0] ;  /* 0x0003c00001047983 */ /* 0x001ea80000300800 */
[----:B------:R-:W2:Y:S04]  /*28280*/  LDL.LU R5, [R1+0x3c4] ;  /* 0x0003c40001057983 */ /* 0x000ea80000300800 */
[----:B------:R-:W2:Y:S01]  /*28290*/  LDL.LU R6, [R1+0x3c8] ;  /* 0x0003c80001067983 */ /* 0x000ea20000300800 */
[----:B---3--:R-:W-:-:S02]  /*282a0*/  IMAD.MOV.U32 R7, RZ, RZ, R28 ;  /* 0x000000ffff077224 */ /* 0x008fc400078e001c */
[----:B------:R-:W-:Y:S02]  /*282b0*/  IMAD.MOV.U32 R15, RZ, RZ, R24 ;  /* 0x000000ffff0f7224 */ /* 0x000fe400078e0018 */
[----:B------:R-:W-:-:S03]  /*282c0*/  IMAD.MOV.U32 R14, RZ, RZ, R25 ;  /* 0x000000ffff0e7224 */ /* 0x000fc600078e0019 */
[----:B--2---:R-:W-:Y:S01]  /*282d0*/  HMMA.16816.F32 R4, R8, R24, R4 ;  /* 0x000000180804723c */ /* 0x004fe20000001804 */
[----:B------:R-:W2:-:S15]  /*282e0*/  LDL.LU.64 R24, [R1+0x1ae0] ;  /* 0x001ae00001187983 */ /* 0x000e9e0000300a00 */
[----:B------:R-:W-:-:S07]  /*282f0*/  NOP ;  /* 0x0000000000007918 */ /* 0x000fce0000000000 */
[----:B------:R0:W-:Y:S04]  /*28300*/  STL.64 [R1], R4 ;  /* 0x0000000401007387 */ /* 0x0001e80000100a00 */
[----:B------:R-:W-:Y:S01]  /*28310*/  STL [R1+0x8], R6 ;  /* 0x0000080601007387 */ /* 0x000fe20000100800 */
[----:B--2---:R-:W-:Y:S06]  /*28320*/  HMMA.16816.F32 R20, R8, R24, R20 ;  /* 0x000000180814723c */ /* 0x004fec0000001814 */
[----:B0-----:R-:W-:-:S02]  /*28330*/  IMAD.MOV.U32 R5, RZ, RZ, R24 ;  /* 0x000000ffff057224 */ /* 0x001fc400078e0018 */
[----:B------:R-:W-:Y:S02]  /*28340*/  IMAD.MOV.U32 R4, RZ, RZ, R25 ;  /* 0x000000ffff047224 */ /* 0x000fe400078e0019 */
[----:B------:R-:W2:-:S13]  /*28350*/  LDL.LU.64 R24, [R1+0x1ad8] ;  /* 0x001ad80001187983 */ /* 0x000e9a0000300a00 */
[----:B------:R0:W-:Y:S01]  /*28360*/  STL [R1+0xc0], R20 ;  /* 0x0000c01401007387 */ /* 0x0001e20000100800 */
[----:B------:R-:W-:-:S03]  /*28370*/  IMAD.MOV.U32 R29, RZ, RZ, R21 ;  /* 0x000000ffff1d7224 */ /* 0x000fc600078e0015 */
[----:B0-----:R-:W3:Y:S01]  /*28380*/  LDL.LU.64 R20, [R1+0x1ad0] ;  /* 0x001ad00001147983 */ /* 0x001ee20000300a00 */
[----:B------:R-:W-:Y:S02]  /*28390*/  IMAD.MOV.U32 R12, RZ, RZ, R27 ;  /* 0x000000ffff0c7224 */ /* 0x000fe400078e001b */
[----:B------:R-:W-:Y:S02]  /*283a0*/  IMAD.MOV.U32 R13, RZ, RZ, R26 ;  /* 0x000000ffff0d7224 */ /* 0x000fe400078e001a */
[----:B------:R-:W-:Y:S02]  /*283b0*/  IMAD.MOV.U32 R26, RZ, RZ, R22 ;  /* 0x000000ffff1a7224 */ /* 0x000fe400078e0016 */
[----:B------:R-:W-:-:S05]  /*283c0*/  IMAD.MOV.U32 R27, RZ, RZ, R23 ;  /* 0x000000ffff1b7224 */ /* 0x000fca00078e0017 */
[----:B------:R-:W-:Y:S04]  /*283d0*/  STL.64 [R1+0x1ab0], R26 ;  /* 0x001ab01a01007387 */ /* 0x000fe80000100a00 */
[----:B--2---:R0:W-:Y:S04]  /*283e0*/  STL.64 [R1+0x1aa8], R24 ;  /* 0x001aa81801007387 */ /* 0x0041e80000100a00 */
[----:B0-----:R-:W2:Y:S04]  /*283f0*/  LDL.LU R24, [R1+0x380] ;  /* 0x0003800001187983 */ /* 0x001ea80000300800 */
[----:B------:R-:W2:Y:S04]  /*28400*/  LDL.LU R25, [R1+0x384] ;  /* 0x0003840001197983 */ /* 0x000ea80000300800 */
[----:B------:R-:W2:Y:S04]  /*28410*/  LDL.LU R26, [R1+0x388] ;  /* 0x00038800011a7983 */ /* 0x000ea80000300800 */
[----:B------:R-:W2:Y:S01]  /*28420*/  LDL.LU R27, [R1+0x38c] ;  /* 0x00038c00011b7983 */ /* 0x000ea20000300800 */
[----:B---3--:R-:W-:-:S15]  /*28430*/  HMMA.16816.F32 R16, R8, R20, R16 ;  /* 0x000000140810723c */ /* 0x008fde0000001810 */
        /* <DEDUP_REMOVED lines=8> */
[----:B------:R-:W2:Y:S04]  /*284c0*/  LDL.LU.64 R20, [R1+0x1ab8] ;  /* 0x001ab80001147983 */ /* 0x000ea80000300a00 */
[----:B------:R0:W-:Y:S01]  /*284d0*/  STL.64 [R1+0x1a18], R12 ;  /* 0x001a180c01007387 */ /* 0x0001e20000100a00 */
[----:B---3--:R-:W-:Y:S07]  /*284e0*/  HMMA.16816.F32 R16, R8, R12, R16 ;  /* 0x0000000c0810723c */ /* 0x008fee0000001810 */
[----:B0-----:R-:W-:-:S02]  /*284f0*/  IMAD.MOV.U32 R12, RZ, RZ, R7 ;  /* 0x000000ffff0c7224 */ /* 0x001fc400078e0007 */
[----:B------:R-:W-:-:S14]  /*28500*/  IMAD.MOV.U32 R13, RZ, RZ, R6 ;  /* 0x000000ffff0d7224 */ /* 0x000fdc00078e0006 */
[----:B------:R-:W-:Y:S04]  /*28510*/  STL.64 [R1+0x220], R16 ;  /* 0x0002201001007387 */ /* 0x000fe80000100a00 */
[----:B------:R-:W-:Y:S04]  /*28520*/  STL.64 [R1+0x228], R18 ;  /* 0x0002281201007387 */ /* 0x000fe80000100a00 */
[----:B------:R0:W-:Y:S02]  /*28530*/  STL.64 [R1+0x1a30], R12 ;  /* 0x001a300c01007387 */ /* 0x0001e40000100a00 */
[----:B0-----:R-:W-:-:S02]  /*28540*/  IMAD.MOV.U32 R12, RZ, RZ, R5 ;  /* 0x000000ffff0c7224 */ /* 0x001fc400078e0005 */
[----:B------:R-:W-:Y:S02]  /*28550*/  IMAD.MOV.U32 R13, RZ, RZ, R4 ;  /* 0x000000ffff0d7224 */ /* 0x000fe400078e0004 */
[----:B------:R-:W3:Y:S01]  /*28560*/  LDL.LU.64 R4, [R1+0x130] ;  /* 0x0001300001047983 */ /* 0x000ee20000300a00 */
[----:B--2---:R-:W-:Y:S03]  /*28570*/  HMMA.16816.F32 R24, R8, R20, R24 ;  /* 0x000000140818723c */ /* 0x004fe60000001818 */
[----:B---3--:R0:W-:Y:S04]  /*28580*/  STL.64 [R1+0x1a90], R4 ;  /* 0x001a900401007387 */ /* 0x0081e80000100a00 */
[----:B------:R-:W2:Y:S04]  /*28590*/  LDL.LU R16, [R1+0x350] ;  /* 0x0003500001107983 */ /* 0x000ea80000300800 */
[----:B------:R-:W2:Y:S04]  /*285a0*/  LDL.LU R17, [R1+0x354] ;  /* 0x0003540001117983 */ /* 0x000ea80000300800 */
[----:B------:R-:W3:Y:S04]  /*285b0*/  LDL.LU R18, [R1+0x358] ;  /* 0x0003580001127983 */ /* 0x000ee80000300800 */
[----:B------:R-:W3:Y:S04]  /*285c0*/  LDL.LU R19, [R1+0x35c] ;  /* 0x00035c0001137983 */ /* 0x000ee80000300800 */
[----:B0-----:R-:W4:Y:S04]  /*285d0*/  LDL.LU R4, [R1+0x370] ;  /* 0x0003700001047983 */ /* 0x001f280000300800 */
[----:B------:R-:W4:Y:S04]  /*285e0*/  LDL.LU R5, [R1+0x374] ;  /* 0x0003740001057983 */ /* 0x000f280000300800 */
[----:B------:R-:W4:Y:S04]  /*285f0*/  LDL.LU R6, [R1+0x378] ;  /* 0x0003780001067983 */ /* 0x000f280000300800 */
[----:B------:R-:W4:Y:S04]  /*28600*/  LDL.LU R7, [R1+0x37c] ;  /* 0x00037c0001077983 */ /* 0x000f280000300800 */
[----:B---3--:R-:W-:Y:S04]  /*28610*/  STL.64 [R1+0x1a88], R18 ;  /* 0x001a881201007387 */ /* 0x008fe80000100a00 */
[----:B--2---:R0:W-:Y:S04]  /*28620*/  STL.64 [R1+0x1a80], R16 ;  /* 0x001a801001007387 */ /* 0x0041e80000100a00 */
[----:B0-----:R-:W2:Y:S04]  /*28630*/  LDL.LU R16, [R1+0x360] ;  /* 0x0003600001107983 */ /* 0x001ea80000300800 */
[----:B------:R-:W2:Y:S04]  /*28640*/  LDL.LU R17, [R1+0x364] ;  /* 0x0003640001117983 */ /* 0x000ea80000300800 */
[----:B------:R-:W2:Y:S04]  /*28650*/  LDL.LU R18, [R1+0x368] ;  /* 0x0003680001127983 */ /* 0x000ea80000300800 */
[----:B------:R-:W2:Y:S04]  /*28660*/  LDL.LU R19, [R1+0x36c] ;  /* 0x00036c0001137983 */ /* 0x000ea80000300800 */
[----:B------:R-:W-:Y:S04]  /*28670*/  STL.64 [R1+0x1a48], R12 ;  /* 0x001a480c01007387 */ /* 0x000fe80000100a00 */
[----:B------:R-:W-:Y:S04]  /*28680*/  STL.64 [R1+0x210], R24 ;  /* 0x0002101801007387 */ /* 0x000fe80000100a00 */
[----:B------:R0:W-:Y:S04]  /*28690*/  STL.64 [R1+0x218], R26 ;  /* 0x0002181a01007387 */ /* 0x0001e80000100a00 */
[----:B0-----:R-:W3:Y:S04]  /*286a0*/  LDL.LU.64 R26, [R1+0x1ab0] ;  /* 0x001ab000011a7983 */ /* 0x001ee80000300a00 */
[----:B------:R-:W4:Y:S04]  /*286b0*/  LDL.LU.64 R24, [R1+0x1aa8] ;  /* 0x001aa80001187983 */ /* 0x000f280000300a00 */
[----:B------:R0:W-:Y:S04]  /*286c0*/  STL.64 [R1+0x1a10], R20 ;  /* 0x001a101401007387 */ /* 0x0001e80000100a00 */
[----:B0-----:R-:W2:Y:S04]  /*286d0*/  LDL.LU R20, [R1+0x160] ;  /* 0x0001600001147983 */ /* 0x001ea80000300800 */
[----:B------:R-:W2:Y:S04]  /*286e0*/  LDL.LU R21, [R1+0x164] ;  /* 0x0001640001157983 */ /* 0x000ea80000300800 */
[----:B------:R-:W3:Y:S04]  /*286f0*/  LDL.LU R22, [R1+0x168] ;  /* 0x0001680001167983 */ /* 0x000ee80000300800 */
[----:B------:R-:W3:Y:S04]  /*28700*/  LDL.LU R23, [R1+0x16c] ;  /* 0x00016c0001177983 */ /* 0x000ee80000300800 */
[----:B---3--:R-:W-:Y:S04]  /*28710*/  STL.64 [R1+0x1a28], R22 ;  /* 0x001a281601007387 */ /* 0x008fe80000100a00 */
[----:B--2---:R0:W-:Y:S04]  /*28720*/  STL.64 [R1+0x1a20], R20 ;  /* 0x001a201401007387 */ /* 0x0041e80000100a00 */
[----:B0-----:R-:W2:Y:S01]  /*28730*/  LDL.LU R20, [R1+0x170] ;  /* 0x0001700001147983 */ /* 0x001ea20000300800 */
[----:B------:R-:W-:-:S02]  /*28740*/  IMAD.MOV.U32 R22, RZ, RZ, R2 ;  /* 0x000000ffff167224 */ /* 0x000fc400078e0002 */
[----:B------:R-:W-:Y:S01]  /*28750*/  IMAD.MOV.U32 R23, RZ, RZ, R3 ;  /* 0x000000ffff177224 */ /* 0x000fe200078e0003 */
[----:B------:R-:W-:Y:S02]  /*28760*/  MOV R21, R0 ;  /* 0x0000000000157202 */ /* 0x000fe40000000f00 */
[----:B------:R-:W3:Y:S04]  /*28770*/  LDL.LU R0, [R1+0x1aa0] ;  /* 0x001aa00001007983 */ /* 0x000ee80000300800 */
[----:B------:R-:W3:Y:S04]  /*28780*/  LDL.LU R2, [R1+0x1a9c] ;  /* 0x001a9c0001027983 */ /* 0x000ee80000300800 */
[----:B------:R-:W3:Y:S04]  /*28790*/  LDL.LU R3, [R1+0x1a98] ;  /* 0x001a980001037983 */ /* 0x000ee80000300800 */
[----:B------:R-:W-:Y:S01]  /*287a0*/  STL.64 [R1+0x1a40], R22 ;  /* 0x001a401601007387 */ /* 0x000fe20000100a00 */
[----:B----4-:R-:W-:Y:S03]  /*287b0*/  HMMA.16816.F32 R4, R8, R24, R4 ;  /* 0x000000180804723c */ /* 0x010fe60000001804 */
[----:B--2---:R0:W-:Y:S04]  /*287c0*/  STL.64 [R1+0x1a38], R20 ;  /* 0x001a381401007387 */ /* 0x0041e80000100a00 */
[----:B0-----:R-:W2:Y:S04]  /*287d0*/  LDL.LU R20, [R1+0x180] ;  /* 0x0001800001147983 */ /* 0x001ea80000300800 */
[----:B------:R-:W2:Y:S04]  /*287e0*/  LDL.LU R21, [R1+0x184] ;  /* 0x0001840001157983 */ /* 0x000ea80000300800 */
[----:B------:R-:W4:Y:S04]  /*287f0*/  LDL.LU R22, [R1+0x188] ;  /* 0x0001880001167983 */ /* 0x000f280000300800 */
[----:B------:R-:W4:Y:S04]  /*28800*/  LDL.LU R23, [R1+0x18c] ;  /* 0x00018c0001177983 */ /* 0x000f280000300800 */
[----:B----4-:R-:W-:Y:S04]  /*28810*/  STL.64 [R1+0x1a58], R22 ;  /* 0x001a581601007387 */ /* 0x010fe80000100a00 */
[----:B--2---:R0:W-:Y:S04]  /*28820*/  STL.64 [R1+0x1a50], R20 ;  /* 0x001a501401007387 */ /* 0x0041e80000100a00 */
[----:B0-----:R-:W2:Y:S04]  /*28830*/  LDL.LU R20, [R1+0x1e0] ;  /* 0x0001e00001147983 */ /* 0x001ea80000300800 */
[----:B------:R0:W-:Y:S04]  /*28840*/  STL.64 [R1+0x200], R4 ;  /* 0x0002000401007387 */ /* 0x0001e80000100a00 */
[----:B------:R-:W-:Y:S04]  /*28850*/  STL.64 [R1+0x208], R6 ;  /* 0x0002080601007387 */ /* 0x000fe80000100a00 */
[----:B0-----:R-:W4:Y:S01]  /*28860*/  LDL.LU.64 R4, [R1+0x1a90] ;  /* 0x001a900001047983 */ /* 0x001f220000300a00 */
[----:B---3--:R-:W-:-:S02]  /*28870*/  IMAD.MOV.U32 R22, RZ, RZ, R2 ;  /* 0x000000ffff167224 */ /* 0x008fc400078e0002 */
[----:B------:R-:W-:Y:S01]  /*28880*/  IMAD.MOV.U32 R23, RZ, RZ, R0 ;  /* 0x000000ffff177224 */ /* 0x000fe200078e0000 */
[----:B----4-:R-:W-:Y:S06]  /*28890*/  HMMA.16816.F32 R16, R8, R4, R16 ;  /* 0x000000040810723c */ /* 0x010fec0000001810 */
[----:B------:R-:W-:Y:S02]  /*288a0*/  IMAD.MOV.U32 R2, RZ, RZ, R4 ;  /* 0x000000ffff027224 */ /* 0x000fe400078e0004 */
[----:B------:R-:W-:-:S15]  /*288b0*/  IMAD.MOV.U32 R0, RZ, RZ, R5 ;  /* 0x000000ffff007224 */ /* 0x000fde00078e0005 */
[----:B------:R-:W-:Y:S04]  /*288c0*/  STL.64 [R1+0x1f0], R16 ;  /* 0x0001f01001007387 */ /* 0x000fe80000100a00 */
[----:B------:R0:W-:Y:S04]  /*288d0*/  STL.64 [R1+0x1f8], R18 ;  /* 0x0001f81201007387 */ /* 0x0001e80000100a00 */
[----:B0-----:R-:W3:Y:S04]  /*288e0*/  LDL.LU.64 R18, [R1+0x1a88] ;  /* 0x001a880001127983 */ /* 0x001ee80000300a00 */
[----:B------:R-:W3:Y:S04]  /*288f0*/  LDL.LU.64 R16, [R1+0x1a80] ;  /* 0x001a800001107983 */ /* 0x000ee80000300a00 */
[----:B------:R-:W4:Y:S04]  /*28900*/  LDL.LU.64 R6, [R1+0x1a78] ;  /* 0x001a780001067983 */ /* 0x000f280000300a00 */
[----:B------:R-:W3:Y:S01]  /*28910*/  LDL.LU.64 R4, [R1+0x1a70] ;  /* 0x001a700001047983 */ /* 0x000ee20000300a00 */
[----:B------:R-:W-:-:S02]  /*28920*/  IMAD.MOV.U32 R12, RZ, RZ, R15 ;  /* 0x000000ffff0c7224 */ /* 0x000fc400078e000f */
[----:B------:R-:W-:Y:S02]  /*28930*/  IMAD.MOV.U32 R13, RZ, RZ, R14 ;  /* 0x000000ffff0d7224 */ /* 0x000fe400078e000e */
[----:B------:R-:W-:Y:S01]  /*28940*/  IMAD.MOV.U32 R21, RZ, RZ, R3 ;  /* 0x000000ffff157224 */ /* 0x000fe200078e0003 */
[----:B---3--:R-:W-:Y:S01]  /*28950*/  HMMA.16816.F32 R8, R8, R4, R16 ;  /* 0x000000040808723c */ /* 0x008fe20000001810 */
[----:B------:R-:W2:Y:S04]  /*28960*/  LDL.LU.64 R18, [R1+0x1a68] ;  /* 0x001a680001127983 */ /* 0x000ea80000300a00 */
[----:B------:R-:W2:-:S15]  /*28970*/  LDL.LU.64 R16, [R1+0x1a60] ;  /* 0x001a600001107983 */ /* 0x000e9e0000300a00 */
[----:B------:R-:W-:-:S03]  /*28980*/  NOP ;  /* 0x0000000000007918 */ /* 0x000fc60000000000 */
[----:B------:R-:W-:Y:S04]  /*28990*/  STL.64 [R1+0x140], R8 ;  /* 0x0001400801007387 */ /* 0x000fe80000100a00 */
[----:B------:R-:W-:Y:S01]  /*289a0*/  STL.64 [R1+0x148], R10 ;  /* 0x0001480a01007387 */ /* 0x000fe20000100a00 */
        /* <DEDUP_REMOVED lines=27> */
[----:B------:R-:W2:Y:S01]  /*28b60*/  LDL.LU.64 R12, [R1+0x1a00] ;  /* 0x001a0000010c7983 */ /* 0x000ea20000300a00 */
[----:B------:R-:W-:-:S02]  /*28b70*/  IMAD.MOV.U32 R8, RZ, RZ, R2 ;  /* 0x000000ffff087224 */ /* 0x000fc400078e0002 */
[----:B------:R-:W-:Y:S01]  /*28b80*/  IMAD.MOV.U32 R9, RZ, RZ, R0 ;  /* 0x000000ffff097224 */ /* 0x000fe200078e0000 */
[----:B--2---:R-:W-:Y:S01]  /*28b90*/  HMMA.16816.F32 R20, R16, R20, R12 ;  /* 0x000000141014723c */ /* 0x004fe2000000180c */
[----:B------:R-:W2:Y:S04]  /*28ba0*/  LDL.LU.64 R14, [R1+0x19f8] ;  /* 0x0019f800010e7983 */ /* 0x000ea80000300a00 */
[----:B------:R-:W2:-:S15]  /*28bb0*/  LDL.LU.64 R12, [R1+0x19f0] ;  /* 0x0019f000010c7983 */ /* 0x000e9e0000300a00 */
[----:B------:R-:W-:-:S03]  /*28bc0*/  NOP ;  /* 0x0000000000007918 */ /* 0x000fc60000000000 */
[----:B------:R0:W-:Y:S01]  /*28bd0*/  STL [R1+0x250], R20 ;  /* 0x0002501401007387 */ /* 0x0001e20000100800 */
[----:B------:R-:W-:Y:S02]  /*28be0*/  IMAD.MOV.U32 R2, RZ, RZ, R22 ;  /* 0x000000ffff027224 */ /* 0x000fe400078e0016 */
[----:B------:R-:W-:Y:S02]  /*28bf0*/  IMAD.MOV.U32 R0, RZ, RZ, R23 ;  /* 0x000000ffff007224 */ /* 0x000fe400078e0017 */
[----:B------:R-:W-:Y:S01]  /*28c00*/  IMAD.MOV.U32 R3, RZ, RZ, R21 ;  /* 0x000000ffff037224 */ /* 0x000fe200078e0015 */
[----:B------:R-:W3:Y:S04]  /*28c10*/  LDL.LU.64 R22, [R1+0x19e8] ;  /* 0x0019e80001167983 */ /* 0x000ee80000300a00 */
[----:B0-----:R-:W3:Y:S04]  /*28c20*/  LDL.LU.64 R20, [R1+0x19e0] ;  /* 0x0019e00001147983 */ /* 0x001ee80000300a00 */
[----:B------:R0:W-:Y:S04]  /*28c30*/  STL [R1+0x18b0], R3 ;  /* 0x0018b00301007387 */ /* 0x0001e80000100800 */
[----:B0-----:R-:W4:Y:S01]  /*28c40*/  LDL R3, [R1+0x11e4] ;  /* 0x0011e40001037983 */ /* 0x001f220000100800 */
[----:B--2---:R-:W-:-:S15]  /*28c50*/  HMMA.16816.F32 R12, R16, R24, R12 ;  /* 0x00000018100c723c */ /* 0x004fde000000180c */
[----:B------:R-:W-:-:S08]  /*28c60*/  NOP ;  /* 0x0000000000007918 */ /* 0x000fd00000000000 */
[----:B------:R-:W-:Y:S04]  /*28c70*/  STL.64 [R1+0x240], R12 ;  /* 0x0002400c01007387 */ /* 0x000fe80000100a00 */
[----:B------:R0:W-:Y:S01]  /*28c80*/  STL.64 [R1+0x248], R14 ;  /* 0x0002480e01007387 */ /* 0x0001e20000100a00 */
[C---:B---3--:R-:W-:Y:S03]  /*28c90*/  HMMA.16816.F32 R8, R16.reuse, R8, R20 ;  /* 0x000000081008723c */ /* 0x048fe60000001814 */
[----:B0-----:R-:W2:Y:S04]  /*28ca0*/  LDL.LU.64 R14, [R1+0x19d8] ;  /* 0x0019d800010e7983 */ /* 0x001ea80000300a00 */
[----:B------:R-:W2:Y:S04]  /*28cb0*/  LDL.LU.64 R12, [R1+0x19d0] ;  /* 0x0019d000010c7983 */ /* 0x000ea80000300a00 */
[----:B------:R-:W3:Y:S04]  /*28cc0*/  LDL R25, [R1+0x11e8] ;  /* 0x0011e80001197983 */ /* 0x000ee80000100800 */
[----:B------:R-:W2:Y:S04]  /*28cd0*/  LDL.LU.64 R22, [R1+0x19c8] ;  /* 0x0019c80001167983 */ /* 0x000ea80000300a00 */
[----:B------:R-:W2:Y:S04]  /*28ce0*/  LDL.LU.64 R20, [R1+0x19c0] ;  /* 0x0019c00001147983 */ /* 0x000ea80000300a00 */
[----:B------:R-:W-:Y:S04]  /*28cf0*/  STL.64 [R1+0x230], R8 ;  /* 0x0002300801007387 */ /* 0x000fe80000100a00 */
[----:B------:R-:W-:Y:S04]  /*28d00*/  STL.64 [R1+0x238], R10 ;  /* 0x0002380a01007387 */ /* 0x000fe80000100a00 */
[----:B----4-:R0:W-:Y:S04]  /*28d10*/  STL.64 [R1+0x1930], R6 ;  /* 0x0019300601007387 */ /* 0x0101e80000100a00 */
[----:B0-----:R-:W4:Y:S01]  /*28d20*/  LDL R6, [R1+0x138] ;  /* 0x0001380001067983 */ /* 0x001f220000100800 */
[----:B--2---:R-:W-:Y:S03]  /*28d30*/  HMMA.16816.F32 R8, R16, R4, R20 ;  /* 0x000000041008723c */ /* 0x004fe60000001814 */
[----:B---3--:R-:W0:-:S15]  /*28d40*/  LDSM.16.MT88.4 R20, [R25+UR4+0x5000] ;  /* 0x005000041914783b */ /* 0x008e1e0008004200 */
[----:B------:R-:W-:-:S05]  /*28d50*/  NOP ;  /* 0x0000000000007918 */ /* 0x000fca0000000000 */
[----:B------:R-:W-:Y:S04]  /*28d60*/  STL.64 [R1+0x1e0], R8 ;  /* 0x0001e00801007387 */ /* 0x000fe80000100a00 */
[----:B------:R-:W-:Y:S04]  /*28d70*/  STL.64 [R1+0x1e8], R10 ;  /* 0x0001e80a01007387 */ /* 0x000fe80000100a00 */
[----:B------:R-:W4:Y:S04]  /*28d80*/  LDL R7, [R1+0x13c] ;  /* 0x00013c0001077983 */ /* 0x000f280000100800 */
[----:B----4-:R-:W-:Y:S04]  /*28d90*/  STL.64 [R1+0x1948], R6 ;  /* 0x0019480601007387 */ /* 0x010fe80000100a00 */
[----:B------:R-:W2:Y:S04]  /*28da0*/  LDL R18, [R1+0xf8] ;  /* 0x0000f80001127983 */ /* 0x000ea80000100800 */
[----:B------:R-:W2:Y:S04]  /*28db0*/  LDL R19, [R1+0xfc] ;  /* 0x0000fc0001137983 */ /* 0x000ea80000100800 */
[----:B--2---:R1:W-:Y:S04]  /*28dc0*/  STL.64 [R1+0x1990], R18 ;  /* 0x0019901201007387 */ /* 0x0043e80000100a00 */
[----:B-1----:R-:W2:Y:S04]  /*28dd0*/  LDL.64 R18, [R1+0x108] ;  /* 0x0001080001127983 */ /* 0x002ea80000100a00 */
[----:B--2---:R1:W-:Y:S04]  /*28de0*/  STL.64 [R1+0x19a8], R18 ;  /* 0x0019a81201007387 */ /* 0x0043e80000100a00 */
[----:B-1----:R-:W2:Y:S04]  /*28df0*/  LDL.64 R18, [R1+0x118] ;  /* 0x0001180001127983 */ /* 0x002ea80000100a00 */
[----:B------:R-:W3:Y:S04]  /*28e00*/  LDL.LU R8, [R1+0x20] ;  /* 0x0000200001087983 */ /* 0x000ee80000300800 */
[----:B------:R-:W3:Y:S04]  /*28e10*/  LDL.LU R9, [R1+0x24] ;  /* 0x0000240001097983 */ /* 0x000ee80000300800 */
[----:B------:R-:W4:Y:S04]  /*28e20*/  LDL.LU R10, [R1+0x28] ;  /* 0x00002800010a7983 */ /* 0x000f280000300800 */
[----:B------:R-:W4:Y:S04]  /*28e30*/  LDL.LU R11, [R1+0x2c] ;  /* 0x00002c00010b7983 */ /* 0x000f280000300800 */
[----:B----4-:R-:W-:Y:S04]  /*28e40*/  STL.64 [R1+0x19a0], R10 ;  /* 0x0019a00a01007387 */ /* 0x010fe80000100a00 */
[----:B---3--:R1:W-:Y:S04]  /*28e50*/  STL.64 [R1+0x1998], R8 ;  /* 0x0019980801007387 */ /* 0x0083e80000100a00 */
[----:B-1----:R-:W3:Y:S04]  /*28e60*/  LDL.LU R8, [R1+0x30] ;  /* 0x0000300001087983 */ /* 0x002ee80000300800 */
[----:B------:R-:W3:Y:S04]  /*28e70*/  LDL.LU R9, [R1+0x34] ;  /* 0x0000340001097983 */ /* 0x000ee80000300800 */
[----:B------:R-:W4:Y:S04]  /*28e80*/  LDL.LU R10, [R1+0x38] ;  /* 0x00003800010a7983 */ /* 0x000f280000300800 */
[----:B------:R-:W4:Y:S04]  /*28e90*/  LDL.LU R11, [R1+0x3c] ;  /* 0x00003c00010b7983 */ /* 0x000f280000300800 */
[----:B----4-:R-:W-:Y:S04]  /*28ea0*/  STL.64 [R1+0x19b8], R10 ;  /* 0x0019b80a01007387 */ /* 0x010fe80000100a00 */
[----:B---3--:R1:W-:Y:S04]  /*28eb0*/  STL.64 [R1+0x19b0], R8 ;  /* 0x0019b00801007387 */ /* 0x0083e80000100a00 */
[----:B-1----:R-:W2:Y:S04]  /*28ec0*/  LDL.LU R8, [R1+0x40] ;  /* 0x0000400001087983 */ /* 0x002ea80000300800 */
[----:B------:R-:W2:Y:S04]  /*28ed0*/  LDL.LU R9, [R1+0x44] ;  /* 0x0000440001097983 */ /* 0x000ea80000300800 */
[----:B------:R-:W2:Y:S04]  /*28ee0*/  LDL.LU R10, [R1+0x48] ;  /* 0x00004800010a7983 */ /* 0x000ea80000300800 */
[----:B------:R-:W2:Y:S04]  /*28ef0*/  LDL.LU R11, [R1+0x4c] ;  /* 0x00004c00010b7983 */ /* 0x000ea80000300800 */
        /* <DEDUP_REMOVED lines=9> */
[----:B------:R-:W4:Y:S01]  /*28f90*/  LDL.LU R7, [R1+0x7c] ;  /* 0x00007c0001077983 */ /* 0x000f220000300800 */
[----:B--2---:R-:W-:Y:S03]  /*28fa0*/  HMMA.16816.F32 R8, R12, R18, R8 ;  /* 0x000000120c08723c */ /* 0x004fe60000001808 */
[----:B----4-:R1:W-:Y:S04]  /*28fb0*/  STL.64 [R1+0x1968], R6 ;  /* 0x0019680601007387 */ /* 0x0103e80000100a00 */
[----:B---3--:R-:W-:Y:S04]  /*28fc0*/  STL.64 [R1+0x1960], R4 ;  /* 0x0019600401007387 */ /* 0x008fe80000100a00 */
[----:B-1----:R-:W2:Y:S04]  /*28fd0*/  LDL R6, [R1+0xe8] ;  /* 0x0000e80001067983 */ /* 0x002ea80000100800 */
[----:B------:R-:W2:Y:S04]  /*28fe0*/  LDL R7, [R1+0xec] ;  /* 0x0000ec0001077983 */ /* 0x000ea80000100800 */
[----:B0-----:R0:W-:Y:S04]  /*28ff0*/  STL.64 [R1+0x18c0], R22 ;  /* 0x0018c01601007387 */ /* 0x0011e80000100a00 */
[----:B------:R1:W-:Y:S04]  /*29000*/  STL.64 [R1+0x18b8], R20 ;  /* 0x0018b81401007387 */ /* 0x0003e80000100a00 */
[----:B0-----:R-:W3:Y:S04]  /*29010*/  LDL R22, [R1+0xd8] ;  /* 0x0000d80001167983 */ /* 0x001ee80000100800 */
[----:B------:R-:W3:Y:S04]  /*29020*/  LDL R23, [R1+0xdc] ;  /* 0x0000dc0001177983 */ /* 0x000ee80000100800 */
[----:B------:R-:W-:Y:S04]  /*29030*/  STL.64 [R1+0x1d0], R8 ;  /* 0x0001d00801007387 */ /* 0x000fe80000100a00 */
[----:B------:R0:W-:Y:S01]  /*29040*/  STL.64 [R1+0x1d8], R10 ;  /* 0x0001d80a01007387 */ /* 0x0001e20000100a00 */
[----:B-1----:R-:W-:-:S02]  /*29050*/  IMAD.MOV.U32 R21, RZ, RZ, R18 ;  /* 0x000000ffff157224 */ /* 0x002fc400078e0012 */
[----:B------:R-:W-:Y:S01]  /*29060*/  IMAD.MOV.U32 R20, RZ, RZ, R19 ;  /* 0x000000ffff147224 */ /* 0x000fe200078e0013 */
[----:B0-----:R-:W4:Y:S04]  /*29070*/  LDL.LU.64 R10, [R1+0x19b8] ;  /* 0x0019b800010a7983 */ /* 0x001f280000300a00 */
[----:B------:R-:W4:Y:S04]  /*29080*/  LDL.LU.64 R8, [R1+0x19b0] ;  /* 0x0019b00001087983 */ /* 0x000f280000300a00 */
[----:B------:R-:W4:Y:S02]  /*29090*/  LDL.LU.64 R18, [R1+0x19a8] ;  /* 0x0019a80001127983 */ /* 0x000f240000300a00 */
[----:B----4-:R-:W-:Y:S02]  /*290a0*/  HMMA.16816.F32 R8, R12, R18, R8 ;  /* 0x000000120c08723c */ /* 0x010fe40000001808 */
[----:B---3--:R-:W-:Y:S04]  /*290b0*/  STL.64 [R1+0x1978], R22 ;  /* 0x0019781601007387 */ /* 0x008fe80000100a00 */
[----:B------:R0:W-:Y:S01]  /*290c0*/  STL.64 [R1+0x1970], R20 ;  /* 0x0019701401007387 */ /* 0x0001e20000100a00 */
[----:B------:R-:W-:-:S02]  /*290d0*/  IMAD.MOV.U32 R5, RZ, RZ, R18 ;  /* 0x000000ffff057224 */ /* 0x000fc400078e0012 */
[----:B------:R-:W-:Y:S01]  /*290e0*/  IMAD.MOV.U32 R4, RZ, RZ, R19 ;  /* 0x000000ffff047224 */ /* 0x000fe200078e0013 */
[----:B0-----:R-:W2:Y:S04]  /*290f0*/  LDL.LU R20, [R1+0x80] ;  /* 0x0000800001147983 */ /* 0x001ea80000300800 */
[----:B------:R-:W2:Y:S04]  /*29100*/  LDL.LU R21, [R1+0x84] ;  /* 0x0000840001157983 */ /* 0x000ea80000300800 */
[----:B------:R-:W2:Y:S04]  /*29110*/  LDL.LU R22, [R1+0x88] ;  /* 0x0000880001167983 */ /* 0x000ea80000300800 */
[----:B------:R-:W2:Y:S04]  /*29120*/  LDL.LU R23, [R1+0x8c] ;  /* 0x00008c0001177983 */ /* 0x000ea80000300800 */
[----:B------:R-:W-:Y:S04]  /*29130*/  STL.64 [R1+0x1c0], R8 ;  /* 0x0001c00801007387 */ /* 0x000fe80000100a00 */
[----:B------:R0:W-:Y:S04]  /*29140*/  STL.64 [R1+0x1c8], R10 ;  /* 0x0001c80a01007387 */ /* 0x0001e80000100a00 */
[----:B0-----:R-:W3:Y:S04]  /*29150*/  LDL.LU.64 R10, [R1+0x19a0] ;  /* 0x0019a000010a7983 */ /* 0x001ee80000300a00 */
[----:B------:R-:W3:Y:S04]  /*29160*/  LDL.LU.64 R8, [R1+0x1998] ;  /* 0x0019980001087983 */ /* 0x000ee80000300a00 */
[----:B------:R-:W3:Y:S02]  /*29170*/  LDL.LU.64 R18, [R1+0x1990] ;  /* 0x0019900001127983 */ /* 0x000ee40000300a00 */
[----:B---3--:R-:W-:Y:S06]  /*29180*/  HMMA.16816.F32 R8, R12, R18, R8 ;  /* 0x000000120c08723c */ /* 0x008fec0000001808 */
[----:B------:R0:W-:Y:S02]  /*29190*/  STL.64 [R1+0x1910], R18 ;  /* 0x0019101201007387 */ /* 0x0001e40000100a00 */
[----:B0-----:R-:W-:-:S02]  /*291a0*/  IMAD.MOV.U32 R18, RZ, RZ, R5 ;  /* 0x000000ffff127224 */ /* 0x001fc400078e0005 */
[----:B------:R-:W-:-:S13]  /*291b0*/  IMAD.MOV.U32 R19, RZ, RZ, R4 ;  /* 0x000000ffff137224 */ /* 0x000fda00078e0004 */
[----:B------:R-:W-:Y:S04]  /*291c0*/  STL.64 [R1+0x1b0], R8 ;  /* 0x0001b00801007387 */ /* 0x000fe80000100a00 */
[----:B------:R-:W-:Y:S04]  /*291d0*/  STL.64 [R1+0x1b8], R10 ;  /* 0x0001b80a01007387 */ /* 0x000fe80000100a00 */
[----:B------:R0:W-:Y:S04]  /*291e0*/  STL.64 [R1+0x1928], R18 ;  /* 0x0019281201007387 */ /* 0x0001e80000100a00 */
[----:B------:R-:W3:Y:S04]  /*291f0*/  LDL.LU R16, [R1+0x10] ;  /* 0x0000100001107983 */ /* 0x000ee80000300800 */
[----:B------:R-:W3:Y:S04]  /*29200*/  LDL.LU R17, [R1+0x14] ;  /* 0x0000140001117983 */ /* 0x000ee80000300800 */
[----:B------:R-:W1:Y:S04]  /*29210*/  LDSM.16.MT88.4 R8, [R25+UR4+0x5080] ;  /* 0x005080041908783b */ /* 0x000e680008004200 */
[----:B0-----:R-:W4:Y:S04]  /*29220*/  LDL.LU R18, [R1+0x18] ;  /* 0x0000180001127983 */ /* 0x001f280000300800 */
        /* <DEDUP_REMOVED lines=8> */
[----:B-1----:R0:W-:Y:S04]  /*292b0*/  STL.64 [R1+0x1848], R10 ;  /* 0x0018480a01007387 */ /* 0x0021e80000100a00 */
[----:B------:R1:W-:Y:S01]  /*292c0*/  STL.64 [R1+0x1840], R8 ;  /* 0x0018400801007387 */ /* 0x0003e20000100a00 */
[----:B0-----:R-:W-:-:S03]  /*292d0*/  IMAD.MOV.U32 R10, RZ, RZ, R26 ;  /* 0x000000ffff0a7224 */ /* 0x001fc600078e001a */
[----:B-1----:R-:W3:Y:S01]  /*292e0*/  LDL.LU R8, [R1+0xc0] ;  /* 0x0000c00001087983 */ /* 0x002ee20000300800 */
[----:B------:R-:W-:-:S03]  /*292f0*/  IMAD.MOV.U32 R9, RZ, RZ, R29 ;  /* 0x000000ffff097224 */ /* 0x000fc600078e001d */
[----:B------:R-:W4:Y:S04]  /*29300*/  LDL.LU R29, [R1+0x1988] ;  /* 0x00198800011d7983 */ /* 0x000f280000300800 */
[----:B------:R-:W2:Y:S01]  /*29310*/  LDL.LU R26, [R1+0x1984] ;  /* 0x00198400011a7983 */ /* 0x000ea20000300800 */
[----:B------:R-:W-:-:S03]  /*29320*/  IMAD.MOV.U32 R11, RZ, RZ, R27 ;  /* 0x000000ffff0b7224 */ /* 0x000fc600078e001b */
[----:B------:R-:W2:Y:S04]  /*29330*/  LDL.LU R27, [R1+0x1980] ;  /* 0x00198000011b7983 */ /* 0x000ea80000300800 */
[----:B------:R-:W3:Y:S04]  /*29340*/  LDL.LU.64 R22, [R1+0x1978] ;  /* 0x0019780001167983 */ /* 0x000ee80000300a00 */
[----:B------:R-:W4:Y:S04]  /*29350*/  LDL.LU.64 R20, [R1+0x1970] ;  /* 0x0019700001147983 */ /* 0x000f280000300a00 */
[----:B------:R-:W-:Y:S04]  /*29360*/  STL.64 [R1+0x1a0], R4 ;  /* 0x0001a00401007387 */ /* 0x000fe80000100a00 */
[----:B------:R0:W-:Y:S04]  /*29370*/  STL.64 [R1+0x1a8], R6 ;  /* 0x0001a80601007387 */ /* 0x0001e80000100a00 */
[----:B0-----:R-:W3:Y:S04]  /*29380*/  LDL.LU.64 R6, [R1+0x1968] ;  /* 0x0019680001067983 */ /* 0x001ee80000300a00 */
[----:B------:R-:W3:Y:S02]  /*29390*/  LDL.LU.64 R4, [R1+0x1960] ;  /* 0x0019600001047983 */ /* 0x000ee40000300a00 */
[----:B---3--:R-:W-:-:S15]  /*293a0*/  HMMA.16816.F32 R4, R12, R22, R4 ;  /* 0x000000160c04723c */ /* 0x008fde0000001804 */
[----:B------:R-:W-:-:S08]  /*293b0*/  NOP ;  /* 0x0000000000007918 */ /* 0x000fd00000000000 */
[----:B------:R-:W-:Y:S04]  /*293c0*/  STL.64 [R1+0x190], R4 ;  /* 0x0001900401007387 */ /* 0x000fe80000100a00 */
[----:B------:R0:W-:Y:S04]  /*293d0*/  STL.64 [R1+0x198], R6 ;  /* 0x0001980601007387 */ /* 0x0001e80000100a00 */
[----:B0-----:R-:W2:Y:S04]  /*293e0*/  LDL.LU.64 R6, [R1+0x1958] ;  /* 0x0019580001067983 */ /* 0x001ea80000300a00 */
[----:B------:R-:W2:Y:S04]  /*293f0*/  LDL.LU.64 R4, [R1+0x1950] ;  /* 0x0019500001047983 */ /* 0x000ea80000300a00 */
[----:B------:R-:W-:Y:S01]  /*29400*/  STL.64 [R1+0x18e8], R22 ;  /* 0x0018e81601007387 */ /* 0x000fe20000100a00 */
[----:B--2---:R-:W-:-:S15]  /*29410*/  HMMA.16816.F32 R4, R12, R26, R4 ;  /* 0x0000001a0c04723c */ /* 0x004fde0000001804 */
[----:B------:R-:W-:-:S08]  /*29420*/  NOP ;  /* 0x0000000000007918 */ /* 0x000fd00000000000 */
        /* <DEDUP_REMOVED lines=9> */
[----:B0-----:R-:W2:Y:S02]  /*294c0*/  LDL.LU.64 R6, [R1+0x1930] ;  /* 0x0019300001067983 */ /* 0x001ea40000300a00 */
[----:B--2---:R-:W-:Y:S02]  /*294d0*/  HMMA.16816.F32 R12, R12, R6, R16 ;  /* 0x000000060c0c723c */ /* 0x004fe40000001810 */
[----:B------:R-:W2:Y:S05]  /*294e0*/  LDL.LU.64 R18, [R1+0x1928] ;  /* 0x0019280001127983 */ /* 0x000eaa0000300a00 */
[----:B------:R-:W-:-:S02]  /*294f0*/  IMAD.MOV.U32 R17, RZ, RZ, R6 ;  /* 0x000000ffff117224 */ /* 0x000fc400078e0006 */
[----:B------:R-:W-:-:S14]  /*29500*/  IMAD.MOV.U32 R16, RZ, RZ, R7 ;  /* 0x000000ffff107224 */ /* 0x000fdc00078e0007 */
[----:B------:R0:W-:Y:S04]  /*29510*/  STL.64 [R1+0x160], R12 ;  /* 0x0001600c01007387 */ /* 0x0001e80000100a00 */
[----:B------:R1:W-:Y:S04]  /*29520*/  STL.64 [R1+0x168], R14 ;  /* 0x0001680e01007387 */ /* 0x0003e80000100a00 */
[----:B------:R-:W3:Y:S04]  /*29530*/  LDL.LU.64 R6, [R1+0x1920] ;  /* 0x0019200001067983 */ /* 0x000ee80000300a00 */
[----:B------:R-:W3:Y:S04]  /*29540*/  LDL.LU.64 R4, [R1+0x1918] ;  /* 0x0019180001047983 */ /* 0x000ee80000300a00 */
[----:B0-----:R-:W3:Y:S04]  /*29550*/  LDL.LU R12, [R1] ;  /* 0x00000000010c7983 */ /* 0x001ee80000300800 */
[----:B------:R-:W3:Y:S04]  /*29560*/  LDL.LU R13, [R1+0x4] ;  /* 0x00000400010d7983 */ /* 0x000ee80000300800 */
[----:B-1----:R-:W3:Y:S01]  /*29570*/  LDL.LU R14, [R1+0x8] ;  /* 0x00000800010e7983 */ /* 0x002ee20000300800 */
[----:B----4-:R-:W-:-:S02]  /*29580*/  IMAD.MOV.U32 R22, RZ, RZ, R21 ;  /* 0x000000ffff167224 */ /* 0x010fc400078e0015 */
[----:B------:R-:W-:Y:S02]  /*29590*/  IMAD.MOV.U32 R23, RZ, RZ, R20 ;  /* 0x000000ffff177224 */ /* 0x000fe400078e0014 */
[----:B------:R-:W-:-:S07]  /*295a0*/  IMAD.MOV.U32 R15, RZ, RZ, R28 ;  /* 0x000000ffff0f7224 */ /* 0x000fce00078e001c */
[----:B---3--:R-:W-:Y:S01]  /*295b0*/  HMMA.16816.F32 R20, R4, R22, R12 ;  /* 0x000000160414723c */ /* 0x008fe2000000180c */
[----:B------:R-:W0:Y:S05]  /*295c0*/  LDSM.16.MT88.4 R12, [R29+UR4+0x6000] ;  /* 0x006000041d0c783b */ /* 0x000e2a0008004200 */
[----:B0-----:R-:W-:-:S15]  /*295d0*/  STL.64 [R1+0x17a8], R14 ;  /* 0x0017a80e01007387 */ /* 0x001fde0000100a00 */
[----:B------:R-:W-:-:S02]  /*295e0*/  NOP ;  /* 0x0000000000007918 */ /* 0x000fc40000000000 */
[----:B------:R-:W-:Y:S04]  /*295f0*/  STL.64 [R1+0x330], R20 ;  /* 0x0003301401007387 */ /* 0x000fe80000100a00 */
[----:B------:R-:W-:Y:S04]  /*29600*/  STL.64 [R1+0x338], R22 ;  /* 0x0003381601007387 */ /* 0x000fe80000100a00 */
[----:B------:R-:W0:Y:S04]  /*29610*/  LDSM.16.M88.4 R20, [R3+UR4+0x8080] ;  /* 0x008080040314783b */ /* 0x000e280008000200 */
[----:B------:R-:W-:Y:S04]  /*29620*/  STL.64 [R1+0x17a0], R12 ;  /* 0x0017a00c01007387 */ /* 0x000fe80000100a00 */
[----:B0-----:R-:W-:Y:S04]  /*29630*/  STL.64 [R1+0x70], R20 ;  /* 0x0000701401007387 */ /* 0x001fe80000100a00 */
[----:B------:R-:W-:Y:S04]  /*29640*/  STL.64 [R1+0x78], R22 ;  /* 0x0000781601007387 */ /* 0x000fe80000100a00 */
[----:B------:R-:W0:Y:S01]  /*29650*/  LDSM.16.M88.4 R20, [R3+UR4+0x8880] ;  /* 0x008880040314783b */ /* 0x000e220008000200 */
[----:B--2---:R-:W-:Y:S03]  /*29660*/  HMMA.16816.F32 R8, R4, R18, R8 ;  /* 0x000000120408723c */ /* 0x004fe60000001808 */
[----:B0-----:R-:W-:Y:S04]  /*29670*/  STL.64 [R1+0x60], R20 ;  /* 0x0000601401007387 */ /* 0x001fe80000100a00 */
[----:B------:R-:W-:Y:S01]  /*29680*/  STL.64 [R1+0x68], R22 ;  /* 0x0000681601007387 */ /* 0x000fe20000100a00 */
[----:B------:R-:W-:-:S03]  /*29690*/  IMAD.MOV.U32 R28, RZ, RZ, R21 ;  /* 0x000000ffff1c7224 */ /* 0x000fc600078e0015 */
[----:B------:R-:W0:Y:S04]  /*296a0*/  LDSM.16.M88.4 R20, [R3+UR4+0x9080] ;  /* 0x009080040314783b */ /* 0x000e280008000200 */
[----:B------:R-:W-:Y:S09]  /*296b0*/  STL [R1+0x17d0], R28 ;  /* 0x0017d01c01007387 */ /* 0x000ff20000100800 */
[----:B------:R-:W-:-:S02]  /*296c0*/  IMAD.MOV.U32 R29, RZ, RZ, R10 ;  /* 0x000000ffff1d7224 */ /* 0x000fc400078e000a */
[----:B------:R-:W-:Y:S01]  /*296d0*/  IMAD.MOV.U32 R24, RZ, RZ, R11 ;  /* 0x000000ffff187224 */ /* 0x000fe200078e000b */
[----:B0-----:R-:W-:Y:S04]  /*296e0*/  STL.64 [R1+0x50], R20 ;  /* 0x0000501401007387 */ /* 0x001fe80000100a00 */
[----:B------:R-:W-:Y:S04]  /*296f0*/  STL.64 [R1+0x58], R22 ;  /* 0x0000581601007387 */ /* 0x000fe80000100a00 */
[----:B------:R-:W-:Y:S04]  /*29700*/  STL.64 [R1+0x320], R8 ;  /* 0x0003200801007387 */ /* 0x000fe80000100a00 */
[----:B------:R-:W0:Y:S04]  /*29710*/  LDSM.16.M88.4 R8, [R3+UR4+0x9880] ;  /* 0x009880040308783b */ /* 0x000e280008000200 */
[----:B------:R-:W-:Y:S04]  /*29720*/  STL [R1+0x1644], R29 ;  /* 0x0016441d01007387 */ /* 0x000fe80000100800 */
[----:B------:R1:W-:Y:S04]  /*29730*/  STL [R1+0x1640], R24 ;  /* 0x0016401801007387 */ /* 0x0003e80000100800 */
[----:B------:R-:W-:Y:S04]  /*29740*/  STL.64 [R1+0x1908], R26 ;  /* 0x0019081a01007387 */ /* 0x000fe80000100a00 */
[----:B------:R2:W-:Y:S04]  /*29750*/  STL [R1+0x1900], R25 ;  /* 0x0019001901007387 */ /* 0x0005e80000100800 */
[----:B-1----:R-:W3:Y:S04]  /*29760*/  LDL.LU R24, [R1+0x150] ;  /* 0x0001500001187983 */ /* 0x002ee80000300800 */
[----:B--2---:R-:W3:Y:S04]  /*29770*/  LDL.LU R25, [R1+0x154] ;  /* 0x0001540001197983 */ /* 0x004ee80000300800 */
[----:B------:R-:W3:Y:S04]  /*29780*/  LDL.LU R26, [R1+0x158] ;  /* 0x00015800011a7983 */ /* 0x000ee80000300800 */
[----:B------:R-:W3:Y:S04]  /*29790*/  LDL.LU R27, [R1+0x15c] ;  /* 0x00015c00011b7983 */ /* 0x000ee80000300800 */
[----:B------:R-:W2:Y:S04]  /*297a0*/  LDL.LU R20, [R1+0x220] ;  /* 0x0002200001147983 */ /* 0x000ea80000300800 */
[----:B0-----:R0:W-:Y:S04]  /*297b0*/  STL.64 [R1+0x40], R8 ;  /* 0x0000400801007387 */ /* 0x0011e80000100a00 */
[----:B------:R1:W-:Y:S04]  /*297c0*/  STL.64 [R1+0x48], R10 ;  /* 0x0000480a01007387 */ /* 0x0003e80000100a00 */
[----:B------:R-:W2:Y:S04]  /*297d0*/  LDL.LU R21, [R1+0x224] ;  /* 0x0002240001157983 */ /* 0x000ea80000300800 */
[----:B------:R-:W2:Y:S04]  /*297e0*/  LDL.LU R22, [R1+0x228] ;  /* 0x0002280001167983 */ /* 0x000ea80000300800 */
[----:B------:R-:W2:Y:S04]  /*297f0*/  LDL.LU R23, [R1+0x22c] ;  /* 0x00022c0001177983 */ /* 0x000ea80000300800 */
[----:B0-----:R-:W4:Y:S04]  /*29800*/  LDL.LU R8, [R1+0x1f0] ;  /* 0x0001f00001087983 */ /* 0x001f280000300800 */
[----:B------:R-:W4:Y:S04]  /*29810*/  LDL.LU R9, [R1+0x1f4] ;  /* 0x0001f40001097983 */ /* 0x000f280000300800 */
[----:B-1----:R-:W3:Y:S04]  /*29820*/  LDL.LU R10, [R1+0x1f8] ;  /* 0x0001f800010a7983 */ /* 0x002ee80000300800 */
[----:B------:R-:W3:Y:S04]  /*29830*/  LDL.LU R11, [R1+0x1fc] ;  /* 0x0001fc00010b7983 */ /* 0x000ee80000300800 */
[----:B---3--:R-:W-:Y:S04]  /*29840*/  STL.64 [R1+0x18d0], R10 ;  /* 0x0018d00a01007387 */ /* 0x008fe80000100a00 */
[----:B----4-:R0:W-:Y:S04]  /*29850*/  STL.64 [R1+0x18c8], R8 ;  /* 0x0018c80801007387 */ /* 0x0101e80000100a00 */
[----:B0-----:R-:W3:Y:S04]  /*29860*/  LDL.LU R8, [R1+0x200] ;  /* 0x0002000001087983 */ /* 0x001ee80000300800 */
[----:B------:R-:W3:Y:S04]  /*29870*/  LDL.LU R9, [R1+0x204] ;  /* 0x0002040001097983 */ /* 0x000ee80000300800 */
[----:B------:R-:W4:Y:S04]  /*29880*/  LDL.LU R10, [R1+0x208] ;  /* 0x00020800010a7983 */ /* 0x000f280000300800 */
[----:B------:R-:W4:Y:S01]  /*29890*/  LDL.LU R11, [R1+0x20c] ;  /* 0x00020c00010b7983 */ /* 0x000f220000300800 */
[----:B------:R-:W-:-:S02]  /*298a0*/  IMAD.MOV.U32 R14, RZ, RZ, R17 ;  /* 0x000000ffff0e7224 */ /* 0x000fc400078e0011 */
[----:B------:R-:W-:Y:S02]  /*298b0*/  IMAD.MOV.U32 R15, RZ, RZ, R16 ;  /* 0x000000ffff0f7224 */ /* 0x000fe400078e0010 */
[----:B------:R-:W0:Y:S04]  /*298c0*/  LDSM.16.M88.4 R16, [R3+UR4+0xa080] ;  /* 0x00a080040310783b */ /* 0x000e280008000200 */
[----:B----4-:R-:W-:Y:S04]  /*298d0*/  STL.64 [R1+0x18e0], R10 ;  /* 0x0018e00a01007387 */ /* 0x010fe80000100a00 */
[----:B---3--:R1:W-:Y:S04]  /*298e0*/  STL.64 [R1+0x18d8], R8 ;  /* 0x0018d80801007387 */ /* 0x0083e80000100a00 */
[----:B-1----:R-:W3:Y:S04]  /*298f0*/  LDL.LU R8, [R1+0x210] ;  /* 0x0002100001087983 */ /* 0x002ee80000300800 */
[----:B------:R-:W3:Y:S04]  /*29900*/  LDL.LU R9, [R1+0x214] ;  /* 0x0002140001097983 */ /* 0x000ee80000300800 */
[----:B------:R-:W4:Y:S04]  /*29910*/  LDL.LU R10, [R1+0x218] ;  /* 0x00021800010a7983 */ /* 0x000f280000300800 */
[----:B------:R-:W4:Y:S04]  /*29920*/  LDL.LU R11, [R1+0x21c] ;  /* 0x00021c00010b7983 */ /* 0x000f280000300800 */
[----:B----4-:R1:W-:Y:S04]  /*29930*/  STL.64 [R1+0x18f8], R10 ;  /* 0x0018f80a01007387 */ /* 0x0103e80000100a00 */
[----:B---3--:R-:W-:Y:S04]  /*29940*/  STL.64 [R1+0x18f0], R8 ;  /* 0x0018f00801007387 */ /* 0x008fe80000100a00 */
[----:B-1----:R-:W2:Y:S04]  /*29950*/  LDL.LU.64 R10, [R1+0xe8] ;  /* 0x0000e800010a7983 */ /* 0x002ea80000300a00 */
[----:B0-----:R-:W-:Y:S04]  /*29960*/  STL.64 [R1+0x30], R16 ;  /* 0x0000301001007387 */ /* 0x001fe80000100a00 */
[----:B------:R-:W-:Y:S04]  /*29970*/  STL.64 [R1+0x38], R18 ;  /* 0x0000381201007387 */ /* 0x000fe80000100a00 */
[----:B------:R-:W0:Y:S04]  /*29980*/  LDSM.16.M88.4 R16, [R3+UR4+0xa880] ;  /* 0x00a880040310783b */ /* 0x000e280008000200 */
[----:B0-----:R-:W-:Y:S04]  /*29990*/  STL.64 [R1+0x20], R16 ;  /* 0x0000201001007387 */ /* 0x001fe80000100a00 */
[----:B------:R-:W-:Y:S04]  /*299a0*/  STL.64 [R1+0x28], R18 ;  /* 0x0000281201007387 */ /* 0x000fe80000100a00 */
[----:B------:R-:W0:Y:S04]  /*299b0*/  LDSM.16.M88.4 R16, [R3+UR4+0xb080] ;  /* 0x00b080040310783b */ /* 0x000e280008000200 */
[----:B0-----:R-:W-:Y:S04]  /*299c0*/  STL.64 [R1+0x10], R16 ;  /* 0x0000101001007387 */ /* 0x001fe80000100a00 */
[----:B------:R-:W-:Y:S04]  /*299d0*/  STL.64 [R1+0x18], R18 ;  /* 0x0000181201007387 */ /* 0x000fe80000100a00 */
[----:B------:R-:W0:Y:S04]  /*299e0*/  LDSM.16.M88.4 R16, [R3+UR4+0xb880] ;  /* 0x00b880040310783b */ /* 0x000e280008000200 */
[----:B0-----:R-:W-:Y:S04]  /*299f0*/  STL.64 [R1], R16 ;  /* 0x0000001001007387 */ /* 0x001fe80000100a00 */
[----:B------:R0:W-:Y:S04]  /*29a00*/  STL.64 [R1+0x8], R18 ;  /* 0x0000081201007387 */ /* 0x0001e80000100a00 */
[----:B0-----:R-:W3:Y:S01]  /*29a10*/  LDL.LU.64 R18, [R1+0x1910] ;  /* 0x0019100001127983 */ /* 0x001ee20000300a00 */
[----:B------:R-:W-:-:S02]  /*29a20*/  IMAD.MOV.U32 R13, RZ, RZ, R16 ;  /* 0x000000ffff0d7224 */ /* 0x000fc400078e0010 */
[----:B------:R-:W-:Y:S02]  /*29a30*/  IMAD.MOV.U32 R12, RZ, RZ, R17 ;  /* 0x000000ffff0c7224 */ /* 0x000fe400078e0011 */
[----:B---3--:R-:W-:Y:S01]  /*29a40*/  HMMA.16816.F32 R16, R4, R18, R24 ;  /* 0x000000120410723c */ /* 0x008fe20000001818 */
[----:B------:R-:W3:Y:S04]  /*29a50*/  LDL.LU.64 R26, [R1+0x1908] ;  /* 0x00190800011a7983 */ /* 0x000ee80000300a00 */
[----:B------:R-:W4:-:S15]  /*29a60*/  LDL.LU R25, [R1+0x1900] ;  /* 0x0019000001197983 */ /* 0x000f1e0000300800 */
[----:B------:R-:W-:-:S03]  /*29a70*/  NOP ;  /* 0x0000000000007918 */ /* 0x000fc60000000000 */
[----:B------:R-:W-:Y:S04]  /*29a80*/  STL.64 [R1+0x370], R16 ;  /* 0x0003701001007387 */ /* 0x000fe80000100a00 */
[----:B------:R-:W-:Y:S01]  /*29a90*/  STL.64 [R1+0x378], R18 ;  /* 0x0003781201007387 */ /* 0x000fe20000100a00 */
[----:B--2---:R-:W-:Y:S06]  /*29aa0*/  HMMA.16816.F32 R20, R4, R10, R20 ;  /* 0x0000000a0414723c */ /* 0x004fec0000001814 */
[----:B------:R-:W-:-:S02]  /*29ab0*/  IMAD.MOV.U32 R3, RZ, RZ, R10 ;  /* 0x000000ffff037224 */ /* 0x000fc400078e000a */
[----:B------:R-:W-:-:S15]  /*29ac0*/  IMAD.MOV.U32 R28, RZ, RZ, R11 ;  /* 0x000000ffff1c7224 */ /* 0x000fde00078e000b */
[----:B------:R-:W-:-:S01]  /*29ad0*/  NOP ;  /* 0x0000000000007918 */ /* 0x000fc20000000000 */
[----:B------:R-:W-:Y:S02]  /*29ae0*/  IMAD.MOV.U32 R29, RZ, RZ, R22 ;  /* 0x000000ffff1d7224 */ /* 0x000fe400078e0016 */
[----:B------:R-:W-:Y:S01]  /*29af0*/  IMAD.MOV.U32 R24, RZ, RZ, R23 ;  /* 0x000000ffff187224 */ /* 0x000fe200078e0017 */
[----:B----4-:R-:W0:Y:S04]  /*29b00*/  LDSM.16.MT88.4 R16, [R25+UR4+0x6000] ;  /* 0x006000041910783b */ /* 0x010e280008004200 */
[----:B0-----:R-:W-:Y:S04]  /*29b10*/  STL [R1+0x1708], R16 ;  /* 0x0017081001007387 */ /* 0x001fe80000100800 */
[----:B------:R-:W-:Y:S04]  /*29b20*/  STL [R1+0x1704], R17 ;  /* 0x0017041101007387 */ /* 0x000fe80000100800 */
[----:B------:R-:W-:Y:S04]  /*29b30*/  STL [R1+0x1700], R18 ;  /* 0x0017001201007387 */ /* 0x000fe80000100800 */
[----:B------:R0:W-:Y:S04]  /*29b40*/  STL [R1+0x16fc], R19 ;  /* 0x0016fc1301007387 */ /* 0x0001e80000100800 */
[----:B0-----:R-:W2:Y:S04]  /*29b50*/  LDL.LU.64 R18, [R1+0x138] ;  /* 0x0001380001127983 */ /* 0x001ea80000300a00 */
[----:B------:R-:W4:Y:S04]  /*29b60*/  LDL.LU.64 R10, [R1+0x18f8] ;  /* 0x0018f800010a7983 */ /* 0x000f280000300a00 */
[----:B------:R-:W4:Y:S04]  /*29b70*/  LDL.LU.64 R8, [R1+0x18f0] ;  /* 0x0018f00001087983 */ /* 0x000f280000300a00 */
[----:B------:R4:W-:Y:S04]  /*29b80*/  STL.64 [R1+0x360], R20 ;  /* 0x0003601401007387 */ /* 0x0009e80000100a00 */
[----:B------:R-:W4:Y:S04]  /*29b90*/  LDL.LU.64 R22, [R1+0x18e8] ;  /* 0x0018e80001167983 */ /* 0x000f280000300a00 */
[----:B------:R-:W-:Y:S04]  /*29ba0*/  STL [R1+0x164c], R29 ;  /* 0x00164c1d01007387 */ /* 0x000fe80000100800 */
[----:B------:R-:W-:Y:S01]  /*29bb0*/  STL [R1+0x1648], R24 ;  /* 0x0016481801007387 */ /* 0x000fe20000100800 */
[----:B----4-:R-:W-:Y:S03]  /*29bc0*/  HMMA.16816.F32 R20, R4, R22, R8 ;  /* 0x000000160414723c */ /* 0x010fe60000001808 */
[----:B------:R-:W3:Y:S04]  /*29bd0*/  LDL.LU.64 R10, [R1+0x18e0] ;  /* 0x0018e000010a7983 */ /* 0x000ee80000300a00 */
[----:B------:R-:W3:-:S15]  /*29be0*/  LDL.LU.64 R8, [R1+0x18d8] ;  /* 0x0018d80001087983 */ /* 0x000ede0000300a00 */
[----:B------:R-:W-:-:S01]  /*29bf0*/  NOP ;  /* 0x0000000000007918 */ /* 0x000fc20000000000 */
[----:B------:R0:W-:Y:S04]  /*29c00*/  STL.64 [R1+0x350], R20 ;  /* 0x0003501401007387 */ /* 0x0001e80000100a00 */
[----:B------:R1:W-:Y:S04]  /*29c10*/  STL.64 [R1+0x358], R22 ;  /* 0x0003581601007387 */ /* 0x0003e80000100a00 */
[----:B0-----:R-:W4:Y:S04]  /*29c20*/  LDL.LU R20, [R1+0x140] ;  /* 0x0001400001147983 */ /* 0x001f280000300800 */
[----:B------:R-:W4:Y:S04]  /*29c30*/  LDL.LU R21, [R1+0x144] ;  /* 0x0001440001157983 */ /* 0x000f280000300800 */
[----:B-1----:R-:W4:Y:S04]  /*29c40*/  LDL.LU R22, [R1+0x148] ;  /* 0x0001480001167983 */ /* 0x002f280000300800 */
[----:B------:R-:W4:Y:S01]  /*29c50*/  LDL.LU R23, [R1+0x14c] ;  /* 0x00014c0001177983 */ /* 0x000f220000300800 */
[----:B---3--:R-:W-:-:S15]  /*29c60*/  HMMA.16816.F32 R8, R4, R26, R8 ;  /* 0x0000001a0408723c */ /* 0x008fde0000001808 */
[----:B------:R-:W-:-:S08]  /*29c70*/  NOP ;  /* 0x0000000000007918 */ /* 0x000fd00000000000 */
[----:B------:R0:W-:Y:S01]  /*29c80*/  STL.64 [R1+0x390], R8 ;  /* 0x0003900801007387 */ /* 0x0001e20000100a00 */
[----:B------:R-:W-:Y:S02]  /*29c90*/  IMAD.MOV.U32 R29, RZ, RZ, R10 ;  /* 0x000000ffff1d7224 */ /* 0x000fe400078e000a */
[----:B------:R-:W-:Y:S02]  /*29ca0*/  IMAD.MOV.U32 R24, RZ, RZ, R11 ;  /* 0x000000ffff187224 */ /* 0x000fe400078e000b */
[----:B------:R-:W3:Y:S04]  /*29cb0*/  LDL.LU.64 R10, [R1+0x18d0] ;  /* 0x0018d000010a7983 */ /* 0x000ee80000300a00 */
[----:B0-----:R-:W3:Y:S04]  /*29cc0*/  LDL.LU.64 R8, [R1+0x18c8] ;  /* 0x0018c80001087983 */ /* 0x001ee80000300a00 */
[----:B------:R-:W-:Y:S04]  /*29cd0*/  STL [R1+0x1654], R24 ;  /* 0x0016541801007387 */ /* 0x000fe80000100800 */
[----:B------:R-:W-:Y:S04]  /*29ce0*/  STL [R1+0x1650], R29 ;  /* 0x0016501d01007387 */ /* 0x000fe80000100800 */
[----:B--2---:R0:W-:Y:S04]  /*29cf0*/  STL.64 [R1+0x1860], R18 ;  /* 0x0018601201007387 */ /* 0x0041e80000100a00 */
[----:B------:R-:W2:Y:S01]  /*29d00*/  LDL.LU R16, [R1+0x2c0] ;  /* 0x0002c00001107983 */ /* 0x000ea20000300800 */
[----:B---3--:R-:W-:-:S15]  /*29d10*/  HMMA.16816.F32 R8, R4, R18, R8 ;  /* 0x000000120408723c */ /* 0x008fde0000001808 */
[----:B------:R-:W-:-:S08]  /*29d20*/  NOP ;  /* 0x0000000000007918 */ /* 0x000fd00000000000 */
[----:B------:R-:W-:Y:S04]  /*29d30*/  STL.64 [R1+0x380], R8 ;  /* 0x0003800801007387 */ /* 0x000fe80000100a00 */
[----:B------:R-:W-:Y:S04]  /*29d40*/  STL.64 [R1+0x388], R10 ;  /* 0x0003880a01007387 */ /* 0x000fe80000100a00 */
[----:B------:R-:W2:Y:S04]  /*29d50*/  LDL.LU R17, [R1+0x2c4] ;  /* 0x0002c40001117983 */ /* 0x000ea80000300800 */
[----:B0-----:R-:W3:Y:S04]  /*29d60*/  LDL.LU R18, [R1+0x2c8] ;  /* 0x0002c80001127983 */ /* 0x001ee80000300800 */
[----:B------:R-:W3:Y:S04]  /*29d70*/  LDL.LU R19, [R1+0x2cc] ;  /* 0x0002cc0001137983 */ /* 0x000ee80000300800 */
[----:B---3--:R0:W-:Y:S04]  /*29d80*/  STL.64 [R1+0x1870], R18 ;  /* 0x0018701201007387 */ /* 0x0081e80000100a00 */
[----:B--2---:R1:W-:Y:S04]  /*29d90*/  STL.64 [R1+0x1868], R16 ;  /* 0x0018681001007387 */ /* 0x0043e80000100a00 */
[----:B0-----:R-:W2:Y:S04]  /*29da0*/  LDL.LU.64 R18, [R1+0xd8] ;  /* 0x0000d80001127983 */ /* 0x001ea80000300a00 */
[----:B--2---:R0:W-:Y:S04]  /*29db0*/  STL.64 [R1+0x1878], R18 ;  /* 0x0018781201007387 */ /* 0x0041e80000100a00 */
[----:B-1----:R-:W2:Y:S04]  /*29dc0*/  LDL.LU R16, [R1+0x2e0] ;  /* 0x0002e00001107983 */ /* 0x002ea80000300800 */
[----:B------:R-:W2:Y:S04]  /*29dd0*/  LDL.LU R17, [R1+0x2e4] ;  /* 0x0002e40001117983 */ /* 0x000ea80000300800 */
[----:B0-----:R-:W3:Y:S04]  /*29de0*/  LDL.LU R18, [R1+0x2e8] ;  /* 0x0002e80001127983 */ /* 0x001ee80000300800 */
[----:B------:R-:W3:Y:S04]  /*29df0*/  LDL.LU R19, [R1+0x2ec] ;  /* 0x0002ec0001137983 */ /* 0x000ee80000300800 */
[----:B------:R-:W4:Y:S04]  /*29e00*/  LDL.LU R8, [R1+0x310] ;  /* 0x0003100001087983 */ /* 0x000f280000300800 */
[----:B------:R-:W4:Y:S04]  /*29e10*/  LDL.LU R9, [R1+0x314] ;  /* 0x0003140001097983 */ /* 0x000f280000300800 */
[----:B------:R-:W4:Y:S04]  /*29e20*/  LDL.LU R10, [R1+0x318] ;  /* 0x00031800010a7983 */ /* 0x000f280000300800 */
[----:B------:R-:W4:Y:S04]  /*29e30*/  LDL.LU R11, [R1+0x31c] ;  /* 0x00031c00010b7983 */ /* 0x000f280000300800 */
[----:B---3--:R0:W-:Y:S04]  /*29e40*/  STL.64 [R1+0x1888], R18 ;  /* 0x0018881201007387 */ /* 0x0081e80000100a00 */
[----:B--2---:R-:W-:Y:S04]  /*29e50*/  STL.64 [R1+0x1880], R16 ;  /* 0x0018801001007387 */ /* 0x004fe80000100a00 */
[----:B0-----:R-:W2:Y:S01]  /*29e60*/  LDL.LU.64 R18, [R1+0xf8] ;  /* 0x0000f80001127983 */ /* 0x001ea20000300a00 */
[----:B----4-:R-:W-:Y:S03]  /*29e70*/  HMMA.16816.F32 R4, R4, R14, R20 ;  /* 0x0000000e0404723c */ /* 0x010fe60000001814 */
[----:B--2---:R0:W-:Y:S04]  /*29e80*/  STL.64 [R1+0x1890], R18 ;  /* 0x0018901201007387 */ /* 0x0041e80000100a00 */
[----:B0-----:R-:W2:-:S15]  /*29e90*/  LDL.LU.64 R18, [R1+0x108] ;  /* 0x0001080001127983 */ /* 0x001e9e0000300a00 */
[----:B------:R-:W-:-:S02]  /*29ea0*/  NOP ;  /* 0x0000000000007918 */ /* 0x000fc40000000000 */
[----:B------:R-:W-:Y:S02]  /*29eb0*/  IMAD.MOV.U32 R24, RZ, RZ, R6 ;  /* 0x000000ffff187224 */ /* 0x000fe400078e0006 */
[----:B------:R-:W-:Y:S01]  /*29ec0*/  IMAD.MOV.U32 R29, RZ, RZ, R7 ;  /* 0x000000ffff1d7224 */ /* 0x000fe200078e0007 */
[----:B--2---:R0:W-:Y:S04]  /*29ed0*/  STL.64 [R1+0x18a8], R18 ;  /* 0x0018a81201007387 */ /* 0x0041e80000100a00 */
[----:B0-----:R-:W2:Y:S04]  /*29ee0*/  LDL.LU.64 R18, [R1+0x118] ;  /* 0x0001180001127983 */ /* 0x001ea80000300a00 */
[----:B------:R-:W2:Y:S04]  /*29ef0*/  LDL.LU.64 R22, [R1+0x18c0] ;  /* 0x0018c00001167983 */ /* 0x000ea80000300a00 */
[----:B------:R-:W2:Y:S04]  /*29f00*/  LDL.LU.64 R20, [R1+0x18b8] ;  /* 0x0018b80001147983 */ /* 0x000ea80000300a00 */
[----:B------:R-:W-:Y:S04]  /*29f10*/  STL.64 [R1+0x340], R4 ;  /* 0x0003400401007387 */ /* 0x000fe80000100a00 */
[----:B------:R-:W-:Y:S04]  /*29f20*/  STL.64 [R1+0x18a0], R26 ;  /* 0x0018a01a01007387 */ /* 0x000fe80000100a00 */
[----:B------:R0:W-:Y:S04]  /*29f30*/  STL.64 [R1+0x1898], R24 ;  /* 0x0018981801007387 */ /* 0x0001e80000100a00 */
        /* <DEDUP_REMOVED lines=8> */
[----:B------:R-:W4:Y:S04]  /*29fc0*/  LDL.LU R14, [R1+0x2f8] ;  /* 0x0002f800010e7983 */ /* 0x000f280000300800 */
[----:B------:R-:W4:Y:S04]  /*29fd0*/  LDL.LU R15, [R1+0x2fc] ;  /* 0x0002fc00010f7983 */ /* 0x000f280000300800 */
[----:B------:R-:W3:Y:S04]  /*29fe0*/  LDL.LU R4, [R1+0x240] ;  /* 0x0002400001047983 */ /* 0x000ee80000300800 */
[----:B------:R-:W3:Y:S04]  /*29ff0*/  LDL.LU R5, [R1+0x244] ;  /* 0x0002440001057983 */ /* 0x000ee80000300800 */
[----:B------:R-:W4:Y:S04]  /*2a000*/  LDL.LU R6, [R1+0x248] ;  /* 0x0002480001067983 */ /* 0x000f280000300800 */
[----:B------:R-:W4:Y:S01]  /*2a010*/  LDL.LU R7, [R1+0x24c] ;  /* 0x00024c0001077983 */ /* 0x000f220000300800 */
[----:B--2---:R-:W-:Y:S03]  /*2a020*/  HMMA.16816.F32 R8, R20, R18, R8 ;  /* 0x000000121408723c */ /* 0x004fe60000001808 */
[----:B----4-:R0:W-:Y:S04]  /*2a030*/  STL.64 [R1+0x17e0], R6 ;  /* 0x0017e00601007387 */ /* 0x0101e80000100a00 */
[----:B---3--:R-:W-:Y:S01]  /*2a040*/  STL.64 [R1+0x17d8], R4 ;  /* 0x0017d80401007387 */ /* 0x008fe20000100a00 */
[----:B0-----:R-:W-:-:S03]  /*2a050*/  IMAD.MOV.U32 R6, RZ, RZ, R3 ;  /* 0x000000ffff067224 */ /* 0x001fc600078e0003 */
[----:B------:R-:W2:Y:S04]  /*2a060*/  LDL.LU R3, [R1+0x18b0] ;  /* 0x0018b00001037983 */ /* 0x000ea80000300800 */
[----:B------:R-:W-:Y:S08]  /*2a070*/  STL [R1+0x16f8], R29 ;  /* 0x0016f81d01007387 */ /* 0x000ff00000100800 */
[----:B------:R0:W-:Y:S04]  /*2a080*/  STL.64 [R1+0x90], R8 ;  /* 0x0000900801007387 */ /* 0x0001e80000100a00 */
[----:B------:R1:W-:Y:S01]  /*2a090*/  STL.64 [R1+0x98], R10 ;  /* 0x0000980a01007387 */ /* 0x0003e20000100a00 */
[----:B0-----:R-:W-:-:S02]  /*2a0a0*/  IMAD.MOV.U32 R9, RZ, RZ, R18 ;  /* 0x000000ffff097224 */ /* 0x001fc400078e0012 */
[----:B------:R-:W-:Y:S02]  /*2a0b0*/  IMAD.MOV.U32 R8, RZ, RZ, R19 ;  /* 0x000000ffff087224 */ /* 0x000fe400078e0013 */
[----:B------:R-:W3:Y:S02]  /*2a0c0*/  LDL.LU.64 R18, [R1+0x18a8] ;  /* 0x0018a80001127983 */ /* 0x000ee40000300a00 */
[----:B---3--:R-:W-:Y:S06]  /*2a0d0*/  HMMA.16816.F32 R24, R20, R18, R24 ;  /* 0x000000121418723c */ /* 0x008fec0000001818 */
[----:B-1----:R-:W-:-:S02]  /*2a0e0*/  IMAD.MOV.U32 R11, RZ, RZ, R18 ;  /* 0x000000ffff0b7224 */ /* 0x002fc400078e0012 */
[----:B------:R-:W-:-:S15]  /*2a0f0*/  IMAD.MOV.U32 R10, RZ, RZ, R19 ;  /* 0x000000ffff0a7224 */ /* 0x000fde00078e0013 */
[----:B------:R-:W-:Y:S04]  /*2a100*/  STL.64 [R1+0x80], R24 ;  /* 0x0000801801007387 */ /* 0x000fe80000100a00 */
[----:B------:R0:W-:Y:S04]  /*2a110*/  STL.64 [R1+0x88], R26 ;  /* 0x0000881a01007387 */ /* 0x0001e80000100a00 */
[----:B0-----:R-:W3:Y:S04]  /*2a120*/  LDL.LU.64 R26, [R1+0x18a0] ;  /* 0x0018a000011a7983 */ /* 0x001ee80000300a00 */
[----:B------:R-:W4:Y:S04]  /*2a130*/  LDL.LU.64 R24, [R1+0x1898] ;  /* 0x0018980001187983 */ /* 0x000f280000300a00 */
[----:B------:R-:W2:Y:S02]  /*2a140*/  LDL.LU.64 R18, [R1+0x1890] ;  /* 0x0018900001127983 */ /* 0x000ea40000300a00 */
[----:B--2---:R-:W-:-:S15]  /*2a150*/  HMMA.16816.F32 R12, R20, R18, R12 ;  /* 0x00000012140c723c */ /* 0x004fde000000180c */
[----:B------:R-:W-:-:S08]  /*2a160*/  NOP ;  /* 0x0000000000007918 */ /* 0x000fd00000000000 */
[----:B------:R0:W-:Y:S04]  /*2a170*/  STL.64 [R1+0xc0], R12 ;  /* 0x0000c00c01007387 */ /* 0x0001e80000100a00 */
[----:B------:R-:W-:Y:S01]  /*2a180*/  STL.64 [R1+0xc8], R14 ;  /* 0x0000c80e01007387 */ /* 0x000fe20000100a00 */
[----:B0-----:R-:W-:Y:S02]  /*2a190*/  IMAD.MOV.U32 R13, RZ, RZ, R18 ;  /* 0x000000ffff0d7224 */ /* 0x001fe400078e0012 */
[----:B------:R-:W-:Y:S02]  /*2a1a0*/  IMAD.MOV.U32 R12, RZ, RZ, R19 ;  /* 0x000000ffff0c7224 */ /* 0x000fe400078e0013 */
[----:B------:R-:W2:Y:S04]  /*2a1b0*/  LDL.LU.64 R18, [R1+0x1888] ;  /* 0x0018880001127983 */ /* 0x000ea80000300a00 */
[----:B------:R-:W2:Y:S01]  /*2a1c0*/  LDL.LU.64 R16, [R1+0x1880] ;  /* 0x0018800001107983 */ /* 0x000ea20000300a00 */
[----:B------:R-:W-:-:S07]  /*2a1d0*/  MOV R7, R28 ;  /* 0x0000001c00077202 */ /* 0x000fce0000000f00 */
[----:B--2---:R-:W-:-:S15]  /*2a1e0*/  HMMA.16816.F32 R16, R20, R6, R16 ;  /* 0x000000061410723c */ /* 0x004fde0000001810 */
[----:B------:R-:W-:-:S08]  /*2a1f0*/  NOP ;  /* 0x0000000000007918 */ /* 0x000fd00000000000 */
[----:B------:R-:W-:Y:S04]  /*2a200*/  STL.64 [R1+0xb0], R16 ;  /* 0x0000b01001007387 */ /* 0x000fe80000100a00 */
[----:B------:R0:W-:Y:S04]  /*2a210*/  STL.64 [R1+0xb8], R18 ;  /* 0x0000b81201007387 */ /* 0x0001e80000100a00 */
[----:B0-----:R-:W2:Y:S04]  /*2a220*/  LDL.LU.64 R18, [R1+0x1878] ;  /* 0x0018780001127983 */ /* 0x001ea80000300a00 */
[----:B------:R0:W-:Y:S04]  /*2a230*/  STL.64 [R1+0x17f8], R6 ;  /* 0x0017f80601007387 */ /* 0x0001e80000100a00 */
[----:B------:R-:W2:Y:S04]  /*2a240*/  LDL.LU R4, [R1+0x2d0] ;  /* 0x0002d00001047983 */ /* 0x000ea80000300800 */
[----:B------:R-:W2:Y:S04]  /*2a250*/  LDL.LU R5, [R1+0x2d4] ;  /* 0x0002d40001057983 */ /* 0x000ea80000300800 */
[----:B0-----:R-:W2:Y:S04]  /*2a260*/  LDL.LU R6, [R1+0x2d8] ;  /* 0x0002d80001067983 */ /* 0x001ea80000300800 */
[----:B------:R-:W2:Y:S02]  /*2a270*/  LDL.LU R7, [R1+0x2dc] ;  /* 0x0002dc0001077983 */ /* 0x000ea40000300800 */
[----:B--2---:R-:W-:-:S15]  /*2a280*/  HMMA.16816.F32 R4, R20, R18, R4 ;  /* 0x000000121404723c */ /* 0x004fde0000001804 */
[----:B------:R-:W-:-:S08]  /*2a290*/  NOP ;  /* 0x0000000000007918 */ /* 0x000fd00000000000 */
[----:B------:R0:W-:Y:S04]  /*2a2a0*/  STL.64 [R1+0xa0], R4 ;  /* 0x0000a00401007387 */ /* 0x0001e80000100a00 */
[----:B------:R1:W-:Y:S01]  /*2a2b0*/  STL.64 [R1+0xa8], R6 ;  /* 0x0000a80601007387 */ /* 0x0003e20000100a00 */
[----:B0-----:R-:W-:Y:S02]  /*2a2c0*/  IMAD.MOV.U32 R5, RZ, RZ, R18 ;  /* 0x000000ffff057224 */ /* 0x001fe400078e0012 */
[----:B------:R-:W-:Y:S02]  /*2a2d0*/  IMAD.MOV.U32 R4, RZ, RZ, R19 ;  /* 0x000000ffff047224 */ /* 0x000fe400078e0013 */
[----:B------:R-:W3:Y:S04]  /*2a2e0*/  LDL.LU.64 R18, [R1+0x1870] ;  /* 0x0018700001127983 */ /* 0x000ee80000300a00 */
[----:B------:R-:W3:Y:S01]  /*2a2f0*/  LDL.LU.64 R16, [R1+0x1868] ;  /* 0x0018680001107983 */ /* 0x000ee20000300a00 */
[----:B-1----:R-:W-:-:S02]  /*2a300*/  IMAD.MOV.U32 R6, RZ, RZ, R13 ;  /* 0x000000ffff067224 */ /* 0x002fc400078e000d */
[----:B------:R-:W-:Y:S01]  /*2a310*/  IMAD.MOV.U32 R7, RZ, RZ, R12 ;  /* 0x000000ffff077224 */ /* 0x000fe200078e000c */
[----:B---3--:R-:W-:-:S15]  /*2a320*/  HMMA.16816.F32 R16, R20, R26, R16 ;  /* 0x0000001a1410723c */ /* 0x008fde0000001810 */
[----:B------:R-:W-:-:S08]  /*2a330*/  NOP ;  /* 0x0000000000007918 */ /* 0x000fd00000000000 */
[----:B------:R-:W-:Y:S04]  /*2a340*/  STL.64 [R1+0x150], R16 ;  /* 0x0001501001007387 */ /* 0x000fe80000100a00 */
[----:B------:R0:W-:Y:S01]  /*2a350*/  STL [R1+0x158], R18 ;  /* 0x0001581201007387 */ /* 0x0001e20000100800 */
[----:B------:R-:W-:-:S03]  /*2a360*/  IMAD.MOV.U32 R29, RZ, RZ, R19 ;  /* 0x000000ffff1d7224 */ /* 0x000fc600078e0013 */
[----:B0-----:R-:W2:Y:S04]  /*2a370*/  LDL.LU.64 R18, [R1+0x1860] ;  /* 0x0018600001127983 */ /* 0x001ea80000300a00 */
[----:B------:R-:W2:Y:S04]  /*2a380*/  LDL.LU R12, [R1+0x2b0] ;  /* 0x0002b000010c7983 */ /* 0x000ea80000300800 */
[----:B------:R-:W2:Y:S04]  /*2a390*/  LDL.LU R13, [R1+0x2b4] ;  /* 0x0002b400010d7983 */ /* 0x000ea80000300800 */
[----:B------:R-:W2:Y:S04]  /*2a3a0*/  LDL.LU R14, [R1+0x2b8] ;  /* 0x0002b800010e7983 */ /* 0x000ea80000300800 */
[----:B------:R-:W2:Y:S04]  /*2a3b0*/  LDL.LU R15, [R1+0x2bc] ;  /* 0x0002bc00010f7983 */ /* 0x000ea80000300800 */
[----:B------:R-:W-:Y:S04]  /*2a3c0*/  STL.64 [R1+0x1810], R6 ;  /* 0x0018100601007387 */ /* 0x000fe80000100a00 */
[----:B------:R-:W-:Y:S04]  /*2a3d0*/  STL.64 [R1+0x17f0], R26 ;  /* 0x0017f01a01007387 */ /* 0x000fe80000100a00 */
[----:B----4-:R0:W-:Y:S04]  /*2a3e0*/  STL.64 [R1+0x17e8], R24 ;  /* 0x0017e81801007387 */ /* 0x0101e80000100a00 */
[----:B0-----:R-:W3:Y:S04]  /*2a3f0*/  LDL.LU R24, [R1+0x260] ;  /* 0x0002600001187983 */ /* 0x001ee80000300800 */
[----:B------:R-:W3:Y:S04]  /*2a400*/  LDL.LU R25, [R1+0x264] ;  /* 0x0002640001197983 */ /* 0x000ee80000300800 */
[----:B------:R-:W4:Y:S04]  /*2a410*/  LDL.LU R26, [R1+0x268] ;  /* 0x00026800011a7983 */ /* 0x000f280000300800 */
[----:B------:R-:W4:Y:S01]  /*2a420*/  LDL.LU R27, [R1+0x26c] ;  /* 0x00026c00011b7983 */ /* 0x000f220000300800 */
[----:B------:R-:W-:-:S02]  /*2a430*/  IMAD.MOV.U32 R6, RZ, RZ, R11 ;  /* 0x000000ffff067224 */ /* 0x000fc400078e000b */
[----:B------:R-:W-:-:S05]  /*2a440*/  IMAD.MOV.U32 R7, RZ, RZ, R10 ;  /* 0x000000ffff077224 */ /* 0x000fca00078e000a */
[----:B------:R0:W-:Y:S02]  /*2a450*/  STL.64 [R1+0x1828], R6 ;  /* 0x0018280601007387 */ /* 0x0001e40000100a00 */
[----:B0-----:R-:W-:Y:S02]  /*2a460*/  IMAD.MOV.U32 R7, RZ, RZ, R8 ;  /* 0x000000ffff077224 */ /* 0x001fe400078e0008 */
[----:B------:R-:W-:Y:S01]  /*2a470*/  IMAD.MOV.U32 R6, RZ, RZ, R9 ;  /* 0x000000ffff067224 */ /* 0x000fe200078e0009 */
[----:B------:R-:W2:Y:S04]  /*2a480*/  LDL.LU R8, [R1+0x2a0] ;  /* 0x0002a00001087983 */ /* 0x000ea80000300800 */
[----:B------:R-:W2:Y:S04]  /*2a490*/  LDL.LU R9, [R1+0x2a4] ;  /* 0x0002a40001097983 */ /* 0x000ea80000300800 */
[----:B------:R-:W2:Y:S04]  /*2a4a0*/  LDL.LU R10, [R1+0x2a8] ;  /* 0x0002a800010a7983 */ /* 0x000ea80000300800 */
[----:B------:R-:W2:Y:S04]  /*2a4b0*/  LDL.LU R11, [R1+0x2ac] ;  /* 0x0002ac00010b7983 */ /* 0x000ea80000300800 */
        /* <DEDUP_REMOVED lines=11> */
[----:B------:R-:W3:Y:S04]  /*2a570*/  LDL.LU R26, [R1+0x288] ;  /* 0x00028800011a7983 */ /* 0x000ee80000300800 */
[----:B------:R-:W3:Y:S01]  /*2a580*/  LDL.LU R27, [R1+0x28c] ;  /* 0x00028c00011b7983 */ /* 0x000ee20000300800 */
[----:B------:R-:W-:-:S02]  /*2a590*/  IMAD.MOV.U32 R28, RZ, RZ, R18 ;  /* 0x000000ffff1c7224 */ /* 0x000fc400078e0012 */
[----:B------:R-:W-:Y:S01]  /*2a5a0*/  IMAD.MOV.U32 R18, RZ, RZ, R14 ;  /* 0x000000ffff127224 */ /* 0x000fe200078e000e */
[----:B---3--:R-:W-:Y:S04]  /*2a5b0*/  STL.64 [R1+0x1838], R26 ;  /* 0x0018381a01007387 */ /* 0x008fe80000100a00 */
[----:B--2---:R0:W-:Y:S04]  /*2a5c0*/  STL.64 [R1+0x1830], R24 ;  /* 0x0018301801007387 */ /* 0x0041e80000100a00 */
[----:B0-----:R-:W2:Y:S04]  /*2a5d0*/  LDL.LU R24, [R1+0x290] ;  /* 0x0002900001187983 */ /* 0x001ea80000300800 */
[----:B------:R-:W2:Y:S04]  /*2a5e0*/  LDL.LU R25, [R1+0x294] ;  /* 0x0002940001197983 */ /* 0x000ea80000300800 */
[----:B------:R-:W2:Y:S04]  /*2a5f0*/  LDL.LU R26, [R1+0x298] ;  /* 0x00029800011a7983 */ /* 0x000ea80000300800 */
[----:B------:R-:W2:Y:S04]  /*2a600*/  LDL.LU R27, [R1+0x29c] ;  /* 0x00029c00011b7983 */ /* 0x000ea80000300800 */
[----:B------:R0:W-:Y:S02]  /*2a610*/  STL [R1+0x1720], R29 ;  /* 0x0017201d01007387 */ /* 0x0001e40000100800 */
[----:B0-----:R-:W-:-:S02]  /*2a620*/  IMAD.MOV.U32 R29, RZ, RZ, R19 ;  /* 0x000000ffff1d7224 */ /* 0x001fc400078e0013 */
[----:B------:R-:W-:Y:S02]  /*2a630*/  IMAD.MOV.U32 R19, RZ, RZ, R15 ;  /* 0x000000ffff137224 */ /* 0x000fe400078e000f */
[----:B------:R-:W3:Y:S01]  /*2a640*/  LDL.LU.64 R14, [R1+0x1858] ;  /* 0x00185800010e7983 */ /* 0x000ee20000300a00 */
[----:B------:R-:W-:Y:S02]  /*2a650*/  IMAD.MOV.U32 R16, RZ, RZ, R12 ;  /* 0x000000ffff107224 */ /* 0x000fe400078e000c */
[----:B------:R-:W-:Y:S02]  /*2a660*/  IMAD.MOV.U32 R17, RZ, RZ, R13 ;  /* 0x000000ffff117224 */ /* 0x000fe400078e000d */
[----:B------:R-:W4:Y:S04]  /*2a670*/  LDL.LU.64 R12, [R1+0x1850] ;  /* 0x00185000010c7983 */ /* 0x000f280000300a00 */
[----:B------:R-:W-:Y:S04]  /*2a680*/  STL.64 [R1+0x1718], R18 ;  /* 0x0017181201007387 */ /* 0x000fe80000100a00 */
[----:B------:R-:W-:Y:S01]  /*2a690*/  STL.64 [R1+0x1710], R16 ;  /* 0x0017101001007387 */ /* 0x000fe20000100a00 */
[----:B---3--:R-:W-:Y:S03]  /*2a6a0*/  HMMA.16816.F32 R20, R20, R14, R8 ;  /* 0x0000000e1414723c */ /* 0x008fe60000001808 */
[----:B------:R-:W2:Y:S04]  /*2a6b0*/  LDL.LU.64 R10, [R1+0x1848] ;  /* 0x00184800010a7983 */ /* 0x000ea80000300a00 */
[----:B------:R-:W2:Y:S04]  /*2a6c0*/  LDL.LU.64 R8, [R1+0x1840] ;  /* 0x0018400001087983 */ /* 0x000ea80000300a00 */
[----:B------:R-:W-:-:S12]  /*2a6d0*/  STL.64 [R1+0x17b8], R14 ;  /* 0x0017b80e01007387 */ /* 0x000fd80000100a00 */
[----:B------:R-:W-:Y:S04]  /*2a6e0*/  STL.64 [R1+0x1670], R22 ;  /* 0x0016701601007387 */ /* 0x000fe80000100a00 */
[----:B------:R0:W-:Y:S04]  /*2a6f0*/  STL.64 [R1+0x1668], R20 ;  /* 0x0016681401007387 */ /* 0x0001e80000100a00 */
[----:B0-----:R-:W3:Y:S04]  /*2a700*/  LDL R20, [R1+0x10] ;  /* 0x0000100001147983 */ /* 0x001ee80000100800 */
[----:B------:R-:W3:Y:S01]  /*2a710*/  LDL R21, [R1+0x14] ;  /* 0x0000140001157983 */ /* 0x000ee20000100800 */
[----:B------:R-:W-:-:S02]  /*2a720*/  IMAD.MOV.U32 R18, RZ, RZ, R5 ;  /* 0x000000ffff127224 */ /* 0x000fc400078e0005 */
[----:B------:R-:W-:Y:S02]  /*2a730*/  IMAD.MOV.U32 R19, RZ, RZ, R4 ;  /* 0x000000ffff137224 */ /* 0x000fe400078e0004 */
[C---:B--2---:R-:W-:Y:S01]  /*2a740*/  HMMA.16816.F32 R4, R8.reuse, R6, R24 ;  /* 0x000000060804723c */ /* 0x044fe20000001818 */
[----:B---3--:R0:W-:Y:S04]  /*2a750*/  STL.64 [R1+0x1728], R20 ;  /* 0x0017281401007387 */ /* 0x0081e80000100a00 */
[----:B0-----:R-:W2:Y:S04]  /*2a760*/  LDL.LU R20, [R1+0x250] ;  /* 0x0002500001147983 */ /* 0x001ea80000300800 */
[----:B------:R-:W3:Y:S04]  /*2a770*/  LDL.LU.64 R26, [R1+0x1838] ;  /* 0x00183800011a7983 */ /* 0x000ee80000300a00 */
[----:B------:R-:W3:Y:S10]  /*2a780*/  LDL.LU.64 R24, [R1+0x1830] ;  /* 0x0018300001187983 */ /* 0x000ef40000300a00 */
[----:B------:R-:W-:Y:S04]  /*2a790*/  STL.64 [R1+0x2d0], R4 ;  /* 0x0002d00401007387 */ /* 0x000fe80000100a00 */
[----:B------:R0:W-:Y:S04]  /*2a7a0*/  STL.64 [R1+0x2d8], R6 ;  /* 0x0002d80601007387 */ /* 0x0001e80000100a00 */
[----:B0-----:R-:W3:Y:S02]  /*2a7b0*/  LDL.LU.64 R6, [R1+0x1828] ;  /* 0x0018280001067983 */ /* 0x001ee40000300a00 */
[----:B---3--:R-:W-:Y:S02]  /*2a7c0*/  HMMA.16816.F32 R4, R8, R6, R24 ;  /* 0x000000060804723c */ /* 0x008fe40000001818 */
[----:B------:R-:W3:Y:S04]  /*2a7d0*/  LDL.LU.64 R26, [R1+0x1820] ;  /* 0x00182000011a7983 */ /* 0x000ee80000300a00 */
[----:B------:R-:W3:-:S15]  /*2a7e0*/  LDL.LU.64 R24, [R1+0x1818] ;  /* 0x0018180001187983 */ /* 0x000ede0000300a00 */
[----:B------:R-:W-:-:S02]  /*2a7f0*/  NOP ;  /* 0x0000000000007918 */ /* 0x000fc40000000000 */
        /* <DEDUP_REMOVED lines=12> */
[----:B------:R-:W4:-:S15]  /*2a8c0*/  LDL.LU.64 R24, [R1+0x17e8] ;  /* 0x0017e80001187983 */ /* 0x000f1e0000300a00 */
[----:B------:R-:W-:-:S02]  /*2a8d0*/  NOP ;  /* 0x0000000000007918 */ /* 0x000fc40000000000 */
[----:B------:R-:W-:Y:S04]  /*2a8e0*/  STL.64 [R1+0x2a0], R4 ;  /* 0x0002a00401007387 */ /* 0x000fe80000100a00 */
[----:B------:R0:W-:Y:S04]  /*2a8f0*/  STL.64 [R1+0x2a8], R6 ;  /* 0x0002a80601007387 */ /* 0x0001e80000100a00 */
[----:B0-----:R-:W3:Y:S04]  /*2a900*/  LDL.LU.64 R6, [R1+0x17e0] ;  /* 0x0017e00001067983 */ /* 0x001ee80000300a00 */
[----:B------:R-:W3:Y:S01]  /*2a910*/  LDL.LU.64 R4, [R1+0x17d8] ;  /* 0x0017d80001047983 */ /* 0x000ee20000300a00 */
[----:B------:R-:W-:-:S02]  /*2a920*/  IMAD.MOV.U32 R21, RZ, RZ, R3 ;  /* 0x000000ffff157224 */ /* 0x000fc400078e0003 */
[----:B------:R-:W-:Y:S02]  /*2a930*/  IMAD.MOV.U32 R22, RZ, RZ, R2 ;  /* 0x000000ffff167224 */ /* 0x000fe400078e0002 */
[----:B------:R-:W-:-:S07]  /*2a940*/  IMAD.MOV.U32 R23, RZ, RZ, R0 ;  /* 0x000000ffff177224 */ /* 0x000fce00078e0000 */
[----:B--2---:R-:W-:-:S15]  /*2a950*/  HMMA.16816.F32 R16, R8, R18, R20 ;  /* 0x000000120810723c */ /* 0x004fde0000001814 */
[----:B------:R-:W-:-:S08]  /*2a960*/  NOP ;  /* 0x0000000000007918 */ /* 0x000fd00000000000 */
[----:B------:R-:W-:Y:S04]  /*2a970*/  STL.64 [R1+0x290], R16 ;  /* 0x0002901001007387 */ /* 0x000fe80000100a00 */
[----:B------:R-:W-:Y:S01]  /*2a980*/  STL.64 [R1+0x298], R18 ;  /* 0x0002981201007387 */ /* 0x000fe20000100a00 */
[----:B---3--:R-:W-:-:S15]  /*2a990*/  HMMA.16816.F32 R4, R8, R26, R4 ;  /* 0x0000001a0804723c */ /* 0x008fde0000001804 */
[----:B------:R-:W-:-:S08]  /*2a9a0*/  NOP ;  /* 0x0000000000007918 */ /* 0x000fd00000000000 */
[----:B------:R-:W-:Y:S04]  /*2a9b0*/  STL [R1+0x280], R4 ;  /* 0x0002800401007387 */ /* 0x000fe80000100800 */
[----:B------:R-:W2:Y:S01]  /*2a9c0*/  LDL.64 R20, [R1+0x20] ;  /* 0x0000200001147983 */ /* 0x000ea20000100a00 */
[----:B------:R-:W-:Y:S02]  /*2a9d0*/  IMAD.MOV.U32 R0, RZ, RZ, R7 ;  /* 0x000000ffff007224 */ /* 0x000fe400078e0007 */
[----:B------:R-:W-:Y:S02]  /*2a9e0*/  IMAD.MOV.U32 R2, RZ, RZ, R6 ;  /* 0x000000ffff027224 */ /* 0x000fe400078e0006 */
[----:B------:R-:W-:Y:S01]  /*2a9f0*/  IMAD.MOV.U32 R3, RZ, RZ, R5 ;  /* 0x000000ffff037224 */ /* 0x000fe200078e0005 */
[----:B--2---:R-:W-:Y:S04]  /*2aa00*/  STL.64 [R1+0x1740], R20 ;  /* 0x0017401401007387 */ /* 0x004fe80000100a00 */
[----:B------:R-:W2:Y:S04]  /*2aa10*/  LDL R27, [R1+0x3d8] ;  /* 0x0003d800011b7983 */ /* 0x000ea80000100800 */
[----:B------:R-:W-:Y:S04]  /*2aa20*/  STL [R1+0x15b0], R0 ;  /* 0x0015b00001007387 */ /* 0x000fe80000100800 */
[----:B------:R-:W-:Y:S04]  /*2aa30*/  STL [R1+0x15ac], R2 ;  /* 0x0015ac0201007387 */ /* 0x000fe80000100800 */
[----:B------:R-:W-:Y:S04]  /*2aa40*/  STL [R1+0x15a8], R3 ;  /* 0x0015a80301007387 */ /* 0x000fe80000100800 */
[----:B--2---:R-:W-:Y:S04]  /*2aa50*/  STL [R1+0x16d8], R27 ;  /* 0x0016d81b01007387 */ /* 0x004fe80000100800 */
[----:B----4-:R0:W-:Y:S04]  /*2aa60*/  STL.64 [R1+0x16d0], R24 ;  /* 0x0016d01801007387 */ /* 0x0101e80000100a00 */
[----:B------:R1:W2:Y:S04]  /*2aa70*/  LDSM.16.MT88.4 R4, [R27+UR4+0x6080] ;  /* 0x006080041b04783b */ /* 0x0002a80008004200 */
[----:B0-----:R-:W3:Y:S04]  /*2aa80*/  LDL.LU R24, [R1+0x170] ;  /* 0x0001700001187983 */ /* 0x001ee80000300800 */
[----:B------:R-:W3:Y:S04]  /*2aa90*/  LDL.LU R25, [R1+0x174] ;  /* 0x0001740001197983 */ /* 0x000ee80000300800 */
[----:B------:R-:W4:Y:S04]  /*2aaa0*/  LDL.LU R26, [R1+0x178] ;  /* 0x00017800011a7983 */ /* 0x000f280000300800 */
[----:B-1----:R-:W4:Y:S04]  /*2aab0*/  LDL.LU R27, [R1+0x17c] ;  /* 0x00017c00011b7983 */ /* 0x002f280000300800 */
[----:B------:R-:W2:Y:S04]  /*2aac0*/  LDL.LU R16, [R1+0x1a0] ;  /* 0x0001a00001107983 */ /* 0x000ea80000300800 */
[----:B------:R-:W2:Y:S04]  /*2aad0*/  LDL.LU R17, [R1+0x1a4] ;  /* 0x0001a40001117983 */ /* 0x000ea80000300800 */
[----:B------:R-:W3:Y:S04]  /*2aae0*/  LDL.LU R18, [R1+0x1a8] ;  /* 0x0001a80001127983 */ /* 0x000ee80000300800 */
[----:B------:R-:W3:Y:S04]  /*2aaf0*/  LDL.LU R19, [R1+0x1ac] ;  /* 0x0001ac0001137983 */ /* 0x000ee80000300800 */
[----:B---3--:R-:W-:Y:S04]  /*2ab00*/  STL.64 [R1+0x1768], R18 ;  /* 0x0017681201007387 */ /* 0x008fe80000100a00 */
[----:B--2---:R0:W-:Y:S04]  /*2ab10*/  STL.64 [R1+0x1760], R16 ;  /* 0x0017601001007387 */ /* 0x0041e80000100a00 */
[----:B0-----:R-:W2:Y:S04]  /*2ab20*/  LDL.64 R16, [R1+0x50] ;  /* 0x0000500001107983 */ /* 0x001ea80000100a00 */
[----:B--2---:R0:W-:Y:S04]  /*2ab30*/  STL.64 [R1+0x1778], R16 ;  /* 0x0017781001007387 */ /* 0x0041e80000100a00 */
[----:B0-----:R-:W2:Y:S04]  /*2ab40*/  LDL.LU R16, [R1+0x1c0] ;  /* 0x0001c00001107983 */ /* 0x001ea80000300800 */
        /* <DEDUP_REMOVED lines=10> */
[----:B------:R-:W3:Y:S01]  /*2abf0*/  LDL.LU R19, [R1+0x1ec] ;  /* 0x0001ec0001137983 */ /* 0x000ee20000300800 */
[----:B------:R-:W-:-:S03]  /*2ac00*/  IMAD.MOV.U32 R14, RZ, RZ, R28 ;  /* 0x000000ffff0e7224 */ /* 0x000fc600078e001c */
[----:B---3--:R-:W-:Y:S04]  /*2ac10*/  STL.64 [R1+0x17c8], R18 ;  /* 0x0017c81201007387 */ /* 0x008fe80000100a00 */
[----:B--2---:R0:W-:Y:S04]  /*2ac20*/  STL.64 [R1+0x17c0], R16 ;  /* 0x0017c01001007387 */ /* 0x0041e80000100a00 */
[----:B------:R-:W2:Y:S04]  /*2ac30*/  LDL.LU R28, [R1+0x17d0] ;  /* 0x0017d000011c7983 */ /* 0x000ea80000300800 */
[----:B0-----:R-:W3:Y:S04]  /*2ac40*/  LDL.LU R16, [R1+0x230] ;  /* 0x0002300001107983 */ /* 0x001ee80000300800 */
[----:B------:R-:W3:Y:S04]  /*2ac50*/  LDL.LU R17, [R1+0x234] ;  /* 0x0002340001117983 */ /* 0x000ee80000300800 */
[----:B------:R-:W3:Y:S04]  /*2ac60*/  LDL.LU R18, [R1+0x238] ;  /* 0x0002380001127983 */ /* 0x000ee80000300800 */
[----:B------:R-:W3:Y:S04]  /*2ac70*/  LDL.LU R19, [R1+0x23c] ;  /* 0x00023c0001137983 */ /* 0x000ee80000300800 */
[----:B------:R-:W4:Y:S04]  /*2ac80*/  LDL.64 R20, [R1+0x30] ;  /* 0x0000300001147983 */ /* 0x000f280000100a00 */
[----:B----4-:R0:W-:Y:S04]  /*2ac90*/  STL.64 [R1+0x1758], R20 ;  /* 0x0017581401007387 */ /* 0x0101e80000100a00 */
[----:B0-----:R-:W4:Y:S04]  /*2aca0*/  LDL.64 R20, [R1+0x40] ;  /* 0x0000400001147983 */ /* 0x001f280000100a00 */
[----:B----4-:R0:W-:Y:S04]  /*2acb0*/  STL.64 [R1+0x1770], R20 ;  /* 0x0017701401007387 */ /* 0x0101e80000100a00 */
        /* <DEDUP_REMOVED lines=8> */
[----:B------:R-:W2:Y:S04]  /*2ad40*/  LDL.LU R22, [R1+0x1d8] ;  /* 0x0001d80001167983 */ /* 0x000ea80000300800 */
[----:B------:R-:W2:Y:S04]  /*2ad50*/  LDL.LU R23, [R1+0x1dc] ;  /* 0x0001dc0001177983 */ /* 0x000ea80000300800 */
[----:B------:R-:W-:Y:S04]  /*2ad60*/  STL.64 [R1+0x1738], R26 ;  /* 0x0017381a01007387 */ /* 0x000fe80000100a00 */
[----:B------:R0:W-:Y:S04]  /*2ad70*/  STL.64 [R1+0x1730], R24 ;  /* 0x0017301801007387 */ /* 0x0001e80000100a00 */
[----:B0-----:R-:W4:Y:S04]  /*2ad80*/  LDL.LU R24, [R1+0x180] ;  /* 0x0001800001187983 */ /* 0x001f280000300800 */
[----:B------:R-:W4:Y:S04]  /*2ad90*/  LDL.LU R25, [R1+0x184] ;  /* 0x0001840001197983 */ /* 0x000f280000300800 */
[----:B------:R-:W3:Y:S04]  /*2ada0*/  LDL.LU R26, [R1+0x188] ;  /* 0x00018800011a7983 */ /* 0x000ee80000300800 */
[----:B------:R-:W3:Y:S01]  /*2adb0*/  LDL.LU R27, [R1+0x18c] ;  /* 0x00018c00011b7983 */ /* 0x000ee20000300800 */
[----:B------:R-:W-:-:S03]  /*2adc0*/  IMAD.MOV.U32 R15, RZ, RZ, R29 ;  /* 0x000000ffff0f7224 */ /* 0x000fc600078e001d */
[----:B---3--:R-:W-:Y:S04]  /*2add0*/  STL.64 [R1+0x1750], R26 ;  /* 0x0017501a01007387 */ /* 0x008fe80000100a00 */
[----:B----4-:R0:W-:Y:S04]  /*2ade0*/  STL.64 [R1+0x1748], R24 ;  /* 0x0017481801007387 */ /* 0x0101e80000100a00 */
[----:B0-----:R-:W3:Y:S04]  /*2adf0*/  LDL.LU R24, [R1+0x190] ;  /* 0x0001900001187983 */ /* 0x001ee80000300800 */
[----:B------:R-:W3:Y:S04]  /*2ae00*/  LDL.LU R25, [R1+0x194] ;  /* 0x0001940001197983 */ /* 0x000ee80000300800 */
[----:B------:R-:W3:Y:S04]  /*2ae10*/  LDL.LU R26, [R1+0x198] ;  /* 0x00019800011a7983 */ /* 0x000ee80000300800 */
[----:B------:R-:W3:Y:S04]  /*2ae20*/  LDL.LU R27, [R1+0x19c] ;  /* 0x00019c00011b7983 */ /* 0x000ee80000300800 */
[----:B------:R-:W-:Y:S04]  /*2ae30*/  STL.64 [R1+0x1660], R6 ;  /* 0x0016600601007387 */ /* 0x000fe80000100a00 */
[----:B------:R0:W-:Y:S02]  /*2ae40*/  STL.64 [R1+0x1658], R4 ;  /* 0x0016580401007387 */ /* 0x0001e40000100a00 */
[----:B0-----:R-:W-:-:S02]  /*2ae50*/  IMAD.MOV.U32 R4, RZ, RZ, R13 ;  /* 0x000000ffff047224 */ /* 0x001fc400078e000d */
[----:B------:R-:W-:Y:S02]  /*2ae60*/  IMAD.MOV.U32 R5, RZ, RZ, R12 ;  /* 0x000000ffff057224 */ /* 0x000fe400078e000c */
[----:B------:R-:W-:Y:S01]  /*2ae70*/  HMMA.16816.F32 R12, R8, R14, R16 ;  /* 0x0000000e080c723c */ /* 0x000fe20000001810 */
[----:B------:R-:W4:Y:S04]  /*2ae80*/  LDL.LU.64 R18, [R1+0x17c8] ;  /* 0x0017c80001127983 */ /* 0x000f280000300a00 */
[----:B------:R-:W4:-:S15]  /*2ae90*/  LDL.LU.64 R16, [R1+0x17c0] ;  /* 0x0017c00001107983 */ /* 0x000f1e0000300a00 */
[----:B------:R-:W-:-:S03]  /*2aea0*/  NOP ;  /* 0x0000000000007918 */ /* 0x000fc60000000000 */
[----:B------:R-:W-:Y:S04]  /*2aeb0*/  STL.64 [R1+0x270], R12 ;  /* 0x0002700c01007387 */ /* 0x000fe80000100a00 */
[----:B------:R0:W-:Y:S04]  /*2aec0*/  STL.64 [R1+0x278], R14 ;  /* 0x0002780e01007387 */ /* 0x0001e80000100a00 */
[----:B0-----:R-:W4:Y:S02]  /*2aed0*/  LDL.LU.64 R14, [R1+0x17b8] ;  /* 0x0017b800010e7983 */ /* 0x001f240000300a00 */
[----:B----4-:R-:W-:Y:S02]  /*2aee0*/  HMMA.16816.F32 R8, R8, R14, R16 ;  /* 0x0000000e0808723c */ /* 0x010fe40000001810 */
[----:B------:R-:W2:Y:S04]  /*2aef0*/  LDL.LU.64 R16, [R1+0x17b0] ;  /* 0x0017b00001107983 */ /* 0x000ea80000300a00 */
[----:B------:R-:W2:Y:S04]  /*2af00*/  LDL.LU.64 R14, [R1+0x17a8] ;  /* 0x0017a800010e7983 */ /* 0x000ea80000300a00 */
[----:B------:R-:W2:-:S13]  /*2af10*/  LDL.LU.64 R12, [R1+0x17a0] ;  /* 0x0017a000010c7983 */ /* 0x000e9a0000300a00 */
[----:B------:R0:W-:Y:S04]  /*2af20*/  STL.64 [R1+0x260], R8 ;  /* 0x0002600801007387 */ /* 0x0001e80000100a00 */
[----:B------:R1:W-:Y:S04]  /*2af30*/  STL.64 [R1+0x268], R10 ;  /* 0x0002680a01007387 */ /* 0x0003e80000100a00 */
[----:B0-----:R-:W4:Y:S01]  /*2af40*/  LDL R8, [R1+0x60] ;  /* 0x0000600001087983 */ /* 0x001f220000100800 */
[----:B--2---:R-:W-:Y:S06]  /*2af50*/  HMMA.16816.F32 R20, R12, R16, R20 ;  /* 0x000000100c14723c */ /* 0x004fec0000001814 */
[----:B------:R-:W-:-:S02]  /*2af60*/  IMAD.MOV.U32 R29, RZ, RZ, R16 ;  /* 0x000000ffff1d7224 */ /* 0x000fc400078e0010 */
[----:B-1----:R-:W-:-:S15]  /*2af70*/  IMAD.MOV.U32 R11, RZ, RZ, R17 ;  /* 0x000000ffff0b7224 */ /* 0x002fde00078e0011 */
[----:B------:R-:W-:Y:S04]  /*2af80*/  STL.64 [R1+0x250], R20 ;  /* 0x0002501401007387 */ /* 0x000fe80000100a00 */
[----:B------:R0:W-:Y:S04]  /*2af90*/  STL.64 [R1+0x258], R22 ;  /* 0x0002581601007387 */ /* 0x0001e80000100a00 */
[----:B0-----:R-:W2:Y:S04]  /*2afa0*/  LDL.LU.64 R22, [R1+0x1798] ;  /* 0x0017980001167983 */ /* 0x001ea80000300a00 */
[----:B------:R-:W2:Y:S04]  /*2afb0*/  LDL.LU.64 R20, [R1+0x1790] ;  /* 0x0017900001147983 */ /* 0x000ea80000300a00 */
[----:B------:R-:W4:Y:S04]  /*2afc0*/  LDL.LU.64 R18, [R1+0x1788] ;  /* 0x0017880001127983 */ /* 0x000f280000300a00 */
[----:B------:R-:W4:Y:S01]  /*2afd0*/  LDL.LU.64 R16, [R1+0x1780] ;  /* 0x0017800001107983 */ /* 0x000f220000300a00 */
[----:B------:R-:W-:-:S07]  /*2afe0*/  IMAD.MOV.U32 R9, RZ, RZ, R28 ;  /* 0x000000ffff097224 */ /* 0x000fce00078e001c */
[----:B----4-:R-:W-:-:S15]  /*2aff0*/  HMMA.16816.F32 R16, R12, R8, R16 ;  /* 0x000000080c10723c */ /* 0x010fde0000001810 */
[----:B------:R-:W-:-:S08]  /*2b000*/  NOP ;  /* 0x0000000000007918 */ /* 0x000fd00000000000 */
[----:B------:R0:W-:Y:S04]  /*2b010*/  STL.64 [R1+0x240], R16 ;  /* 0x0002401001007387 */ /* 0x0001e80000100a00 */
[----:B------:R-:W-:Y:S04]  /*2b020*/  STL.64 [R1+0x248], R18 ;  /* 0x0002481201007387 */ /* 0x000fe80000100a00 */
[----:B0-----:R-:W2:Y:S04]  /*2b030*/  LDL.LU.64 R16, [R1+0x1778] ;  /* 0x0017780001107983 */ /* 0x001ea80000300a00 */
[----:B------:R-:W-:Y:S01]  /*2b040*/  STL.64 [R1+0x16e0], R8 ;  /* 0x0016e00801007387 */ /* 0x000fe20000100a00 */
[----:B--2---:R-:W-:Y:S06]  /*2b050*/  HMMA.16816.F32 R20, R12, R16, R20 ;  /* 0x000000100c14723c */ /* 0x004fec0000001814 */
[----:B------:R-:W-:-:S02]  /*2b060*/  IMAD.MOV.U32 R6, RZ, RZ, R16 ;  /* 0x000000ffff067224 */ /* 0x000fc400078e0010 */
[----:B------:R-:W-:-:S15]  /*2b070*/  IMAD.MOV.U32 R3, RZ, RZ, R17 ;  /* 0x000000ffff037224 */ /* 0x000fde00078e0011 */
[----:B------:R0:W-:Y:S04]  /*2b080*/  STL.64 [R1+0x230], R20 ;  /* 0x0002301401007387 */ /* 0x0001e80000100a00 */
[----:B------:R-:W-:Y:S04]  /*2b090*/  STL.64 [R1+0x238], R22 ;  /* 0x0002381601007387 */ /* 0x000fe80000100a00 */
[----:B0-----:R-:W2:Y:S04]  /*2b0a0*/  LDL.LU.64 R20, [R1+0x1770] ;  /* 0x0017700001147983 */ /* 0x001ea80000300a00 */
[----:B------:R-:W4:Y:S04]  /*2b0b0*/  LDL.LU.64 R18, [R1+0x1768] ;  /* 0x0017680001127983 */ /* 0x000f280000300a00 */
[----:B------:R-:W4:Y:S01]  /*2b0c0*/  LDL.LU.64 R16, [R1+0x1760] ;  /* 0x0017600001107983 */ /* 0x000f220000300a00 */
[----:B--2---:R-:W-:-:S02]  /*2b0d0*/  IMAD.MOV.U32 R10, RZ, RZ, R20 ;  /* 0x000000ffff0a7224 */ /* 0x004fc400078e0014 */
[----:B------:R-:W-:Y:S01]  /*2b0e0*/  IMAD.MOV.U32 R7, RZ, RZ, R21 ;  /* 0x000000ffff077224 */ /* 0x000fe200078e0015 */
[----:B----4-:R-:W-:Y:S01]  /*2b0f0*/  HMMA.16816.F32 R16, R12, R20, R16 ;  /* 0x000000140c10723c */ /* 0x010fe20000001810 */
[----:B------:R-:W3:-:S15]  /*2b100*/  LDL.LU.64 R20, [R1+0x1758] ;  /* 0x0017580001147983 */ /* 0x000ede0000300a00 */
[----:B------:R-:W-:-:S07]  /*2b110*/  NOP ;  /* 0x0000000000007918 */ /* 0x000fce0000000000 */
[----:B------:R0:W-:Y:S04]  /*2b120*/  STL.64 [R1+0x220], R16 ;  /* 0x0002201001007387 */ /* 0x0001e80000100a00 */
[----:B------:R1:W-:Y:S01]  /*2b130*/  STL [R1+0x228], R18 ;  /* 0x0002281201007387 */ /* 0x0003e20000100800 */
[----:B------:R-:W-:-:S03]  /*2b140*/  IMAD.MOV.U32 R28, RZ, RZ, R19 ;  /* 0x000000ffff1c7224 */ /* 0x000fc600078e0013 */
[----:B0-----:R-:W2:Y:S04]  /*2b150*/  LDL.LU R16, [R1+0x160] ;  /* 0x0001600001107983 */ /* 0x001ea80000300800 */
[----:B------:R-:W2:Y:S04]  /*2b160*/  LDL.LU R17, [R1+0x164] ;  /* 0x0001640001117983 */ /* 0x000ea80000300800 */
[----:B-1----:R-:W2:Y:S04]  /*2b170*/  LDL.LU R18, [R1+0x168] ;  /* 0x0001680001127983 */ /* 0x002ea80000300800 */
[----:B------:R-:W2:Y:S04]  /*2b180*/  LDL.LU R19, [R1+0x16c] ;  /* 0x00016c0001137983 */ /* 0x000ea80000300800 */
[----:B------:R-:W-:Y:S01]  /*2b190*/  STL [R1+0x1520], R28 ;  /* 0x0015201c01007387 */ /* 0x000fe20000100800 */
[----:B---3--:R-:W-:Y:S06]  /*2b1a0*/  HMMA.16816.F32 R24, R12, R20, R24 ;  /* 0x000000140c18723c */ /* 0x008fec0000001818 */
[----:B------:R-:W-:Y:S01]  /*2b1b0*/  IMAD.MOV.U32 R2, RZ, RZ, R20 ;  /* 0x000000ffff027224 */ /* 0x000fe200078e0014 */
[----:B------:R-:W-:-:S15]  /*2b1c0*/  MOV R0, R21 ;  /* 0x0000001500007202 */ /* 0x000fde0000000f00 */
[----:B------:R-:W-:-:S01]  /*2b1d0*/  NOP ;  /* 0x0000000000007918 */ /* 0x000fc20000000000 */
[----:B------:R-:W-:Y:S04]  /*2b1e0*/  STL.64 [R1+0x210], R24 ;  /* 0x0002101801007387 */ /* 0x000fe80000100a00 */
[----:B------:R0:W-:Y:S04]  /*2b1f0*/  STL.64 [R1+0x218], R26 ;  /* 0x0002181a01007387 */ /* 0x0001e80000100a00 */
[----:B0-----:R-:W3:Y:S04]  /*2b200*/  LDL.LU.64 R26, [R1+0x1750] ;  /* 0x00175000011a7983 */ /* 0x001ee80000300a00 */
[----:B------:R-:W3:Y:S04]  /*2b210*/  LDL.LU.64 R24, [R1+0x1748] ;  /* 0x0017480001187983 */ /* 0x000ee80000300a00 */
[----:B------:R-:W3:Y:S02]  /*2b220*/  LDL.LU.64 R20, [R1+0x1740] ;  /* 0x0017400001147983 */ /* 0x000ee40000300a00 */
        /* <DEDUP_REMOVED lines=15> */
[----:B0-----:R-:W3:Y:S04]  /*2b320*/  LDL.LU R20, [R1+0xa0] ;  /* 0x0000a00001147983 */ /* 0x001ee80000300800 */
[----:B------:R-:W3:Y:S04]  /*2b330*/  LDL.LU R21, [R1+0xa4] ;  /* 0x0000a40001157983 */ /* 0x000ee80000300800 */
[----:B------:R-:W4:Y:S04]  /*2b340*/  LDL.LU R22, [R1+0xa8] ;  /* 0x0000a80001167983 */ /* 0x000f280000300800 */
[----:B------:R-:W4:Y:S04]  /*2b350*/  LDL.LU R23, [R1+0xac] ;  /* 0x0000ac0001177983 */ /* 0x000f280000300800 */
[----:B------:R-:W3:Y:S04]  /*2b360*/  LDL.LU R24, [R1+0x80] ;  /* 0x0000800001187983 */ /* 0x000ee80000300800 */
[----:B------:R-:W3:Y:S04]  /*2b370*/  LDL.LU R25, [R1+0x84] ;  /* 0x0000840001197983 */ /* 0x000ee80000300800 */
[----:B------:R-:W4:Y:S04]  /*2b380*/  LDL.LU R26, [R1+0x88] ;  /* 0x00008800011a7983 */ /* 0x000f280000300800 */
[----:B------:R-:W4:Y:S01]  /*2b390*/  LDL.LU R27, [R1+0x8c] ;  /* 0x00008c00011b7983 */ /* 0x000f220000300800 */
[----:B--2---:R-:W-:Y:S01]  /*2b3a0*/  HMMA.16816.F32 R12, R12, R4, R16 ;  /* 0x000000040c0c723c */ /* 0x004fe20000001810 */
[----:B------:R-:W-:-:S02]  /*2b3b0*/  IMAD.MOV.U32 R8, RZ, RZ, R29 ;  /* 0x000000ffff087224 */ /* 0x000fc400078e001d */
[----:B----4-:R-:W-:Y:S04]  /*2b3c0*/  STL.64 [R1+0x16f0], R26 ;  /* 0x0016f01a01007387 */ /* 0x010fe80000100a00 */
[----:B---3--:R0:W-:Y:S04]  /*2b3d0*/  STL.64 [R1+0x16e8], R24 ;  /* 0x0016e81801007387 */ /* 0x0081e80000100a00 */
[----:B------:R-:W2:Y:S04]  /*2b3e0*/  LDL.LU R29, [R1+0x1720] ;  /* 0x00172000011d7983 */ /* 0x000ea80000300800 */
[----:B0-----:R-:W3:Y:S04]  /*2b3f0*/  LDL.LU R24, [R1+0x90] ;  /* 0x0000900001187983 */ /* 0x001ee80000300800 */
[----:B------:R-:W3:Y:S04]  /*2b400*/  LDL.LU R25, [R1+0x94] ;  /* 0x0000940001197983 */ /* 0x000ee80000300800 */
[----:B------:R-:W3:Y:S04]  /*2b410*/  LDL.LU R26, [R1+0x98] ;  /* 0x00009800011a7983 */ /* 0x000ee80000300800 */
[----:B------:R-:W3:Y:S04]  /*2b420*/  LDL.LU R27, [R1+0x9c] ;  /* 0x00009c00011b7983 */ /* 0x000ee80000300800 */
[----:B------:R-:W-:Y:S04]  /*2b430*/  STL.64 [R1+0x16a8], R22 ;  /* 0x0016a81601007387 */ /* 0x000fe80000100a00 */
[----:B------:R0:W-:Y:S02]  /*2b440*/  STL.64 [R1+0x16a0], R20 ;  /* 0x0016a01401007387 */ /* 0x0001e40000100a00 */
[----:B0-----:R-:W-:-:S02]  /*2b450*/  IMAD.MOV.U32 R20, RZ, RZ, R10 ;  /* 0x000000ffff147224 */ /* 0x001fc400078e000a */
[----:B------:R-:W-:-:S05]  /*2b460*/  IMAD.MOV.U32 R21, RZ, RZ, R7 ;  /* 0x000000ffff157224 */ /* 0x000fca00078e0007 */
[----:B------:R-:W-:Y:S04]  /*2b470*/  STL.64 [R1+0x16b8], R20 ;  /* 0x0016b81401007387 */ /* 0x000fe80000100a00 */
[----:B------:R-:W4:Y:S04]  /*2b480*/  LDL.LU.64 R18, [R1+0x1718] ;  /* 0x0017180001127983 */ /* 0x000f280000300a00 */
[----:B------:R-:W2:Y:S04]  /*2b490*/  LDL.LU.64 R16, [R1+0x1710] ;  /* 0x0017100001107983 */ /* 0x000ea80000300a00 */
[----:B------:R0:W-:Y:S04]  /*2b4a0*/  STL.64 [R1+0x1e0], R12 ;  /* 0x0001e00c01007387 */ /* 0x0001e80000100a00 */
[----:B------:R-:W-:Y:S01]  /*2b4b0*/  STL.64 [R1+0x1e8], R14 ;  /* 0x0001e80e01007387 */ /* 0x000fe20000100a00 */
[----:B0-----:R-:W-:-:S02]  /*2b4c0*/  IMAD.MOV.U32 R12, RZ, RZ, R2 ;  /* 0x000000ffff0c7224 */ /* 0x001fc400078e0002 */
[----:B------:R-:W-:-:S05]  /*2b4d0*/  IMAD.MOV.U32 R13, RZ, RZ, R0 ;  /* 0x000000ffff0d7224 */ /* 0x000fca00078e0000 */
[----:B------:R0:W-:Y:S04]  /*2b4e0*/  STL.64 [R1+0x16b0], R12 ;  /* 0x0016b00c01007387 */ /* 0x0001e80000100a00 */
[----:B0-----:R-:W3:Y:S04]  /*2b4f0*/  LDL.LU R12, [R1+0xb0] ;  /* 0x0000b000010c7983 */ /* 0x001ee80000300800 */
[----:B------:R-:W3:Y:S04]  /*2b500*/  LDL.LU R13, [R1+0xb4] ;  /* 0x0000b400010d7983 */ /* 0x000ee80000300800 */
[----:B------:R-:W2:Y:S04]  /*2b510*/  LDL.LU R14, [R1+0xb8] ;  /* 0x0000b800010e7983 */ /* 0x000ea80000300800 */
[----:B------:R-:W2:Y:S01]  /*2b520*/  LDL.LU R15, [R1+0xbc] ;  /* 0x0000bc00010f7983 */ /* 0x000ea20000300800 */
[----:B------:R-:W-:-:S02]  /*2b530*/  IMAD.MOV.U32 R20, RZ, RZ, R6 ;  /* 0x000000ffff147224 */ /* 0x000fc400078e0006 */
[----:B----4-:R-:W-:Y:S02]  /*2b540*/  IMAD.MOV.U32 R6, RZ, RZ, R18 ;  /* 0x000000ffff067224 */ /* 0x010fe400078e0012 */
[----:B------:R-:W-:Y:S01]  /*2b550*/  IMAD.MOV.U32 R7, RZ, RZ, R19 ;  /* 0x000000ffff077224 */ /* 0x000fe200078e0013 */
[----:B--2---:R-:W-:Y:S04]  /*2b560*/  STL.64 [R1+0x16c8], R14 ;  /* 0x0016c80e01007387 */ /* 0x004fe80000100a00 */
[----:B---3--:R0:W-:Y:S04]  /*2b570*/  STL.64 [R1+0x16c0], R12 ;  /* 0x0016c00c01007387 */ /* 0x0081e80000100a00 */
[----:B0-----:R-:W2:Y:S04]  /*2b580*/  LDL.LU R12, [R1+0xc0] ;  /* 0x0000c000010c7983 */ /* 0x001ea80000300800 */
[----:B------:R-:W2:Y:S04]  /*2b590*/  LDL.LU R13, [R1+0xc4] ;  /* 0x0000c400010d7983 */ /* 0x000ea80000300800 */
[----:B------:R-:W2:Y:S04]  /*2b5a0*/  LDL.LU R14, [R1+0xc8] ;  /* 0x0000c800010e7983 */ /* 0x000ea80000300800 */
[----:B------:R-:W2:Y:S04]  /*2b5b0*/  LDL.LU R15, [R1+0xcc] ;  /* 0x0000cc00010f7983 */ /* 0x000ea80000300800 */
[----:B------:R0:W-:Y:S02]  /*2b5c0*/  STL.64 [R1+0x1678], R4 ;  /* 0x0016780401007387 */ /* 0x0001e40000100a00 */
[----:B0-----:R-:W-:-:S02]  /*2b5d0*/  IMAD.MOV.U32 R4, RZ, RZ, R16 ;  /* 0x000000ffff047224 */ /* 0x001fc400078e0010 */
[----:B------:R-:W-:Y:S01]  /*2b5e0*/  IMAD.MOV.U32 R5, RZ, RZ, R17 ;  /* 0x000000ffff057224 */ /* 0x000fe200078e0011 */
[----:B------:R-:W3:Y:S04]  /*2b5f0*/  LDL.LU R16, [R1+0x1708] ;  /* 0x0017080001107983 */ /* 0x000ee80000300800 */
[----:B------:R-:W3:Y:S04]  /*2b600*/  LDL.LU R17, [R1+0x1704] ;  /* 0x0017040001117983 */ /* 0x000ee80000300800 */
[----:B------:R-:W3:Y:S04]  /*2b610*/  LDL.LU R18, [R1+0x1700] ;  /* 0x0017000001127983 */ /* 0x000ee80000300800 */
[----:B------:R-:W3:Y:S01]  /*2b620*/  LDL.LU R19, [R1+0x16fc] ;  /* 0x0016fc0001137983 */ /* 0x000ee20000300800 */
[----:B------:R-:W-:-:S03]  /*2b630*/  IMAD.MOV.U32 R9, RZ, RZ, R11 ;  /* 0x000000ffff097224 */ /* 0x000fc600078e000b */
[----:B------:R-:W-:Y:S04]  /*2b640*/  STL.64 [R1+0x1690], R6 ;  /* 0x0016900601007387 */ /* 0x000fe80000100a00 */
[----:B------:R0:W-:Y:S04]  /*2b650*/  STL.64 [R1+0x1688], R4 ;  /* 0x0016880401007387 */ /* 0x0001e80000100a00 */
[----:B0-----:R-:W4:Y:S04]  /*2b660*/  LDL.LU R4, [R1+0x150] ;  /* 0x0001500001047983 */ /* 0x001f280000300800 */
[----:B------:R-:W4:Y:S04]  /*2b670*/  LDL.LU R5, [R1+0x154] ;  /* 0x0001540001057983 */ /* 0x000f280000300800 */
[----:B------:R-:W4:Y:S01]  /*2b680*/  LDL.LU R6, [R1+0x158] ;  /* 0x0001580001067983 */ /* 0x000f220000300800 */
[----:B------:R-:W-:-:S03]  /*2b690*/  IMAD.MOV.U32 R7, RZ, RZ, R29 ;  /* 0x000000ffff077224 */ /* 0x000fc600078e001d */
[----:B------:R-:W4:Y:S01]  /*2b6a0*/  LDL.LU R29, [R1+0x16f8] ;  /* 0x0016f800011d7983 */ /* 0x000f220000300800 */
[----:B---3--:R-:W-:Y:S03]  /*2b6b0*/  HMMA.16816.F32 R8, R16, R8, R24 ;  /* 0x000000081008723c */ /* 0x008fe60000001818 */
[----:B------:R-:W3:Y:S04]  /*2b6c0*/  LDL.LU.64 R26, [R1+0x16f0] ;  /* 0x0016f000011a7983 */ /* 0x000ee80000300a00 */
[----:B------:R-:W3:-:S15]  /*2b6d0*/  LDL.LU.64 R24, [R1+0x16e8] ;  /* 0x0016e80001187983 */ /* 0x000ede0000300a00 */
[----:B------:R-:W-:-:S01]  /*2b6e0*/  NOP ;  /* 0x0000000000007918 */ /* 0x000fc20000000000 */
[----:B------:R0:W-:Y:S04]  /*2b6f0*/  STL.64 [R1+0x1d0], R8 ;  /* 0x0001d00801007387 */ /* 0x0001e80000100a00 */
[----:B------:R3:W-:Y:S04]  /*2b700*/  STL.64 [R1+0x1d8], R10 ;  /* 0x0001d80a01007387 */ /* 0x0007e80000100a00 */
[----:B0-----:R-:W3:Y:S02]  /*2b710*/  LDL.LU.64 R8, [R1+0x16e0] ;  /* 0x0016e00001087983 */ /* 0x001ee40000300a00 */
[----:B---3--:R-:W-:Y:S02]  /*2b720*/  HMMA.16816.F32 R8, R16, R8, R24 ;  /* 0x000000081008723c */ /* 0x008fe40000001818 */
[----:B------:R-:W3:Y:S04]  /*2b730*/  LDL.LU R27, [R1+0x16d8] ;  /* 0x0016d800011b7983 */ /* 0x000ee80000300800 */
[----:B------:R-:W4:-:S15]  /*2b740*/  LDL.LU.64 R24, [R1+0x16d0] ;  /* 0x0016d00001187983 */ /* 0x000f1e0000300a00 */
[----:B------:R-:W-:-:S02]  /*2b750*/  NOP ;  /* 0x0000000000007918 */ /* 0x000fc40000000000 */
[----:B------:R-:W-:Y:S04]  /*2b760*/  STL.64 [R1+0x1c0], R8 ;  /* 0x0001c00801007387 */ /* 0x000fe80000100a00 */
[----:B------:R-:W-:Y:S01]  /*2b770*/  STL.64 [R1+0x1c8], R10 ;  /* 0x0001c80a01007387 */ /* 0x000fe20000100a00 */
[----:B------:R-:W-:-:S07]  /*2b780*/  IMAD.MOV.U32 R21, RZ, RZ, R3 ;  /* 0x000000ffff157224 */ /* 0x000fce00078e0003 */
[C---:B--2---:R-:W-:Y:S01]  /*2b790*/  HMMA.16816.F32 R20, R16.reuse, R20, R12 ;  /* 0x000000141014723c */ /* 0x044fe2000000180c */
[----:B----4-:R-:W0:Y:S04]  /*2b7a0*/  LDSM.16.MT88.4 R8, [R25+UR4+0x6080] ;  /* 0x006080041908783b */ /* 0x010e280008004200 */
[----:B0-----:R0:W-:Y:S04]  /*2b7b0*/  STL [R1+0x15c0], R8 ;  /* 0x0015c00801007387 */ /* 0x0011e80000100800 */
[----:B------:R1:W-:Y:S04]  /*2b7c0*/  STL [R1+0x15bc], R9 ;  /* 0x0015bc0901007387 */ /* 0x0003e80000100800 */
[----:B------:R2:W-:Y:S04]  /*2b7d0*/  STL [R1+0x15b8], R10 ;  /* 0x0015b80a01007387 */ /* 0x0005e80000100800 */
[----:B------:R4:W-:Y:S04]  /*2b7e0*/  STL [R1+0x15b4], R11 ;  /* 0x0015b40b01007387 */ /* 0x0009e80000100800 */
[----:B0-----:R-:W3:Y:S04]  /*2b7f0*/  LDL.LU R8, [R1+0x330] ;  /* 0x0003300001087983 */ /* 0x001ee80000300800 */
[----:B-1----:R-:W3:Y:S04]  /*2b800*/  LDL.LU R9, [R1+0x334] ;  /* 0x0003340001097983 */ /* 0x002ee80000300800 */
[----:B--2---:R-:W2:Y:S04]  /*2b810*/  LDL.LU R10, [R1+0x338] ;  /* 0x00033800010a7983 */ /* 0x004ea80000300800 */
[----:B----4-:R-:W2:Y:S04]  /*2b820*/  LDL.LU R11, [R1+0x33c] ;  /* 0x00033c00010b7983 */ /* 0x010ea80000300800 */
[----:B------:R-:W4:Y:S04]  /*2b830*/  LDL.LU.64 R14, [R1+0x16c8] ;  /* 0x0016c800010e7983 */ /* 0x000f280000300a00 */
[----:B------:R-:W4:Y:S04]  /*2b840*/  LDL.LU.64 R12, [R1+0x16c0] ;  /* 0x0016c000010c7983 */ /* 0x000f280000300a00 */
        /* <DEDUP_REMOVED lines=10> */
[----:B----4-:R-:W-:Y:S02]  /*2b8f0*/  HMMA.16816.F32 R12, R16, R12, R20 ;  /* 0x0000000c100c723c */ /* 0x010fe40000001814 */
[----:B------:R-:W4:-:S15]  /*2b900*/  LDL.LU.64 R20, [R1+0x1698] ;  /* 0x0016980001147983 */ /* 0x000f1e0000300a00 */
[----:B------:R-:W-:-:S06]  /*2b910*/  NOP ;  /* 0x0000000000007918 */ /* 0x000fcc0000000000 */
[----:B------:R-:W-:Y:S04]  /*2b920*/  STL.64 [R1+0x190], R12 ;  /* 0x0001900c01007387 */ /* 0x000fe80000100a00 */
[----:B------:R-:W-:Y:S04]  /*2b930*/  STL.64 [R1+0x198], R14 ;  /* 0x0001980e01007387 */ /* 0x000fe80000100a00 */
[----:B---3--:R-:W0:Y:S04]  /*2b940*/  LDSM.16.MT88.4 R12, [R27+UR4+0x7000] ;  /* 0x007000041b0c783b */ /* 0x008e280008004200 */
[----:B0-----:R-:W-:Y:S04]  /*2b950*/  STL.64 [R1+0x1518], R14 ;  /* 0x0015180e01007387 */ /* 0x001fe80000100a00 */
[----:B------:R0:W-:Y:S04]  /*2b960*/  STL.64 [R1+0x1510], R12 ;  /* 0x0015100c01007387 */ /* 0x0001e80000100a00 */
[----:B0-----:R-:W3:Y:S01]  /*2b970*/  LDL.LU.64 R12, [R1+0x70] ;  /* 0x00007000010c7983 */ /* 0x001ee20000300a00 */
[----:B----4-:R-:W-:Y:S03]  /*2b980*/  HMMA.16816.F32 R20, R16, R20, R4 ;  /* 0x000000141014723c */ /* 0x010fe60000001804 */
[----:B------:R-:W4:Y:S04]  /*2b990*/  LDL.LU.64 R6, [R1+0x1690] ;  /* 0x0016900001067983 */ /* 0x000f280000300a00 */
[----:B------:R-:W4:-:S15]  /*2b9a0*/  LDL.LU.64 R4, [R1+0x1688] ;  /* 0x0016880001047983 */ /* 0x000f1e0000300a00 */
[----:B------:R-:W-:-:S01]  /*2b9b0*/  NOP ;  /* 0x0000000000007918 */ /* 0x000fc20000000000 */
        /* <DEDUP_REMOVED lines=9> */
[----:B------:R-:W4:Y:S04]  /*2ba50*/  LDL.LU.64 R20, [R1+0x1668] ;  /* 0x0016680001147983 */ /* 0x000f280000300a00 */
[----:B------:R-:W2:Y:S01]  /*2ba60*/  LDL.LU.64 R6, [R1+0x1660] ;  /* 0x0016600001067983 */ /* 0x000ea20000300a00 */
[----:B----4-:R-:W-:Y:S03]  /*2ba70*/  HMMA.16816.F32 R20, R16, R4, R20 ;  /* 0x000000041014723c */ /* 0x010fe60000001814 */
[----:B------:R-:W0:Y:S04]  /*2ba80*/  LDSM.16.MT88.4 R16, [R27+UR4+0x7080] ;  /* 0x007080041b10783b */ /* 0x000e280008004200 */
[----:B------:R-:W2:Y:S04]  /*2ba90*/  LDL.LU.64 R4, [R1+0x1658] ;  /* 0x0016580001047983 */ /* 0x000ea80000300a00 */
[----:B0-----:R-:W-:-:S12]  /*2baa0*/  STL.64 [R1+0x14a0], R18 ;  /* 0x0014a01201007387 */ /* 0x001fd80000100a00 */
[----:B------:R-:W-:Y:S04]  /*2bab0*/  STL.64 [R1+0x160], R20 ;  /* 0x0001601401007387 */ /* 0x000fe80000100a00 */
[----:B------:R-:W-:Y:S04]  /*2bac0*/  STL.64 [R1+0x168], R22 ;  /* 0x0001681601007387 */ /* 0x000fe80000100a00 */
[----:B------:R0:W-:Y:S04]  /*2bad0*/  STL.64 [R1+0x1498], R16 ;  /* 0x0014981001007387 */ /* 0x0001e80000100a00 */
[----:B0-----:R-:W4:Y:S04]  /*2bae0*/  LDL.LU.64 R16, [R1] ;  /* 0x0000000001107983 */ /* 0x001f280000300a00 */
[----:B------:R-:W2:Y:S01]  /*2baf0*/  LDL.64 R18, [R1+0x8] ;  /* 0x0000080001127983 */ /* 0x000ea20000100a00 */
[----:B---3--:R-:W-:-:S02]  /*2bb00*/  IMAD.MOV.U32 R0, RZ, RZ, R13 ;  /* 0x000000ffff007224 */ /* 0x008fc400078e000d */
[----:B------:R-:W-:Y:S02]  /*2bb10*/  IMAD.MOV.U32 R14, RZ, RZ, R24 ;  /* 0x000000ffff0e7224 */ /* 0x000fe400078e0018 */
[----:B------:R-:W-:Y:S01]  /*2bb20*/  IMAD.MOV.U32 R15, RZ, RZ, R29 ;  /* 0x000000ffff0f7224 */ /* 0x000fe200078e001d */
[----:B--2---:R-:W-:Y:S04]  /*2bb30*/  STL [R1+0x1528], R18 ;  /* 0x0015281201007387 */ /* 0x004fe80000100800 */
[----:B------:R-:W-:Y:S04]  /*2bb40*/  STL [R1+0x1524], R19 ;  /* 0x0015241301007387 */ /* 0x000fe80000100800 */
[----:B----4-:R0:W-:Y:S02]  /*2bb50*/  STL.64 [R1+0x15f0], R16 ;  /* 0x0015f01001007387 */ /* 0x0101e40000100a00 */
[----:B0-----:R-:W-:Y:S07]  /*2bb60*/  HMMA.16816.F32 R16, R4, R12, R8 ;  /* 0x0000000c0410723c */ /* 0x001fee0000001808 */
[----:B------:R-:W-:-:S15]  /*2bb70*/  IMAD.MOV.U32 R11, RZ, RZ, R12 ;  /* 0x000000ffff0b7224 */ /* 0x000fde00078e000c */
[----:B------:R-:W-:-:S01]  /*2bb80*/  NOP ;  /* 0x0000000000007918 */ /* 0x000fc20000000000 */
[----:B------:R0:W-:Y:S04]  /*2bb90*/  STL.64 [R1+0x150], R16 ;  /* 0x0001501001007387 */ /* 0x0001e80000100a00 */
[----:B------:R-:W-:Y:S04]  /*2bba0*/  STL.64 [R1+0x158], R18 ;  /* 0x0001581201007387 */ /* 0x000fe80000100a00 */
[----:B------:R-:W2:Y:S04]  /*2bbb0*/  LDL.LU R12, [R1+0x340] ;  /* 0x00034000010c7983 */ /* 0x000ea80000300800 */
[----:B------:R-:W2:Y:S04]  /*2bbc0*/  LDL.LU R13, [R1+0x344] ;  /* 0x00034400010d7983 */ /* 0x000ea80000300800 */
[----:B------:R-:W3:Y:S04]  /*2bbd0*/  LDL.LU R24, [R1+0x1654] ;  /* 0x0016540001187983 */ /* 0x000ee80000300800 */
[----:B------:R-:W4:Y:S04]  /*2bbe0*/  LDL.LU R29, [R1+0x1650] ;  /* 0x00165000011d7983 */ /* 0x000f280000300800 */
[----:B0-----:R-:W2:Y:S04]  /*2bbf0*/  LDL.LU.64 R16, [R1+0x20] ;  /* 0x0000200001107983 */ /* 0x001ea80000300a00 */
[----:B--2---:R0:W-:Y:S04]  /*2bc00*/  STL.64 [R1+0x15f8], R16 ;  /* 0x0015f81001007387 */ /* 0x0041e80000100a00 */
[----:B0-----:R-:W2:Y:S04]  /*2bc10*/  LDL.LU R16, [R1+0x350] ;  /* 0x0003500001107983 */ /* 0x001ea80000300800 */
[----:B------:R-:W2:Y:S04]  /*2bc20*/  LDL.LU R17, [R1+0x354] ;  /* 0x0003540001117983 */ /* 0x000ea80000300800 */
[----:B------:R-:W3:Y:S04]  /*2bc30*/  LDL.LU R18, [R1+0x358] ;  /* 0x0003580001127983 */ /* 0x000ee80000300800 */
[----:B------:R-:W3:Y:S04]  /*2bc40*/  LDL.LU R19, [R1+0x35c] ;  /* 0x00035c0001137983 */ /* 0x000ee80000300800 */
[----:B------:R-:W4:Y:S04]  /*2bc50*/  LDL.LU.64 R20, [R1+0x60] ;  /* 0x0000600001147983 */ /* 0x000f280000300a00 */
[----:B---3--:R-:W-:Y:S04]  /*2bc60*/  STL.64 [R1+0x1618], R18 ;  /* 0x0016181201007387 */ /* 0x008fe80000100a00 */
[----:B--2---:R0:W-:Y:S04]  /*2bc70*/  STL.64 [R1+0x1610], R16 ;  /* 0x0016101001007387 */ /* 0x0041e80000100a00 */
[----:B0-----:R-:W2:Y:S04]  /*2bc80*/  LDL.LU.64 R16, [R1+0x40] ;  /* 0x0000400001107983 */ /* 0x001ea80000300a00 */
[----:B--2---:R0:W-:Y:S04]  /*2bc90*/  STL.64 [R1+0x1628], R16 ;  /* 0x0016281001007387 */ /* 0x0041e80000100a00 */
[----:B0-----:R-:W2:Y:S04]  /*2bca0*/  LDL.LU R16, [R1+0x370] ;  /* 0x0003700001107983 */ /* 0x001ea80000300800 */
        /* <DEDUP_REMOVED lines=12> */
[----:B------:R-:W3:Y:S01]  /*2bd70*/  LDL.LU R13, [R1+0x394] ;  /* 0x00039400010d7983 */ /* 0x000ee20000300800 */
[----:B------:R-:W-:-:S02]  /*2bd80*/  IMAD.MOV.U32 R14, RZ, RZ, R29 ;  /* 0x000000ffff0e7224 */ /* 0x000fc400078e001d */
[----:B------:R-:W-:Y:S01]  /*2bd90*/  IMAD.MOV.U32 R15, RZ, RZ, R24 ;  /* 0x000000ffff0f7224 */ /* 0x000fe200078e0018 */
[----:B------:R-:W4:Y:S04]  /*2bda0*/  LDL.LU R29, [R1+0x164c] ;  /* 0x00164c00011d7983 */ /* 0x000f280000300800 */
[----:B------:R-:W2:Y:S04]  /*2bdb0*/  LDL.LU R24, [R1+0x1648] ;  /* 0x0016480001187983 */ /* 0x000ea80000300800 */
[----:B------:R-:W-:Y:S04]  /*2bdc0*/  STL.64 [R1+0x1608], R14 ;  /* 0x0016080e01007387 */ /* 0x000fe80000100a00 */
[----:B---3--:R0:W-:Y:S04]  /*2bdd0*/  STL.64 [R1+0x1600], R12 ;  /* 0x0016000c01007387 */ /* 0x0081e80000100a00 */
[----:B0-----:R-:W3:Y:S01]  /*2bde0*/  LDL.LU.64 R12, [R1+0x30] ;  /* 0x00003000010c7983 */ /* 0x001ee20000300a00 */
[----:B----4-:R-:W-:-:S02]  /*2bdf0*/  IMAD.MOV.U32 R14, RZ, RZ, R29 ;  /* 0x000000ffff0e7224 */ /* 0x010fc400078e001d */
[----:B--2---:R-:W-:Y:S01]  /*2be00*/  IMAD.MOV.U32 R15, RZ, RZ, R24 ;  /* 0x000000ffff0f7224 */ /* 0x004fe200078e0018 */
[----:B---3--:R0:W-:Y:S04]  /*2be10*/  STL.64 [R1+0x1620], R12 ;  /* 0x0016200c01007387 */ /* 0x0081e80000100a00 */
[----:B0-----:R-:W2:Y:S04]  /*2be20*/  LDL.LU R12, [R1+0x360] ;  /* 0x00036000010c7983 */ /* 0x001ea80000300800 */
[----:B------:R-:W2:Y:S04]  /*2be30*/  LDL.LU R13, [R1+0x364] ;  /* 0x00036400010d7983 */ /* 0x000ea80000300800 */
[----:B------:R-:W3:Y:S04]  /*2be40*/  LDL.LU R29, [R1+0x1644] ;  /* 0x00164400011d7983 */ /* 0x000ee80000300800 */
[----:B------:R-:W4:Y:S04]  /*2be50*/  LDL.LU R24, [R1+0x1640] ;  /* 0x0016400001187983 */ /* 0x000f280000300800 */
[----:B------:R-:W-:Y:S04]  /*2be60*/  STL.64 [R1+0x1638], R14 ;  /* 0x0016380e01007387 */ /* 0x000fe80000100a00 */
[----:B--2---:R0:W-:Y:S04]  /*2be70*/  STL.64 [R1+0x1630], R12 ;  /* 0x0016300c01007387 */ /* 0x0041e80000100a00 */
[----:B0-----:R-:W2:Y:S04]  /*2be80*/  LDL.LU.64 R12, [R1+0x50] ;  /* 0x00005000010c7983 */ /* 0x001ea80000300a00 */
[----:B------:R-:W-:Y:S04]  /*2be90*/  STL [R1+0x15c8], R0 ;  /* 0x0015c80001007387 */ /* 0x000fe80000100800 */
[----:B------:R4:W-:Y:S04]  /*2bea0*/  STL [R1+0x15c4], R11 ;  /* 0x0015c40b01007387 */ /* 0x0009e80000100800 */
[----:B------:R-:W2:Y:S04]  /*2beb0*/  LDL.LU R8, [R1+0x320] ;  /* 0x0003200001087983 */ /* 0x000ea80000300800 */
[----:B------:R-:W2:Y:S01]  /*2bec0*/  LDL.LU R9, [R1+0x324] ;  /* 0x0003240001097983 */ /* 0x000ea20000300800 */
[----:B---3--:R-:W-:-:S02]  /*2bed0*/  IMAD.MOV.U32 R10, RZ, RZ, R29 ;  /* 0x000000ffff0a7224 */ /* 0x008fc400078e001d */
[----:B----4-:R-:W-:-:S07]  /*2bee0*/  IMAD.MOV.U32 R11, RZ, RZ, R24 ;  /* 0x000000ffff0b7224 */ /* 0x010fce00078e0018 */
[----:B--2---:R-:W-:-:S15]  /*2bef0*/  HMMA.16816.F32 R8, R4, R20, R8 ;  /* 0x000000140408723c */ /* 0x004fde0000001808 */
[----:B------:R-:W-:-:S08]  /*2bf00*/  NOP ;  /* 0x0000000000007918 */ /* 0x000fd00000000000 */
[----:B------:R0:W-:Y:S04]  /*2bf10*/  STL.64 [R1+0x140], R8 ;  /* 0x0001400801007387 */ /* 0x0001e80000100a00 */
[----:B------:R1:W-:Y:S01]  /*2bf20*/  STL.64 [R1+0x148], R10 ;  /* 0x0001480a01007387 */ /* 0x0003e20000100a00 */
[----:B0-----:R-:W-:Y:S02]  /*2bf30*/  IMAD.MOV.U32 R9, RZ, RZ, R20 ;  /* 0x000000ffff097224 */ /* 0x001fe400078e0014 */
[----:B-1----:R-:W-:Y:S02]  /*2bf40*/  IMAD.MOV.U32 R10, RZ, RZ, R21 ;  /* 0x000000ffff0a7224 */ /* 0x002fe400078e0015 */
[----:B------:R-:W0:Y:S01]  /*2bf50*/  LDSM.16.MT88.4 R20, [R25+UR4+0x7000] ;  /* 0x007000041914783b */ /* 0x000e220008004200 */
[----:B------:R-:W-:Y:S03]  /*2bf60*/  HMMA.16816.F32 R16, R4, R12, R16 ;  /* 0x0000000c0410723c */ /* 0x000fe60000001810 */
[----:B------:R-:W-:Y:S03]  /*2bf70*/  STL [R1+0x15cc], R9 ;  /* 0x0015cc0901007387 */ /* 0x000fe60000100800 */
[----:B------:R-:W-:-:S02]  /*2bf80*/  IMAD.MOV.U32 R11, RZ, RZ, R12 ;  /* 0x000000ffff0b7224 */ /* 0x000fc400078e000c */
[----:B------:R-:W-:Y:S01]  /*2bf90*/  IMAD.MOV.U32 R8, RZ, RZ, R13 ;  /* 0x000000ffff087224 */ /* 0x000fe200078e000d */
[----:B------:R-:W1:Y:S04]  /*2bfa0*/  LDSM.16.MT88.4 R24, [R25+UR4+0x7080] ;  /* 0x007080041918783b */ /* 0x000e680008004200 */
[----:B0-----:R-:W-:Y:S04]  /*2bfb0*/  STL.64 [R1+0x1418], R22 ;  /* 0x0014181601007387 */ /* 0x001fe80000100a00 */
[----:B------:R0:W-:Y:S04]  /*2bfc0*/  STL.64 [R1+0x1410], R20 ;  /* 0x0014101401007387 */ /* 0x0001e80000100a00 */
[----:B0-----:R-:W2:Y:S04]  /*2bfd0*/  LDL.64 R20, [R1+0x10] ;  /* 0x0000100001147983 */ /* 0x001ea80000100a00 */
[----:B------:R-:W3:Y:S04]  /*2bfe0*/  LDL.LU.64 R14, [R1+0x1638] ;  /* 0x00163800010e7983 */ /* 0x000ee80000300a00 */
[----:B------:R-:W3:Y:S04]  /*2bff0*/  LDL.LU.64 R12, [R1+0x1630] ;  /* 0x00163000010c7983 */ /* 0x000ee80000300a00 */
[----:B------:R0:W-:Y:S04]  /*2c000*/  STL.64 [R1+0x130], R16 ;  /* 0x0001301001007387 */ /* 0x0001e80000100a00 */
[----:B------:R-:W-:Y:S04]  /*2c010*/  STL [R1+0x138], R18 ;  /* 0x0001381201007387 */ /* 0x000fe80000100800 */
[----:B0-----:R-:W3:Y:S01]  /*2c020*/  LDL.LU.64 R16, [R1+0x1628] ;  /* 0x0016280001107983 */ /* 0x001ee20000300a00 */
[----:B------:R-:W-:-:S05]  /*2c030*/  IMAD.MOV.U32 R29, RZ, RZ, R19 ;  /* 0x000000ffff1d7224 */ /* 0x000fca00078e0013 */
[----:B------:R-:W-:Y:S01]  /*2c040*/  STL [R1+0x14b8], R29 ;  /* 0x0014b81d01007387 */ /* 0x000fe20000100800 */
[----:B---3--:R-:W-:Y:S06]  /*2c050*/  HMMA.16816.F32 R12, R4, R16, R12 ;  /* 0x00000010040c723c */ /* 0x008fec000000180c */
[----:B------:R-:W-:Y:S02]  /*2c060*/  IMAD.MOV.U32 R9, RZ, RZ, R16 ;  /* 0x000000ffff097224 */ /* 0x000fe400078e0010 */
[----:B------:R-:W-:-:S15]  /*2c070*/  IMAD.MOV.U32 R0, RZ, RZ, R17 ;  /* 0x000000ffff007224 */ /* 0x000fde00078e0011 */
[----:B------:R0:W-:Y:S04]  /*2c080*/  STL.64 [R1+0x120], R12 ;  /* 0x0001200c01007387 */ /* 0x0001e80000100a00 */
[----:B------:R3:W-:Y:S04]  /*2c090*/  STL.64 [R1+0x128], R14 ;  /* 0x0001280e01007387 */ /* 0x0007e80000100a00 */
[----:B0-----:R-:W4:Y:S04]  /*2c0a0*/  LDL.LU.64 R12, [R1+0x1620] ;  /* 0x00162000010c7983 */ /* 0x001f280000300a00 */
[----:B------:R-:W4:Y:S04]  /*2c0b0*/  LDL.LU.64 R18, [R1+0x1618] ;  /* 0x0016180001127983 */ /* 0x000f280000300a00 */
[----:B------:R-:W4:Y:S04]  /*2c0c0*/  LDL.LU.64 R16, [R1+0x1610] ;  /* 0x0016100001107983 */ /* 0x000f280000300a00 */
[----:B---3--:R-:W3:Y:S01]  /*2c0d0*/  LDL.LU.64 R14, [R1+0x1608] ;  /* 0x00160800010e7983 */ /* 0x008ee20000300a00 */
[----:B----4-:R-:W-:Y:S06]  /*2c0e0*/  HMMA.16816.F32 R16, R4, R12, R16 ;  /* 0x0000000c0410723c */ /* 0x010fec0000001810 */
[----:B------:R-:W-:-:S02]  /*2c0f0*/  IMAD.MOV.U32 R2, RZ, RZ, R12 ;  /* 0x000000ffff027224 */ /* 0x000fc400078e000c */
[----:B------:R-:W-:Y:S02]  /*2c100*/  IMAD.MOV.U32 R3, RZ, RZ, R13 ;  /* 0x000000ffff037224 */ /* 0x000fe400078e000d */
[----:B------:R-:W3:-:S13]  /*2c110*/  LDL.LU.64 R12, [R1+0x1600] ;  /* 0x00160000010c7983 */ /* 0x000eda0000300a00 */
[----:B------:R0:W-:Y:S04]  /*2c120*/  STL.64 [R1+0x110], R16 ;  /* 0x0001101001007387 */ /* 0x0001e80000100a00 */
[----:B------:R-:W-:Y:S04]  /*2c130*/  STL [R1+0x118], R18 ;  /* 0x0001181201007387 */ /* 0x000fe80000100800 */
[----:B0-----:R-:W3:Y:S01]  /*2c140*/  LDL.LU.64 R16, [R1+0x15f8] ;  /* 0x0015f80001107983 */ /* 0x001ee20000300a00 */
[----:B------:R-:W-:-:S05]  /*2c150*/  IMAD.MOV.U32 R29, RZ, RZ, R19 ;  /* 0x000000ffff1d7224 */ /* 0x000fca00078e0013 */
[----:B------:R-:W-:Y:S04]  /*2c160*/  STL [R1+0x1550], R29 ;  /* 0x0015501d01007387 */ /* 0x000fe80000100800 */
[----:B-1----:R0:W-:Y:S04]  /*2c170*/  STL.64 [R1+0x1378], R26 ;  /* 0x0013781a01007387 */ /* 0x0021e80000100a00 */
[----:B------:R-:W-:Y:S01]  /*2c180*/  STL.64 [R1+0x1370], R24 ;  /* 0x0013701801007387 */ /* 0x000fe20000100a00 */
[----:B---3--:R-:W-:Y:S06]  /*2c190*/  HMMA.16816.F32 R12, R4, R16, R12 ;  /* 0x00000010040c723c */ /* 0x008fec000000180c */
[----:B0-----:R-:W-:-:S02]  /*2c1a0*/  IMAD.MOV.U32 R27, RZ, RZ, R16 ;  /* 0x000000ffff1b7224 */ /* 0x001fc400078e0010 */
[----:B------:R-:W-:Y:S02]  /*2c1b0*/  IMAD.MOV.U32 R26, RZ, RZ, R17 ;  /* 0x000000ffff1a7224 */ /* 0x000fe400078e0011 */
[----:B------:R-:W3:-:S13]  /*2c1c0*/  LDL.LU.64 R16, [R1+0x15f0] ;  /* 0x0015f00001107983 */ /* 0x000eda0000300a00 */
[----:B------:R0:W-:Y:S01]  /*2c1d0*/  STL [R1+0x100], R12 ;  /* 0x0001000c01007387 */ /* 0x0001e20000100800 */
[----:B------:R-:W-:Y:S02]  /*2c1e0*/  IMAD.MOV.U32 R19, RZ, RZ, R14 ;  /* 0x000000ffff137224 */ /* 0x000fe400078e000e */
[----:B------:R-:W-:Y:S02]  /*2c1f0*/  IMAD.MOV.U32 R28, RZ, RZ, R15 ;  /* 0x000000ffff1c7224 */ /* 0x000fe400078e000f */
[----:B------:R-:W-:Y:S01]  /*2c200*/  IMAD.MOV.U32 R18, RZ, RZ, R13 ;  /* 0x000000ffff127224 */ /* 0x000fe200078e000d */
[----:B------:R-:W2:Y:S04]  /*2c210*/  LDL.LU.64 R14, [R1+0x15e8] ;  /* 0x0015e800010e7983 */ /* 0x000ea80000300a00 */
[----:B0-----:R-:W2:Y:S02]  /*2c220*/  LDL.LU.64 R12, [R1+0x15e0] ;  /* 0x0015e000010c7983 */ /* 0x001ea40000300a00 */
[----:B--2---:R-:W-:-:S15]  /*2c230*/  HMMA.16816.F32 R12, R4, R20, R12 ;  /* 0x00000014040c723c */ /* 0x004fde000000180c */
[----:B------:R-:W-:-:S08]  /*2c240*/  NOP ;  /* 0x0000000000007918 */ /* 0x000fd00000000000 */
[----:B------:R-:W-:Y:S04]  /*2c250*/  STL.64 [R1+0xf0], R12 ;  /* 0x0000f00c01007387 */ /* 0x000fe80000100a00 */
[----:B------:R0:W-:Y:S04]  /*2c260*/  STL.64 [R1+0xf8], R14 ;  /* 0x0000f80e01007387 */ /* 0x0001e80000100a00 */
[----:B0-----:R-:W2:Y:S04]  /*2c270*/  LDL.LU.64 R14, [R1+0x15d8] ;  /* 0x0015d800010e7983 */ /* 0x001ea80000300a00 */
[----:B------:R-:W2:Y:S01]  /*2c280*/  LDL.LU.64 R12, [R1+0x15d0] ;  /* 0x0015d000010c7983 */ /* 0x000ea20000300a00 */
[----:B------:R-:W-:-:S03]  /*2c290*/  MOV R29, R21 ;  /* 0x00000015001d7202 */ /* 0x000fc60000000f00 */
[----:B------:R-:W-:Y:S04]  /*2c2a0*/  STL.64 [R1+0x1538], R18 ;  /* 0x0015381201007387 */ /* 0x000fe80000100a00 */
[----:B---3--:R-:W-:Y:S01]  /*2c2b0*/  STL.64 [R1+0x1530], R16 ;  /* 0x0015301001007387 */ /* 0x008fe20000100a00 */
[----:B------:R-:W-:Y:S02]  /*2c2c0*/  IMAD.MOV.U32 R24, RZ, RZ, R9 ;  /* 0x000000ffff187224 */ /* 0x000fe400078e0009 */
[----:B------:R-:W-:Y:S01]  /*2c2d0*/  IMAD.MOV.U32 R25, RZ, RZ, R0 ;  /* 0x000000ffff197224 */ /* 0x000fe200078e0000 */
[----:B--2---:R-:W-:Y:S01]  /*2c2e0*/  HMMA.16816.F32 R20, R4, R16, R12 ;  /* 0x000000100414723c */ /* 0x004fe2000000180c */
[----:B------:R-:W2:Y:S04]  /*2c2f0*/  LDL.LU R12, [R1+0x270] ;  /* 0x00027000010c7983 */ /* 0x000ea80000300800 */
[----:B------:R-:W2:Y:S04]  /*2c300*/  LDL.LU R13, [R1+0x274] ;  /* 0x00027400010d7983 */ /* 0x000ea80000300800 */
[----:B------:R-:W3:Y:S04]  /*2c310*/  LDL.LU R14, [R1+0x278] ;  /* 0x00027800010e7983 */ /* 0x000ee80000300800 */
[----:B------:R-:W3:Y:S04]  /*2c320*/  LDL.LU R15, [R1+0x27c] ;  /* 0x00027c00010f7983 */ /* 0x000ee80000300800 */
[----:B------:R-:W4:Y:S04]  /*2c330*/  LDL.LU R9, [R1+0x15cc] ;  /* 0x0015cc0001097983 */ /* 0x000f280000300800 */
[----:B------:R-:W2:Y:S04]  /*2c340*/  LDL.LU R0, [R1+0x15c8] ;  /* 0x0015c80001007983 */ /* 0x000ea80000300800 */
[----:B------:R0:W-:Y:S02]  /*2c350*/  STL.64 [R1+0x1560], R24 ;  /* 0x0015601801007387 */ /* 0x0001e40000100a00 */
[----:B0-----:R-:W-:-:S02]  /*2c360*/  IMAD.MOV.U32 R24, RZ, RZ, R11 ;  /* 0x000000ffff187224 */ /* 0x001fc400078e000b */
[----:B------:R-:W2:Y:S01]  /*2c370*/  LDL.LU R11, [R1+0x15c4] ;  /* 0x0015c400010b7983 */ /* 0x000ea20000300800 */
[----:B------:R-:W-:-:S03]  /*2c380*/  IMAD.MOV.U32 R25, RZ, RZ, R8 ;  /* 0x000000ffff197224 */ /* 0x000fc600078e0008 */
[----:B------:R-:W2:Y:S04]  /*2c390*/  LDL.LU R8, [R1+0x15c0] ;  /* 0x0015c00001087983 */ /* 0x000ea80000300800 */
[----:B------:R0:W-:Y:S01]  /*2c3a0*/  STL.64 [R1+0x1578], R24 ;  /* 0x0015781801007387 */ /* 0x0001e20000100a00 */
[----:B------:R-:W-:Y:S02]  /*2c3b0*/  IMAD.MOV.U32 R4, RZ, RZ, R27 ;  /* 0x000000ffff047224 */ /* 0x000fe400078e001b */
[----:B------:R-:W-:Y:S02]  /*2c3c0*/  IMAD.MOV.U32 R5, RZ, RZ, R26 ;  /* 0x000000ffff057224 */ /* 0x000fe400078e001a */
[----:B0-----:R-:W-:Y:S01]  /*2c3d0*/  IMAD.MOV.U32 R25, RZ, RZ, R10 ;  /* 0x000000ffff197224 */ /* 0x001fe200078e000a */
[----:B---3--:R-:W-:Y:S01]  /*2c3e0*/  STL.64 [R1+0x1548], R14 ;  /* 0x0015480e01007387 */ /* 0x008fe20000100a00 */
[----:B----4-:R-:W-:-:S03]  /*2c3f0*/  IMAD.MOV.U32 R24, RZ, RZ, R9 ;  /* 0x000000ffff187224 */ /* 0x010fc600078e0009 */
[----:B--2---:R-:W-:Y:S04]  /*2c400*/  STL.64 [R1+0x1540], R12 ;  /* 0x0015400c01007387 */ /* 0x004fe80000100a00 */
[----:B------:R-:W2:Y:S04]  /*2c410*/  LDL.LU R9, [R1+0x15bc] ;  /* 0x0015bc0001097983 */ /* 0x000ea80000300800 */
[----:B------:R-:W2:Y:S04]  /*2c420*/  LDL.LU R10, [R1+0x15b8] ;  /* 0x0015b800010a7983 */ /* 0x000ea80000300800 */
[----:B------:R0:W-:Y:S02]  /*2c430*/  STL.64 [R1+0x1590], R24 ;  /* 0x0015901801007387 */ /* 0x0001e40000100a00 */
[----:B0-----:R-:W-:-:S02]  /*2c440*/  IMAD.MOV.U32 R24, RZ, RZ, R11 ;  /* 0x000000ffff187224 */ /* 0x001fc400078e000b */
[----:B------:R-:W-:Y:S01]  /*2c450*/  IMAD.MOV.U32 R25, RZ, RZ, R0 ;  /* 0x000000ffff197224 */ /* 0x000fe200078e0000 */
[----:B------:R-:W2:Y:S04]  /*2c460*/  LDL.LU R11, [R1+0x15b4] ;  /* 0x0015b400010b7983 */ /* 0x000ea80000300800 */
[----:B------:R-:W3:Y:S04]  /*2c470*/  LDL.LU R0, [R1+0x15b0] ;  /* 0x0015b00001007983 */ /* 0x000ee80000300800 */
        /* <DEDUP_REMOVED lines=21> */
[----:B------:R-:W2:Y:S04]  /*2c5d0*/  LDL.LU R6, [R1+0x2d8] ;  /* 0x0002d80001067983 */ /* 0x000ea80000300800 */
[----:B------:R-:W2:Y:S01]  /*2c5e0*/  LDL.LU R7, [R1+0x2dc] ;  /* 0x0002dc0001077983 */ /* 0x000ea20000300800 */
[----:B------:R-:W-:-:S02]  /*2c5f0*/  IMAD.MOV.U32 R16, RZ, RZ, R2 ;  /* 0x000000ffff107224 */ /* 0x000fc400078e0002 */
[----:B------:R-:W-:Y:S01]  /*2c600*/  IMAD.MOV.U32 R17, RZ, RZ, R3 ;  /* 0x000000ffff117224 */ /* 0x000fe200078e0003 */
[----:B------:R-:W4:Y:S04]  /*2c610*/  LDL.LU R2, [R1+0x15ac] ;  /* 0x0015ac0001027983 */ /* 0x000f280000300800 */
[----:B------:R-:W4:Y:S04]  /*2c620*/  LDL.LU R3, [R1+0x15a8] ;  /* 0x0015a80001037983 */ /* 0x000f280000300800 */
[----:B------:R-:W4:Y:S04]  /*2c630*/  LDL.LU R12, [R1+0x290] ;  /* 0x00029000010c7983 */ /* 0x000f280000300800 */
[----:B------:R-:W4:Y:S04]  /*2c640*/  LDL.LU R13, [R1+0x294] ;  /* 0x00029400010d7983 */ /* 0x000f280000300800 */
[----:B------:R-:W4:Y:S04]  /*2c650*/  LDL.LU R14, [R1+0x298] ;  /* 0x00029800010e7983 */ /* 0x000f280000300800 */
[----:B------:R-:W4:Y:S04]  /*2c660*/  LDL.LU R15, [R1+0x29c] ;  /* 0x00029c00010f7983 */ /* 0x000f280000300800 */
[----:B------:R-:W-:Y:S04]  /*2c670*/  STL.64 [R1+0x1428], R22 ;  /* 0x0014281601007387 */ /* 0x000fe80000100a00 */
[----:B------:R0:W-:Y:S04]  /*2c680*/  STL.64 [R1+0x1420], R20 ;  /* 0x0014201401007387 */ /* 0x0001e80000100a00 */
[----:B0-----:R-:W4:Y:S01]  /*2c690*/  LDL.LU R20, [R1+0x280] ;  /* 0x0002800001147983 */ /* 0x001f220000300800 */
[----:B---3--:R-:W-:Y:S01]  /*2c6a0*/  IMAD.MOV.U32 R23, RZ, RZ, R0 ;  /* 0x000000ffff177224 */ /* 0x008fe200078e0000 */
[----:B--2---:R-:W-:Y:S02]  /*2c6b0*/  HMMA.16816.F32 R24, R8, R24, R4 ;  /* 0x000000180818723c */ /* 0x004fe40000001804 */
[----:B------:R-:W2:Y:S04]  /*2c6c0*/  LDL.LU.64 R6, [R1+0x15a0] ;  /* 0x0015a00001067983 */ /* 0x000ea80000300a00 */
[----:B------:R-:W2:-:S15]  /*2c6d0*/  LDL.LU.64 R4, [R1+0x1598] ;  /* 0x0015980001047983 */ /* 0x000e9e0000300a00 */
[----:B------:R-:W-:-:S02]  /*2c6e0*/  NOP ;  /* 0x0000000000007918 */ /* 0x000fc40000000000 */
[----:B------:R0:W-:Y:S01]  /*2c6f0*/  STL [R1+0xd0], R24 ;  /* 0x0000d01801007387 */ /* 0x0001e20000100800 */
[----:B------:R-:W-:-:S03]  /*2c700*/  IMAD.MOV.U32 R0, RZ, RZ, R25 ;  /* 0x000000ffff007224 */ /* 0x000fc600078e0019 */
[----:B0-----:R-:W2:Y:S01]  /*2c710*/  LDL.LU.64 R24, [R1+0x1590] ;  /* 0x0015900001187983 */ /* 0x001ea20000300a00 */
[----:B----4-:R-:W-:Y:S02]  /*2c720*/  IMAD.MOV.U32 R21, RZ, RZ, R3 ;  /* 0x000000ffff157224 */ /* 0x010fe400078e0003 */
[----:B------:R-:W-:Y:S02]  /*2c730*/  IMAD.MOV.U32 R22, RZ, RZ, R2 ;  /* 0x000000ffff167224 */ /* 0x000fe400078e0002 */
[----:B------:R-:W-:Y:S02]  /*2c740*/  IMAD.MOV.U32 R3, RZ, RZ, R26 ;  /* 0x000000ffff037224 */ /* 0x000fe400078e001a */
[----:B------:R-:W-:-:S05]  /*2c750*/  IMAD.MOV.U32 R2, RZ, RZ, R27 ;  /* 0x000000ffff027224 */ /* 0x000fca00078e001b */
[----:B------:R-:W-:Y:S04]  /*2c760*/  STL [R1+0x13b4], R2 ;  /* 0x0013b40201007387 */ /* 0x000fe80000100800 */
[----:B------:R-:W-:Y:S04]  /*2c770*/  STL [R1+0x13b0], R3 ;  /* 0x0013b00301007387 */ /* 0x000fe80000100800 */
[----:B------:R-:W-:Y:S01]  /*2c780*/  STL [R1+0x13ac], R0 ;  /* 0x0013ac0001007387 */ /* 0x000fe20000100800 */
        /* <DEDUP_REMOVED lines=11> */
[----:B------:R0:W-:Y:S01]  /*2c840*/  STL [R1+0xb0], R24 ;  /* 0x0000b01801007387 */ /* 0x0001e20000100800 */
[----:B------:R-:W-:-:S03]  /*2c850*/  IMAD.MOV.U32 R2, RZ, RZ, R25 ;  /* 0x000000ffff027224 */ /* 0x000fc600078e0019 */
[----:B0-----:R-:W2:Y:S01]  /*2c860*/  LDL.LU.64 R24, [R1+0x1560] ;  /* 0x0015600001187983 */ /* 0x001ea20000300a00 */
[----:B------:R-:W-:Y:S02]  /*2c870*/  IMAD.MOV.U32 R0, RZ, RZ, R27 ;  /* 0x000000ffff007224 */ /* 0x000fe400078e001b */
[----:B------:R-:W-:-:S03]  /*2c880*/  IMAD.MOV.U32 R3, RZ, RZ, R26 ;  /* 0x000000ffff037224 */ /* 0x000fc600078e001a */
[----:B------:R-:W-:Y:S04]  /*2c890*/  STL [R1+0x13c0], R0 ;  /* 0x0013c00001007387 */ /* 0x000fe80000100800 */
[----:B------:R0:W-:Y:S04]  /*2c8a0*/  STL [R1+0x13bc], R3 ;  /* 0x0013bc0301007387 */ /* 0x0001e80000100800 */
[----:B------:R1:W-:Y:S01]  /*2c8b0*/  STL [R1+0x13b8], R2 ;  /* 0x0013b80201007387 */ /* 0x0003e20000100800 */
[----:B------:R-:W-:-:S15]  /*2c8c0*/  HMMA.16816.F32 R16, R8, R16, R12 ;  /* 0x000000100810723c */ /* 0x000fde000000180c */
[----:B------:R-:W-:-:S09]  /*2c8d0*/  NOP ;  /* 0x0000000000007918 */ /* 0x000fd20000000000 */
[----:B0-----:R-:W-:Y:S02]  /*2c8e0*/  IMAD.MOV.U32 R3, RZ, RZ, R18 ;  /* 0x000000ffff037224 */ /* 0x001fe400078e0012 */
[----:B-1----:R-:W-:Y:S01]  /*2c8f0*/  IMAD.MOV.U32 R2, RZ, RZ, R19 ;  /* 0x000000ffff027224 */ /* 0x002fe200078e0013 */
[----:B--2---:R-:W-:-:S15]  /*2c900*/  HMMA.16816.F32 R4, R8, R24, R4 ;  /* 0x000000180804723c */ /* 0x004fde0000001804 */
[----:B------:R-:W-:-:S09]  /*2c910*/  NOP ;  /* 0x0000000000007918 */ /* 0x000fd20000000000 */
[----:B------:R-:W-:Y:S02]  /*2c920*/  IMAD.MOV.U32 R27, RZ, RZ, R4 ;  /* 0x000000ffff1b7224 */ /* 0x000fe400078e0004 */
[----:B------:R-:W-:Y:S02]  /*2c930*/  IMAD.MOV.U32 R26, RZ, RZ, R5 ;  /* 0x000000ffff1a7224 */ /* 0x000fe400078e0005 */
[----:B------:R-:W2:Y:S01]  /*2c940*/  LDL.LU.64 R4, [R1+0x1558] ;  /* 0x0015580001047983 */ /* 0x000ea20000300a00 */
[----:B------:R-:W-:Y:S02]  /*2c950*/  IMAD.MOV.U32 R25, RZ, RZ, R6 ;  /* 0x000000ffff197224 */ /* 0x000fe400078e0006 */
[----:B------:R-:W-:Y:S01]  /*2c960*/  IMAD.MOV.U32 R24, RZ, RZ, R7 ;  /* 0x000000ffff187224 */ /* 0x000fe200078e0007 */
[----:B------:R-:W-:Y:S04]  /*2c970*/  STL.64 [R1+0x13d0], R26 ;  /* 0x0013d01a01007387 */ /* 0x000fe80000100a00 */
[----:B------:R0:W-:Y:S04]  /*2c980*/  STL.64 [R1+0x13c8], R24 ;  /* 0x0013c81801007387 */ /* 0x0001e80000100a00 */
[----:B0-----:R-:W3:Y:S01]  /*2c990*/  LDL.LU R24, [R1+0x10] ;  /* 0x0000100001187983 */ /* 0x001ee20000300800 */
[----:B------:R-:W-:-:S03]  /*2c9a0*/  IMAD.MOV.U32 R25, RZ, RZ, R29 ;  /* 0x000000ffff197224 */ /* 0x000fc600078e001d */
[----:B------:R-:W4:Y:S04]  /*2c9b0*/  LDL.LU R29, [R1+0x1550] ;  /* 0x00155000011d7983 */ /* 0x000f280000300800 */
[----:B------:R-:W4:Y:S04]  /*2c9c0*/  LDL R26, [R1+0x18] ;  /* 0x00001800011a7983 */ /* 0x000f280000100800 */
[----:B------:R-:W4:Y:S04]  /*2c9d0*/  LDL R27, [R1+0x1c] ;  /* 0x00001c00011b7983 */ /* 0x000f280000100800 */
[----:B------:R-:W3:Y:S04]  /*2c9e0*/  LDL.LU.64 R14, [R1+0x1548] ;  /* 0x00154800010e7983 */ /* 0x000ee80000300a00 */
[----:B------:R-:W3:Y:S04]  /*2c9f0*/  LDL.LU.64 R12, [R1+0x1540] ;  /* 0x00154000010c7983 */ /* 0x000ee80000300a00 */
[----:B------:R0:W-:Y:S04]  /*2ca00*/  STL [R1+0x90], R16 ;  /* 0x0000901001007387 */ /* 0x0001e80000100800 */
[----:B------:R-:W4:Y:S01]  /*2ca10*/  LDL.LU.64 R18, [R1+0x1538] ;  /* 0x0015380001127983 */ /* 0x000f220000300a00 */
[----:B------:R-:W-:-:S03]  /*2ca20*/  IMAD.MOV.U32 R0, RZ, RZ, R17 ;  /* 0x000000ffff007224 */ /* 0x000fc600078e0011 */
[----:B0-----:R-:W4:Y:S01]  /*2ca30*/  LDL.LU.64 R16, [R1+0x1530] ;  /* 0x0015300001107983 */ /* 0x001f220000300a00 */
[C---:B--2---:R-:W-:Y:S06]  /*2ca40*/  HMMA.16816.F32 R20, R8.reuse, R4, R20 ;  /* 0x000000040814723c */ /* 0x044fec0000001814 */
[----:B---3--:R-:W-:Y:S01]  /*2ca50*/  HMMA.16816.F32 R4, R8, R24, R12 ;  /* 0x000000180804723c */ /* 0x008fe2000000180c */
[----:B------:R-:W2:-:S15]  /*2ca60*/  LDL.LU R12, [R1+0x260] ;  /* 0x00026000010c7983 */ /* 0x000e9e0000300800 */
[----:B------:R-:W-:-:S01]  /*2ca70*/  NOP ;  /* 0x0000000000007918 */ /* 0x000fc20000000000 */
[----:B------:R0:W-:Y:S04]  /*2ca80*/  STL.64 [R1+0x80], R20 ;  /* 0x0000801401007387 */ /* 0x0001e80000100a00 */
[----:B------:R1:W-:Y:S04]  /*2ca90*/  STL.64 [R1+0x88], R22 ;  /* 0x0000881601007387 */ /* 0x0003e80000100a00 */
[----:B------:R-:W2:Y:S04]  /*2caa0*/  LDL.LU R13, [R1+0x264] ;  /* 0x00026400010d7983 */ /* 0x000ea80000300800 */
[----:B------:R-:W2:Y:S04]  /*2cab0*/  LDL.LU R14, [R1+0x268] ;  /* 0x00026800010e7983 */ /* 0x000ea80000300800 */
[----:B------:R-:W2:Y:S04]  /*2cac0*/  LDL.LU R15, [R1+0x26c] ;  /* 0x00026c00010f7983 */ /* 0x000ea80000300800 */
[----:B----4-:R3:W-:Y:S04]  /*2cad0*/  STL.64 [R1+0x14c0], R26 ;  /* 0x0014c01a01007387 */ /* 0x0107e80000100a00 */
[----:B0-----:R-:W4:Y:S01]  /*2cae0*/  LDL.LU R20, [R1+0x100] ;  /* 0x0001000001147983 */ /* 0x001f220000300800 */
[----:B------:R-:W-:-:S03]  /*2caf0*/  IMAD.MOV.U32 R21, RZ, RZ, R18 ;  /* 0x000000ffff157224 */ /* 0x000fc600078e0012 */
[----:B------:R-:W2:Y:S01]  /*2cb00*/  LDL.LU R18, [R1+0x1528] ;  /* 0x0015280001127983 */ /* 0x000ea20000300800 */
[----:B-1----:R-:W-:Y:S02]  /*2cb10*/  IMAD.MOV.U32 R22, RZ, RZ, R19 ;  /* 0x000000ffff167224 */ /* 0x002fe400078e0013 */
[----:B------:R-:W-:Y:S01]  /*2cb20*/  IMAD.MOV.U32 R23, RZ, RZ, R28 ;  /* 0x000000ffff177224 */ /* 0x000fe200078e001c */
[----:B------:R-:W2:Y:S04]  /*2cb30*/  LDL.LU R19, [R1+0x1524] ;  /* 0x0015240001137983 */ /* 0x000ea80000300800 */
[----:B------:R-:W2:Y:S04]  /*2cb40*/  LDL.LU R28, [R1+0x1520] ;  /* 0x00152000011c7983 */ /* 0x000ea80000300800 */
[----:B---3--:R-:W3:Y:S04]  /*2cb50*/  LDL.64 R26, [R1+0x58] ;  /* 0x00005800011a7983 */ /* 0x008ee80000100a00 */
[----:B---3--:R0:W-:Y:S04]  /*2cb60*/  STL.64 [R1+0x14e8], R26 ;  /* 0x0014e81a01007387 */ /* 0x0081e80000100a00 */
[----:B------:R-:W3:Y:S04]  /*2cb70*/  LDL.LU R24, [R1+0x240] ;  /* 0x0002400001187983 */ /* 0x000ee80000300800 */
[----:B------:R-:W3:Y:S04]  /*2cb80*/  LDL.LU R25, [R1+0x244] ;  /* 0x0002440001197983 */ /* 0x000ee80000300800 */
[----:B0-----:R-:W4:Y:S04]  /*2cb90*/  LDL.LU R26, [R1+0x248] ;  /* 0x00024800011a7983 */ /* 0x001f280000300800 */
[----:B------:R-:W4:Y:S04]  /*2cba0*/  LDL.LU R27, [R1+0x24c] ;  /* 0x00024c00011b7983 */ /* 0x000f280000300800 */
[----:B----4-:R-:W-:Y:S04]  /*2cbb0*/  STL.64 [R1+0x14f8], R26 ;  /* 0x0014f81a01007387 */ /* 0x010fe80000100a00 */
[----:B---3--:R0:W-:Y:S04]  /*2cbc0*/  STL.64 [R1+0x14f0], R24 ;  /* 0x0014f01801007387 */ /* 0x0081e80000100a00 */
[----:B0-----:R-:W3:Y:S04]  /*2cbd0*/  LDL.LU R24, [R1+0x250] ;  /* 0x0002500001187983 */ /* 0x001ee80000300800 */
[----:B------:R-:W3:Y:S04]  /*2cbe0*/  LDL.LU R25, [R1+0x254] ;  /* 0x0002540001197983 */ /* 0x000ee80000300800 */
[----:B------:R-:W3:Y:S04]  /*2cbf0*/  LDL.LU R26, [R1+0x258] ;  /* 0x00025800011a7983 */ /* 0x000ee80000300800 */
[----:B------:R-:W3:Y:S04]  /*2cc00*/  LDL.LU R27, [R1+0x25c] ;  /* 0x00025c00011b7983 */ /* 0x000ee80000300800 */
[----:B------:R0:W-:Y:S04]  /*2cc10*/  STL.64 [R1+0x1438], R22 ;  /* 0x0014381601007387 */ /* 0x0001e80000100a00 */
[----:B------:R-:W-:Y:S04]  /*2cc20*/  STL.64 [R1+0x1430], R20 ;  /* 0x0014301401007387 */ /* 0x000fe80000100a00 */
[----:B0-----:R-:W4:Y:S04]  /*2cc30*/  LDL.LU.64 R22, [R1+0x38] ;  /* 0x0000380001167983 */ /* 0x001f280000300a00 */
[----:B----4-:R0:W-:Y:S04]  /*2cc40*/  STL.64 [R1+0x14c8], R22 ;  /* 0x0014c81601007387 */ /* 0x0101e80000100a00 */
        /* <DEDUP_REMOVED lines=9> */
[----:B0-----:R-:W2:Y:S04]  /*2cce0*/  LDL.64 R22, [R1+0x78] ;  /* 0x0000780001167983 */ /* 0x001ea80000100a00 */
[----:B------:R0:W-:Y:S04]  /*2ccf0*/  STL.64 [R1+0x12e0], R6 ;  /* 0x0012e00601007387 */ /* 0x0001e80000100a00 */
[----:B------:R-:W-:Y:S04]  /*2cd00*/  STL.64 [R1+0x12d8], R4 ;  /* 0x0012d80401007387 */ /* 0x000fe80000100a00 */
[----:B0-----:R-:W3:Y:S04]  /*2cd10*/  LDL.LU R6, [R1+0x28] ;  /* 0x0000280001067983 */ /* 0x001ee80000300800 */
[----:B------:R-:W3:Y:S04]  /*2cd20*/  LDL.LU R7, [R1+0x2c] ;  /* 0x00002c0001077983 */ /* 0x000ee80000300800 */
[----:B------:R-:W2:Y:S04]  /*2cd30*/  LDL.LU.64 R14, [R1+0x1518] ;  /* 0x00151800010e7983 */ /* 0x000ea80000300a00 */
[----:B------:R-:W2:Y:S04]  /*2cd40*/  LDL.LU.64 R12, [R1+0x1510] ;  /* 0x00151000010c7983 */ /* 0x000ea80000300a00 */
[----:B------:R0:W-:Y:S04]  /*2cd50*/  STL.64 [R1+0x14b0], R18 ;  /* 0x0014b01201007387 */ /* 0x0001e80000100a00 */
[----:B------:R-:W4:Y:S04]  /*2cd60*/  LDL.LU R16, [R1+0x210] ;  /* 0x0002100001107983 */ /* 0x000f280000300800 */
[----:B------:R-:W4:Y:S04]  /*2cd70*/  LDL.LU R17, [R1+0x214] ;  /* 0x0002140001117983 */ /* 0x000f280000300800 */
[----:B0-----:R-:W3:Y:S04]  /*2cd80*/  LDL.LU R18, [R1+0x218] ;  /* 0x0002180001127983 */ /* 0x001ee80000300800 */
[----:B------:R-:W3:Y:S01]  /*2cd90*/  LDL.LU R19, [R1+0x21c] ;  /* 0x00021c0001137983 */ /* 0x000ee20000300800 */
[----:B--2---:R-:W-:Y:S03]  /*2cda0*/  HMMA.16816.F32 R24, R12, R22, R24 ;  /* 0x000000160c18723c */ /* 0x004fe60000001818 */
[----:B---3--:R-:W-:Y:S04]  /*2cdb0*/  STL.64 [R1+0x14d8], R18 ;  /* 0x0014d81201007387 */ /* 0x008fe80000100a00 */
[----:B----4-:R0:W-:Y:S04]  /*2cdc0*/  STL.64 [R1+0x14d0], R16 ;  /* 0x0014d01001007387 */ /* 0x0101e80000100a00 */
[----:B0-----:R-:W2:Y:S04]  /*2cdd0*/  LDL.LU R16, [R1+0x220] ;  /* 0x0002200001107983 */ /* 0x001ea80000300800 */
[----:B------:R-:W2:Y:S04]  /*2cde0*/  LDL.LU R17, [R1+0x224] ;  /* 0x0002240001117983 */ /* 0x000ea80000300800 */
[----:B------:R-:W2:Y:S04]  /*2cdf0*/  LDL.LU R18, [R1+0x228] ;  /* 0x0002280001127983 */ /* 0x000ea80000300800 */
[----:B------:R0:W-:Y:S04]  /*2ce00*/  STL.64 [R1+0x12f0], R10 ;  /* 0x0012f00a01007387 */ /* 0x0001e80000100a00 */
[----:B------:R1:W-:Y:S01]  /*2ce10*/  STL.64 [R1+0x12e8], R8 ;  /* 0x0012e80801007387 */ /* 0x0003e20000100a00 */
[----:B------:R-:W-:-:S02]  /*2ce20*/  IMAD.MOV.U32 R19, RZ, RZ, R28 ;  /* 0x000000ffff137224 */ /* 0x000fc400078e001c */
[----:B------:R-:W-:Y:S01]  /*2ce30*/  IMAD.MOV.U32 R28, RZ, RZ, R24 ;  /* 0x000000ffff1c7224 */ /* 0x000fe200078e0018 */
[----:B0-----:R-:W3:Y:S01]  /*2ce40*/  LDL.LU.64 R10, [R1+0x68] ;  /* 0x00006800010a7983 */ /* 0x001ee20000300a00 */
[----:B-1----:R-:W-:Y:S02]  /*2ce50*/  IMAD.MOV.U32 R9, RZ, RZ, R22 ;  /* 0x000000ffff097224 */ /* 0x002fe400078e0016 */
[----:B------:R-:W-:Y:S02]  /*2ce60*/  IMAD.MOV.U32 R8, RZ, RZ, R23 ;  /* 0x000000ffff087224 */ /* 0x000fe400078e0017 */
[----:B------:R-:W4:Y:S04]  /*2ce70*/  LDL.LU.64 R22, [R1+0x1508] ;  /* 0x0015080001167983 */ /* 0x000f280000300a00 */
[----:B------:R-:W4:Y:S04]  /*2ce80*/  LDL.LU.64 R20, [R1+0x1500] ;  /* 0x0015000001147983 */ /* 0x000f280000300a00 */
[----:B------:R-:W-:Y:S04]  /*2ce90*/  STL.64 [R1+0x330], R24 ;  /* 0x0003301801007387 */ /* 0x000fe80000100a00 */
[----:B------:R0:W-:Y:S04]  /*2cea0*/  STL.64 [R1+0x338], R26 ;  /* 0x0003381a01007387 */ /* 0x0001e80000100a00 */
[----:B0-----:R-:W3:Y:S04]  /*2ceb0*/  LDL.LU.64 R26, [R1+0x14f8] ;  /* 0x0014f800011a7983 */ /* 0x001ee80000300a00 */
[----:B------:R-:W3:Y:S04]  /*2cec0*/  LDL.LU.64 R24, [R1+0x14f0] ;  /* 0x0014f00001187983 */ /* 0x000ee80000300a00 */
[----:B------:R-:W-:Y:S01]  /*2ced0*/  STL [R1+0x11ec], R28 ;  /* 0x0011ec1c01007387 */ /* 0x000fe20000100800 */
[----:B---3--:R-:W-:-:S15]  /*2cee0*/  HMMA.16816.F32 R24, R12, R10, R24 ;  /* 0x0000000a0c18723c */ /* 0x008fde0000001818 */
[----:B------:R-:W-:-:S08]  /*2cef0*/  NOP ;  /* 0x0000000000007918 */ /* 0x000fd00000000000 */
[----:B------:R-:W-:Y:S04]  /*2cf00*/  STL.64 [R1+0x300], R24 ;  /* 0x0003001801007387 */ /* 0x000fe80000100a00 */
[----:B------:R0:W-:Y:S04]  /*2cf10*/  STL.64 [R1+0x308], R26 ;  /* 0x0003081a01007387 */ /* 0x0001e80000100a00 */
[----:B0-----:R-:W4:Y:S04]  /*2cf20*/  LDL.LU.64 R26, [R1+0x14e8] ;  /* 0x0014e800011a7983 */ /* 0x001f280000300a00 */
[----:B------:R-:W-:Y:S01]  /*2cf30*/  STL.64 [R1+0x1480], R10 ;  /* 0x0014800a01007387 */ /* 0x000fe20000100a00 */
[----:B----4-:R-:W-:-:S15]  /*2cf40*/  HMMA.16816.F32 R20, R12, R26, R20 ;  /* 0x0000001a0c14723c */ /* 0x010fde0000001814 */
[----:B------:R-:W-:-:S08]  /*2cf50*/  NOP ;  /* 0x0000000000007918 */ /* 0x000fd00000000000 */
[----:B------:R-:W-:Y:S04]  /*2cf60*/  STL.64 [R1+0x2f0], R20 ;  /* 0x0002f01401007387 */ /* 0x000fe80000100a00 */
[----:B------:R0:W-:Y:S04]  /*2cf70*/  STL.64 [R1+0x2f8], R22 ;  /* 0x0002f81601007387 */ /* 0x0001e80000100a00 */
[----:B0-----:R-:W2:Y:S04]  /*2cf80*/  LDL.LU.64 R22, [R1+0x14e0] ;  /* 0x0014e00001167983 */ /* 0x001ea80000300a00 */
[----:B------:R-:W3:Y:S01]  /*2cf90*/  LDL.LU R24, [R1+0x200] ;  /* 0x0002000001187983 */ /* 0x000ee20000300800 */
[----:B------:R-:W-:-:S03]  /*2cfa0*/  IMAD.MOV.U32 R5, RZ, RZ, R26 ;  /* 0x000000ffff057224 */ /* 0x000fc600078e001a */
[----:B------:R-:W3:Y:S01]  /*2cfb0*/  LDL.LU R25, [R1+0x204] ;  /* 0x0002040001197983 */ /* 0x000ee20000300800 */
[----:B------:R-:W-:-:S03]  /*2cfc0*/  IMAD.MOV.U32 R4, RZ, RZ, R27 ;  /* 0x000000ffff047224 */ /* 0x000fc600078e001b */
[----:B------:R-:W3:Y:S04]  /*2cfd0*/  LDL.LU R26, [R1+0x208] ;  /* 0x00020800011a7983 */ /* 0x000ee80000300800 */
[----:B------:R-:W3:Y:S01]  /*2cfe0*/  LDL.LU R27, [R1+0x20c] ;  /* 0x00020c00011b7983 */ /* 0x000ee20000300800 */
[----:B--2---:R-:W-:Y:S06]  /*2cff0*/  HMMA.16816.F32 R16, R12, R22, R16 ;  /* 0x000000160c10723c */ /* 0x004fec0000001810 */
[----:B------:R-:W-:-:S02]  /*2d000*/  IMAD.MOV.U32 R11, RZ, RZ, R22 ;  /* 0x000000ffff0b7224 */ /* 0x000fc400078e0016 */
[----:B------:R-:W-:-:S15]  /*2d010*/  IMAD.MOV.U32 R10, RZ, RZ, R23 ;  /* 0x000000ffff0a7224 */ /* 0x000fde00078e0017 */
[----:B------:R-:W-:Y:S04]  /*2d020*/  STL.64 [R1+0x2c0], R16 ;  /* 0x0002c01001007387 */ /* 0x000fe80000100a00 */
[----:B------:R0:W-:Y:S04]  /*2d030*/  STL.64 [R1+0x2c8], R18 ;  /* 0x0002c81201007387 */ /* 0x0001e80000100a00 */
[----:B0-----:R-:W2:Y:S04]  /*2d040*/  LDL.LU.64 R18, [R1+0x14d8] ;  /* 0x0014d80001127983 */ /* 0x001ea80000300a00 */
[----:B------:R-:W2:Y:S04]  /*2d050*/  LDL.LU.64 R16, [R1+0x14d0] ;  /* 0x0014d00001107983 */ /* 0x000ea80000300a00 */
[----:B------:R-:W2:Y:S02]  /*2d060*/  LDL.LU.64 R22, [R1+0x14c8] ;  /* 0x0014c80001167983 */ /* 0x000ea40000300a00 */
[----:B--2---:R-:W-:Y:S06]  /*2d070*/  HMMA.16816.F32 R16, R12, R22, R16 ;  /* 0x000000160c10723c */ /* 0x004fec0000001810 */
[----:B------:R0:W-:Y:S02]  /*2d080*/  STL.64 [R1+0x1448], R22 ;  /* 0x0014481601007387 */ /* 0x0001e40000100a00 */
[----:B0-----:R-:W-:-:S02]  /*2d090*/  IMAD.MOV.U32 R22, RZ, RZ, R11 ;  /* 0x000000ffff167224 */ /* 0x001fc400078e000b */
[----:B------:R-:W-:Y:S01]  /*2d0a0*/  IMAD.MOV.U32 R23, RZ, RZ, R10 ;  /* 0x000000ffff177224 */ /* 0x000fe200078e000a */
[----:B------:R-:W-:Y:S01]  /*2d0b0*/  MOV R10, R9 ;  /* 0x00000009000a7202 */ /* 0x000fe20000000f00 */
[----:B------:R-:W-:-:S11]  /*2d0c0*/  IMAD.MOV.U32 R11, RZ, RZ, R8 ;  /* 0x000000ffff0b7224 */ /* 0x000fd600078e0008 */
[----:B------:R0:W-:Y:S04]  /*2d0d0*/  STL.64 [R1+0x2a0], R16 ;  /* 0x0002a01001007387 */ /* 0x0001e80000100a00 */
[----:B------:R1:W-:Y:S04]  /*2d0e0*/  STL.64 [R1+0x2a8], R18 ;  /* 0x0002a81201007387 */ /* 0x0003e80000100a00 */
[----:B------:R-:W-:Y:S04]  /*2d0f0*/  STL.64 [R1+0x14a8], R10 ;  /* 0x0014a80a01007387 */ /* 0x000fe80000100a00 */
[----:B------:R2:W-:Y:S04]  /*2d100*/  STL.64 [R1+0x1460], R22 ;  /* 0x0014601601007387 */ /* 0x0005e80000100a00 */
[----:B0-----:R-:W4:Y:S04]  /*2d110*/  LDL.LU R16, [R1+0x1f0] ;  /* 0x0001f00001107983 */ /* 0x001f280000300800 */
[----:B------:R-:W4:Y:S04]  /*2d120*/  LDL.LU R17, [R1+0x1f4] ;  /* 0x0001f40001117983 */ /* 0x000f280000300800 */
[----:B-1----:R-:W4:Y:S01]  /*2d130*/  LDL.LU R18, [R1+0x1f8] ;  /* 0x0001f80001127983 */ /* 0x002f220000300800 */
[----:B--2---:R-:W-:-:S02]  /*2d140*/  IMAD.MOV.U32 R22, RZ, RZ, R5 ;  /* 0x000000ffff167224 */ /* 0x004fc400078e0005 */
[----:B------:R-:W-:Y:S01]  /*2d150*/  IMAD.MOV.U32 R23, RZ, RZ, R4 ;  /* 0x000000ffff177224 */ /* 0x000fe200078e0004 */
[----:B------:R-:W4:Y:S04]  /*2d160*/  LDL.LU R19, [R1+0x1fc] ;  /* 0x0001fc0001137983 */ /* 0x000f280000300800 */
[----:B------:R-:W2:Y:S04]  /*2d170*/  LDL.LU R8, [R1+0x1e0] ;  /* 0x0001e00001087983 */ /* 0x000ea80000300800 */
[----:B------:R-:W2:Y:S04]  /*2d180*/  LDL.LU R9, [R1+0x1e4] ;  /* 0x0001e40001097983 */ /* 0x000ea80000300800 */
[----:B------:R-:W2:Y:S04]  /*2d190*/  LDL.LU R10, [R1+0x1e8] ;  /* 0x0001e800010a7983 */ /* 0x000ea80000300800 */
[----:B------:R-:W2:Y:S04]  /*2d1a0*/  LDL.LU R11, [R1+0x1ec] ;  /* 0x0001ec00010b7983 */ /* 0x000ea80000300800 */
[----:B------:R0:W-:Y:S04]  /*2d1b0*/  STL.64 [R1+0x1478], R22 ;  /* 0x0014781601007387 */ /* 0x0001e80000100a00 */
[----:B------:R-:W4:Y:S04]  /*2d1c0*/  LDL.LU R20, [R1+0x140] ;  /* 0x0001400001147983 */ /* 0x000f280000300800 */
[----:B------:R-:W4:Y:S04]  /*2d1d0*/  LDL.LU R21, [R1+0x144] ;  /* 0x0001440001157983 */ /* 0x000f280000300800 */
[----:B0-----:R-:W2:Y:S04]  /*2d1e0*/  LDL.LU R22, [R1+0x148] ;  /* 0x0001480001167983 */ /* 0x001ea80000300800 */
[----:B------:R-:W2:Y:S01]  /*2d1f0*/  LDL.LU R23, [R1+0x14c] ;  /* 0x00014c0001177983 */ /* 0x000ea20000300800 */
[----:B---3--:R-:W-:Y:S03]  /*2d200*/  HMMA.16816.F32 R24, R12, R6, R24 ;  /* 0x000000060c18723c */ /* 0x008fe60000001818 */
        /* <DEDUP_REMOVED lines=8> */
[----:B0-----:R-:W3:Y:S04]  /*2d290*/  LDL.LU.64 R26, [R1+0x14c0] ;  /* 0x0014c000011a7983 */ /* 0x001ee80000300a00 */
[----:B------:R0:W-:Y:S04]  /*2d2a0*/  STL.64 [R1+0x1440], R6 ;  /* 0x0014400601007387 */ /* 0x0001e80000100a00 */
[----:B------:R-:W4:Y:S04]  /*2d2b0*/  LDL.LU R4, [R1+0x110] ;  /* 0x0001100001047983 */ /* 0x000f280000300800 */
[----:B------:R-:W4:Y:S04]  /*2d2c0*/  LDL.LU R5, [R1+0x114] ;  /* 0x0001140001057983 */ /* 0x000f280000300800 */
[----:B0-----:R-:W2:Y:S01]  /*2d2d0*/  LDL.LU R6, [R1+0x118] ;  /* 0x0001180001067983 */ /* 0x001ea20000300800 */
[----:B------:R-:W-:-:S03]  /*2d2e0*/  IMAD.MOV.U32 R7, RZ, RZ, R29 ;  /* 0x000000ffff077224 */ /* 0x000fc600078e001d */
[----:B------:R-:W3:Y:S04]  /*2d2f0*/  LDL.LU R29, [R1+0x14b8] ;  /* 0x0014b800011d7983 */ /* 0x000ee80000300800 */
[----:B--2---:R-:W-:Y:S04]  /*2d300*/  STL.64 [R1+0x1458], R6 ;  /* 0x0014580601007387 */ /* 0x004fe80000100a00 */
[----:B----4-:R0:W-:Y:S04]  /*2d310*/  STL.64 [R1+0x1450], R4 ;  /* 0x0014500401007387 */ /* 0x0101e80000100a00 */
[----:B0-----:R-:W2:Y:S04]  /*2d320*/  LDL.LU R4, [R1+0x120] ;  /* 0x0001200001047983 */ /* 0x001ea80000300800 */
[----:B------:R-:W2:Y:S04]  /*2d330*/  LDL.LU R5, [R1+0x124] ;  /* 0x0001240001057983 */ /* 0x000ea80000300800 */
[----:B------:R-:W4:Y:S04]  /*2d340*/  LDL.LU R6, [R1+0x128] ;  /* 0x0001280001067983 */ /* 0x000f280000300800 */
[----:B------:R-:W4:Y:S01]  /*2d350*/  LDL.LU R7, [R1+0x12c] ;  /* 0x00012c0001077983 */ /* 0x000f220000300800 */
[C---:B---3--:R-:W-:Y:S03]  /*2d360*/  HMMA.16816.F32 R16, R12.reuse, R26, R16 ;  /* 0x0000001a0c10723c */ /* 0x048fe60000001810 */
[----:B----4-:R-:W-:Y:S04]  /*2d370*/  STL.64 [R1+0x1470], R6 ;  /* 0x0014700601007387 */ /* 0x010fe80000100a00 */
[----:B--2---:R0:W-:Y:S04]  /*2d380*/  STL.64 [R1+0x1468], R4 ;  /* 0x0014680401007387 */ /* 0x0041e80000100a00 */
[----:B0-----:R-:W2:Y:S04]  /*2d390*/  LDL.LU R4, [R1+0x130] ;  /* 0x0001300001047983 */ /* 0x001ea80000300800 */
[----:B------:R-:W2:Y:S04]  /*2d3a0*/  LDL.LU R5, [R1+0x134] ;  /* 0x0001340001057983 */ /* 0x000ea80000300800 */
[----:B------:R-:W2:Y:S04]  /*2d3b0*/  LDL.LU R6, [R1+0x138] ;  /* 0x0001380001067983 */ /* 0x000ea80000300800 */
[----:B------:R-:W-:Y:S04]  /*2d3c0*/  STL.64 [R1+0x260], R16 ;  /* 0x0002601001007387 */ /* 0x000fe80000100a00 */
[----:B------:R0:W-:Y:S04]  /*2d3d0*/  STL.64 [R1+0x268], R18 ;  /* 0x0002681201007387 */ /* 0x0001e80000100a00 */
[----:B0-----:R-:W3:Y:S02]  /*2d3e0*/  LDL.LU.64 R18, [R1+0x14b0] ;  /* 0x0014b00001127983 */ /* 0x001ee40000300a00 */
[----:B---3--:R-:W-:Y:S02]  /*2d3f0*/  HMMA.16816.F32 R12, R12, R18, R8 ;  /* 0x000000120c0c723c */ /* 0x008fe40000001808 */
[----:B------:R-:W3:Y:S05]  /*2d400*/  LDL.LU.64 R10, [R1+0x14a8] ;  /* 0x0014a800010a7983 */ /* 0x000eea0000300a00 */
[----:B------:R-:W-:-:S02]  /*2d410*/  IMAD.MOV.U32 R9, RZ, RZ, R18 ;  /* 0x000000ffff097224 */ /* 0x000fc400078e0012 */
[----:B------:R-:W-:Y:S02]  /*2d420*/  IMAD.MOV.U32 R8, RZ, RZ, R19 ;  /* 0x000000ffff087224 */ /* 0x000fe400078e0013 */
[----:B------:R-:W3:Y:S04]  /*2d430*/  LDL.LU.64 R18, [R1+0x14a0] ;  /* 0x0014a00001127983 */ /* 0x000ee80000300a00 */
[----:B------:R-:W3:Y:S08]  /*2d440*/  LDL.LU.64 R16, [R1+0x1498] ;  /* 0x0014980001107983 */ /* 0x000ef00000300a00 */
[----:B------:R-:W-:Y:S04]  /*2d450*/  STL.64 [R1+0x220], R12 ;  /* 0x0002200c01007387 */ /* 0x000fe80000100a00 */
[----:B------:R0:W-:Y:S02]  /*2d460*/  STL.64 [R1+0x228], R14 ;  /* 0x0002280e01007387 */ /* 0x0001e40000100a00 */
[----:B0-----:R-:W-:-:S02]  /*2d470*/  IMAD.MOV.U32 R14, RZ, RZ, R9 ;  /* 0x000000ffff0e7224 */ /* 0x001fc400078e0009 */
[----:B------:R-:W-:Y:S01]  /*2d480*/  IMAD.MOV.U32 R15, RZ, RZ, R8 ;  /* 0x000000ffff0f7224 */ /* 0x000fe200078e0008 */
[----:B------:R-:W-:Y:S01]  /*2d490*/  STL [R1+0x11f0], R12 ;  /* 0x0011f00c01007387 */ /* 0x000fe20000100800 */
[----:B---3--:R-:W-:Y:S03]  /*2d4a0*/  HMMA.16816.F32 R8, R16, R10, R20 ;  /* 0x0000000a1008723c */ /* 0x008fe60000001814 */
[----:B------:R-:W3:Y:S04]  /*2d4b0*/  LDL.LU.64 R22, [R1+0x1490] ;  /* 0x0014900001167983 */ /* 0x000ee80000300a00 */
[----:B------:R-:W3:-:S15]  /*2d4c0*/  LDL.LU.64 R20, [R1+0x1488] ;  /* 0x0014880001147983 */ /* 0x000ede0000300a00 */
[----:B------:R-:W-:-:S01]  /*2d4d0*/  NOP ;  /* 0x0000000000007918 */ /* 0x000fc20000000000 */
[----:B------:R-:W-:Y:S04]  /*2d4e0*/  STL.64 [R1+0x390], R8 ;  /* 0x0003900801007387 */ /* 0x000fe80000100a00 */
[----:B------:R0:W-:Y:S04]  /*2d4f0*/  STL.64 [R1+0x398], R10 ;  /* 0x0003980a01007387 */ /* 0x0001e80000100a00 */
[----:B0-----:R-:W3:Y:S01]  /*2d500*/  LDL.LU.64 R10, [R1+0x1480] ;  /* 0x00148000010a7983 */ /* 0x001ee20000300a00 */
[----:B------:R-:W-:Y:S02]  /*2d510*/  IMAD.MOV.U32 R7, RZ, RZ, R29 ;  /* 0x000000ffff077224 */ /* 0x000fe400078e001d */
[----:B------:R-:W-:-:S05]  /*2d520*/  IMAD.MOV.U32 R29, RZ, RZ, R8 ;  /* 0x000000ffff1d7224 */ /* 0x000fca00078e0008 */
        /* <DEDUP_REMOVED lines=30> */
[----:B--2---:R-:W-:-:S15]  /*2d710*/  HMMA.16816.F32 R20, R16, R6, R20 ;  /* 0x000000061014723c */ /* 0x004fde0000001814 */
[----:B------:R-:W-:-:S08]  /*2d720*/  NOP ;  /* 0x0000000000007918 */ /* 0x000fd00000000000 */
[----:B------:R-:W-:Y:S04]  /*2d730*/  STL.64 [R1+0x340], R20 ;  /* 0x0003401401007387 */ /* 0x000fe80000100a00 */
[----:B------:R0:W-:Y:S04]  /*2d740*/  STL.64 [R1+0x348], R22 ;  /* 0x0003481601007387 */ /* 0x0001e80000100a00 */
[----:B0-----:R-:W2:Y:S04]  /*2d750*/  LDL.LU.64 R22, [R1+0x1428] ;  /* 0x0014280001167983 */ /* 0x001ea80000300a00 */
[----:B------:R-:W2:Y:S04]  /*2d760*/  LDL.LU.64 R20, [R1+0x1420] ;  /* 0x0014200001147983 */ /* 0x000ea80000300a00 */
[----:B------:R0:W-:Y:S04]  /*2d770*/  STL.64 [R1+0x1400], R6 ;  /* 0x0014000601007387 */ /* 0x0001e80000100a00 */
[----:B------:R-:W4:Y:S04]  /*2d780*/  LDL.LU R4, [R1+0xf0] ;  /* 0x0000f00001047983 */ /* 0x000f280000300800 */
[----:B------:R-:W4:Y:S04]  /*2d790*/  LDL.LU R5, [R1+0xf4] ;  /* 0x0000f40001057983 */ /* 0x000f280000300800 */
[----:B0-----:R-:W4:Y:S04]  /*2d7a0*/  LDL.LU R6, [R1+0xf8] ;  /* 0x0000f80001067983 */ /* 0x001f280000300800 */
[----:B------:R-:W4:Y:S04]  /*2d7b0*/  LDL.LU R7, [R1+0xfc] ;  /* 0x0000fc0001077983 */ /* 0x000f280000300800 */
[----:B------:R-:W3:Y:S01]  /*2d7c0*/  LDL.LU R24, [R1+0x190] ;  /* 0x0001900001187983 */ /* 0x000ee20000300800 */
[----:B----4-:R-:W-:-:S15]  /*2d7d0*/  HMMA.16816.F32 R4, R16, R26, R4 ;  /* 0x0000001a1004723c */ /* 0x010fde0000001804 */
[----:B------:R-:W-:-:S08]  /*2d7e0*/  NOP ;  /* 0x0000000000007918 */ /* 0x000fd00000000000 */
[----:B------:R0:W-:Y:S04]  /*2d7f0*/  STL.64 [R1+0x320], R4 ;  /* 0x0003200401007387 */ /* 0x0001e80000100a00 */
[----:B------:R1:W-:Y:S04]  /*2d800*/  STL.64 [R1+0x328], R6 ;  /* 0x0003280601007387 */ /* 0x0003e80000100a00 */
[----:B------:R-:W3:Y:S04]  /*2d810*/  LDL.LU R25, [R1+0x194] ;  /* 0x0001940001197983 */ /* 0x000ee80000300800 */
[----:B------:R-:W4:Y:S04]  /*2d820*/  LDL.LU R26, [R1+0x198] ;  /* 0x00019800011a7983 */ /* 0x000f280000300800 */
[----:B------:R-:W4:Y:S04]  /*2d830*/  LDL.LU R27, [R1+0x19c] ;  /* 0x00019c00011b7983 */ /* 0x000f280000300800 */
[----:B0-----:R-:W3:Y:S04]  /*2d840*/  LDL.LU R4, [R1+0x1b0] ;  /* 0x0001b00001047983 */ /* 0x001ee80000300800 */
[----:B------:R-:W3:Y:S04]  /*2d850*/  LDL.LU R5, [R1+0x1b4] ;  /* 0x0001b40001057983 */ /* 0x000ee80000300800 */
[----:B-1----:R-:W3:Y:S04]  /*2d860*/  LDL.LU R6, [R1+0x1b8] ;  /* 0x0001b80001067983 */ /* 0x002ee80000300800 */
[----:B------:R-:W3:Y:S01]  /*2d870*/  LDL.LU R7, [R1+0x1bc] ;  /* 0x0001bc0001077983 */ /* 0x000ee20000300800 */
[----:B--2---:R-:W-:Y:S03]  /*2d880*/  HMMA.16816.F32 R12, R16, R14, R20 ;  /* 0x0000000e100c723c */ /* 0x004fe60000001814 */
[----:B----4-:R0:W-:Y:S04]  /*2d890*/  STL.64 [R1+0x13e0], R26 ;  /* 0x0013e01a01007387 */ /* 0x0101e80000100a00 */
[----:B---3--:R-:W-:Y:S04]  /*2d8a0*/  STL.64 [R1+0x13d8], R24 ;  /* 0x0013d81801007387 */ /* 0x008fe80000100a00 */
[----:B0-----:R-:W2:-:S13]  /*2d8b0*/  LDL.LU.64 R26, [R1+0x48] ;  /* 0x00004800011a7983 */ /* 0x001e9a0000300a00 */
[----:B------:R-:W-:Y:S01]  /*2d8c0*/  IMAD.MOV.U32 R16, RZ, RZ, R14 ;  /* 0x000000ffff107224 */ /* 0x000fe200078e000e */
[----:B--2---:R0:W-:Y:S04]  /*2d8d0*/  STL.64 [R1+0x13f8], R26 ;  /* 0x0013f81a01007387 */ /* 0x0041e80000100a00 */
[----:B0-----:R-:W2:Y:S04]  /*2d8e0*/  LDL.LU.64 R26, [R1+0x58] ;  /* 0x00005800011a7983 */ /* 0x001ea80000300a00 */
[----:B------:R-:W3:Y:S04]  /*2d8f0*/  LDL.LU.64 R22, [R1+0x1418] ;  /* 0x0014180001167983 */ /* 0x000ee80000300a00 */
[----:B------:R-:W3:Y:S04]  /*2d900*/  LDL.LU.64 R20, [R1+0x1410] ;  /* 0x0014100001147983 */ /* 0x000ee80000300a00 */
[----:B------:R0:W-:Y:S04]  /*2d910*/  STL.64 [R1+0x2e0], R12 ;  /* 0x0002e00c01007387 */ /* 0x0001e80000100a00 */
[----:B------:R-:W-:Y:S01]  /*2d920*/  STL.64 [R1+0x2e8], R14 ;  /* 0x0002e80e01007387 */ /* 0x000fe20000100a00 */
[----:B0-----:R-:W-:-:S05]  /*2d930*/  IMAD.MOV.U32 R13, RZ, RZ, R12 ;  /* 0x000000ffff0d7224 */ /* 0x001fca00078e000c */
[----:B------:R0:W-:Y:S04]  /*2d940*/  STL [R1+0x11fc], R13 ;  /* 0x0011fc0d01007387 */ /* 0x0001e80000100800 */
[----:B------:R-:W3:Y:S04]  /*2d950*/  LDL.LU R12, [R1+0x1d0] ;  /* 0x0001d000010c7983 */ /* 0x000ee80000300800 */
[----:B0-----:R-:W3:Y:S04]  /*2d960*/  LDL.LU R13, [R1+0x1d4] ;  /* 0x0001d400010d7983 */ /* 0x001ee80000300800 */
[----:B------:R-:W3:Y:S04]  /*2d970*/  LDL.LU R14, [R1+0x1d8] ;  /* 0x0001d800010e7983 */ /* 0x000ee80000300800 */
[----:B------:R-:W3:Y:S04]  /*2d980*/  LDL.LU R15, [R1+0x1dc] ;  /* 0x0001dc00010f7983 */ /* 0x000ee80000300800 */
[----:B------:R0:W-:Y:S04]  /*2d990*/  STL [R1+0x11f8], R16 ;  /* 0x0011f81001007387 */ /* 0x0001e80000100800 */
[----:B0-----:R-:W4:Y:S04]  /*2d9a0*/  LDL.LU R16, [R1+0x1c0] ;  /* 0x0001c00001107983 */ /* 0x001f280000300800 */
[----:B------:R-:W4:Y:S04]  /*2d9b0*/  LDL.LU R17, [R1+0x1c4] ;  /* 0x0001c40001117983 */ /* 0x000f280000300800 */
[----:B------:R-:W4:Y:S04]  /*2d9c0*/  LDL.LU R18, [R1+0x1c8] ;  /* 0x0001c80001127983 */ /* 0x000f280000300800 */
[----:B------:R-:W4:Y:S01]  /*2d9d0*/  LDL.LU R19, [R1+0x1cc] ;  /* 0x0001cc0001137983 */ /* 0x000f220000300800 */
[----:B---3--:R-:W-:-:S15]  /*2d9e0*/  HMMA.16816.F32 R12, R20, R10, R12 ;  /* 0x0000000a140c723c */ /* 0x008fde000000180c */
[----:B------:R-:W-:-:S08]  /*2d9f0*/  NOP ;  /* 0x0000000000007918 */ /* 0x000fd00000000000 */
[----:B------:R0:W-:Y:S04]  /*2da00*/  STL.64 [R1+0x280], R12 ;  /* 0x0002800c01007387 */ /* 0x0001e80000100a00 */
[----:B------:R1:W-:Y:S01]  /*2da10*/  STL.64 [R1+0x288], R14 ;  /* 0x0002880e01007387 */ /* 0x0003e20000100a00 */
[----:B0-----:R-:W-:Y:S02]  /*2da20*/  IMAD.MOV.U32 R13, RZ, RZ, R10 ;  /* 0x000000ffff0d7224 */ /* 0x001fe400078e000a */
[----:B------:R-:W-:Y:S02]  /*2da30*/  IMAD.MOV.U32 R12, RZ, RZ, R11 ;  /* 0x000000ffff0c7224 */ /* 0x000fe400078e000b */
[----:B------:R-:W4:Y:S02]  /*2da40*/  LDL.LU.64 R10, [R1+0x1408] ;  /* 0x00140800010a7983 */ /* 0x000f240000300a00 */
[----:B----4-:R-:W-:Y:S06]  /*2da50*/  HMMA.16816.F32 R16, R20, R10, R16 ;  /* 0x0000000a1410723c */ /* 0x010fec0000001810 */
[----:B-1----:R-:W-:-:S02]  /*2da60*/  IMAD.MOV.U32 R15, RZ, RZ, R10 ;  /* 0x000000ffff0f7224 */ /* 0x002fc400078e000a */
[----:B------:R-:W-:-:S15]  /*2da70*/  IMAD.MOV.U32 R14, RZ, RZ, R11 ;  /* 0x000000ffff0e7224 */ /* 0x000fde00078e000b */
[----:B------:R-:W-:Y:S04]  /*2da80*/  STL.64 [R1+0x240], R16 ;  /* 0x0002401001007387 */ /* 0x000fe80000100a00 */
[----:B------:R-:W-:Y:S04]  /*2da90*/  STL.64 [R1+0x248], R18 ;  /* 0x0002481201007387 */ /* 0x000fe80000100a00 */
[----:B------:R-:W-:Y:S04]  /*2daa0*/  STL.64 [R1+0x13f0], R14 ;  /* 0x0013f00e01007387 */ /* 0x000fe80000100a00 */
[----:B------:R0:W-:Y:S04]  /*2dab0*/  STL.64 [R1+0x13e8], R12 ;  /* 0x0013e80c01007387 */ /* 0x0001e80000100a00 */
[----:B0-----:R-:W3:Y:S04]  /*2dac0*/  LDL.LU R12, [R1+0x1a0] ;  /* 0x0001a000010c7983 */ /* 0x001ee80000300800 */
[----:B------:R-:W3:Y:S04]  /*2dad0*/  LDL.LU R13, [R1+0x1a4] ;  /* 0x0001a400010d7983 */ /* 0x000ee80000300800 */
[----:B------:R-:W3:Y:S04]  /*2dae0*/  LDL.LU R14, [R1+0x1a8] ;  /* 0x0001a800010e7983 */ /* 0x000ee80000300800 */
[----:B------:R-:W3:Y:S04]  /*2daf0*/  LDL.LU R15, [R1+0x1ac] ;  /* 0x0001ac00010f7983 */ /* 0x000ee80000300800 */
[----:B------:R-:W4:Y:S04]  /*2db00*/  LDL.LU R8, [R1+0x80] ;  /* 0x0000800001087983 */ /* 0x000f280000300800 */
[----:B------:R-:W4:Y:S04]  /*2db10*/  LDL.LU R9, [R1+0x84] ;  /* 0x0000840001097983 */ /* 0x000f280000300800 */
[----:B------:R-:W3:Y:S04]  /*2db20*/  LDL.LU R10, [R1+0x88] ;  /* 0x00008800010a7983 */ /* 0x000ee80000300800 */
[----:B------:R-:W3:Y:S01]  /*2db30*/  LDL.LU R11, [R1+0x8c] ;  /* 0x00008c00010b7983 */ /* 0x000ee20000300800 */
[----:B--2---:R-:W-:Y:S03]  /*2db40*/  HMMA.16816.F32 R4, R20, R26, R4 ;  /* 0x0000001a1404723c */ /* 0x004fe60000001804 */
[----:B---3--:R-:W-:Y:S04]  /*2db50*/  STL.64 [R1+0x1300], R10 ;  /* 0x0013000a01007387 */ /* 0x008fe80000100a00 */
[----:B----4-:R-:W-:Y:S04]  /*2db60*/  STL.64 [R1+0x12f8], R8 ;  /* 0x0012f80801007387 */ /* 0x010fe80000100a00 */
[----:B------:R-:W2:Y:S04]  /*2db70*/  LDL.LU.64 R16, [R1+0x3e8] ;  /* 0x0003e80001107983 */ /* 0x000ea80000300a00 */
[----:B--2---:R0:W-:Y:S04]  /*2db80*/  STL.64 [R1+0x13a0], R16 ;  /* 0x0013a01001007387 */ /* 0x0041e80000100a00 */
[----:B0-----:R-:W2:Y:S04]  /*2db90*/  LDL.LU R16, [R1+0x180] ;  /* 0x0001800001107983 */ /* 0x001ea80000300800 */
[----:B------:R-:W2:Y:S04]  /*2dba0*/  LDL.LU R17, [R1+0x184] ;  /* 0x0001840001117983 */ /* 0x000ea80000300800 */
[----:B------:R-:W2:Y:S04]  /*2dbb0*/  LDL.LU R18, [R1+0x188] ;  /* 0x0001880001127983 */ /* 0x000ea80000300800 */
[----:B------:R-:W2:Y:S04]  /*2dbc0*/  LDL.LU R19, [R1+0x18c] ;  /* 0x00018c0001137983 */ /* 0x000ea80000300800 */
[----:B------:R0:W-:Y:S04]  /*2dbd0*/  STL.64 [R1+0x230], R4 ;  /* 0x0002300401007387 */ /* 0x0001e80000100a00 */
[----:B------:R1:W-:Y:S01]  /*2dbe0*/  STL.64 [R1+0x238], R6 ;  /* 0x0002380601007387 */ /* 0x0003e20000100a00 */
[----:B0-----:R-:W-:-:S03]  /*2dbf0*/  IMAD.MOV.U32 R5, RZ, RZ, R26 ;  /* 0x000000ffff057224 */ /* 0x001fc600078e001a */
[----:B-1----:R-:W2:Y:S01]  /*2dc00*/  LDL.LU.64 R6, [R1+0x1400] ;  /* 0x0014000001067983 */ /* 0x002ea20000300a00 */
[----:B------:R-:W-:-:S03]  /*2dc10*/  IMAD.MOV.U32 R4, RZ, RZ, R27 ;  /* 0x000000ffff047224 */ /* 0x000fc600078e001b */
[----:B------:R-:W3:Y:S02]  /*2dc20*/  LDL.LU.64 R26, [R1+0x13f8] ;  /* 0x0013f800011a7983 */ /* 0x000ee40000300a00 */
[----:B---3--:R-:W-:Y:S06]  /*2dc30*/  HMMA.16816.F32 R12, R20, R26, R12 ;  /* 0x0000001a140c723c */ /* 0x008fec000000180c */
[----:B------:R-:W-:Y:S02]  /*2dc40*/  IMAD.MOV.U32 R9, RZ, RZ, R26 ;  /* 0x000000ffff097224 */ /* 0x000fe400078e001a */
[----:B------:R-:W-:-:S15]  /*2dc50*/  IMAD.MOV.U32 R8, RZ, RZ, R27 ;  /* 0x000000ffff087224 */ /* 0x000fde00078e001b */
[----:B------:R-:W-:Y:S04]  /*2dc60*/  STL.64 [R1+0x210], R12 ;  /* 0x0002100c01007387 */ /* 0x000fe80000100a00 */
[----:B------:R0:W-:Y:S04]  /*2dc70*/  STL.64 [R1+0x218], R14 ;  /* 0x0002180e01007387 */ /* 0x0001e80000100a00 */
[----:B0-----:R-:W3:Y:S04]  /*2dc80*/  LDL.LU.64 R14, [R1+0x13f0] ;  /* 0x0013f000010e7983 */ /* 0x001ee80000300a00 */
[----:B------:R-:W4:Y:S04]  /*2dc90*/  LDL.LU.64 R12, [R1+0x13e8] ;  /* 0x0013e800010c7983 */ /* 0x000f280000300a00 */
[----:B------:R-:W3:Y:S04]  /*2dca0*/  LDL.LU.64 R26, [R1+0x13e0] ;  /* 0x0013e000011a7983 */ /* 0x000ee80000300a00 */
[----:B------:R-:W3:Y:S01]  /*2dcb0*/  LDL.LU.64 R24, [R1+0x13d8] ;  /* 0x0013d80001187983 */ /* 0x000ee20000300a00 */
[----:B------:R-:W-:-:S02]  /*2dcc0*/  IMAD.MOV.U32 R10, RZ, RZ, R29 ;  /* 0x000000ffff0a7224 */ /* 0x000fc400078e001d */
[----:B------:R-:W-:Y:S01]  /*2dcd0*/  IMAD.MOV.U32 R11, RZ, RZ, R28 ;  /* 0x000000ffff0b7224 */ /* 0x000fe200078e001c */
[C---:B--2---:R-:W-:Y:S06]  /*2dce0*/  HMMA.16816.F32 R16, R20.reuse, R6, R16 ;  /* 0x000000061410723c */ /* 0x044fec0000001810 */
[----:B---3--:R-:W-:-:S15]  /*2dcf0*/  HMMA.16816.F32 R24, R20, R10, R24 ;  /* 0x0000000a1418723c */ /* 0x008fde0000001818 */
[----:B------:R-:W-:-:S08]  /*2dd00*/  NOP ;  /* 0x0000000000007918 */ /* 0x000fd00000000000 */
[----:B------:R-:W-:Y:S04]  /*2dd10*/  STL.64 [R1+0x1a0], R24 ;  /* 0x0001a01801007387 */ /* 0x000fe80000100a00 */
[----:B------:R0:W-:Y:S04]  /*2dd20*/  STL.64 [R1+0x1a8], R26 ;  /* 0x0001a81a01007387 */ /* 0x0001e80000100a00 */
[----:B0-----:R-:W2:Y:S04]  /*2dd30*/  LDL.LU.64 R26, [R1+0x13d0] ;  /* 0x0013d000011a7983 */ /* 0x001ea80000300a00 */
[----:B------:R-:W3:Y:S04]  /*2dd40*/  LDL.LU.64 R24, [R1+0x13c8] ;  /* 0x0013c80001187983 */ /* 0x000ee80000300a00 */
[----:B------:R0:W-:Y:S02]  /*2dd50*/  STL.64 [R1+0x1310], R10 ;  /* 0x0013100a01007387 */ /* 0x0001e40000100a00 */
[----:B0-----:R-:W-:-:S02]  /*2dd60*/  IMAD.MOV.U32 R10, RZ, RZ, R9 ;  /* 0x000000ffff0a7224 */ /* 0x001fc400078e0009 */
[----:B------:R-:W-:-:S05]  /*2dd70*/  IMAD.MOV.U32 R11, RZ, RZ, R8 ;  /* 0x000000ffff0b7224 */ /* 0x000fca00078e0008 */
[----:B------:R0:W-:Y:S04]  /*2dd80*/  STL.64 [R1+0x1328], R10 ;  /* 0x0013280a01007387 */ /* 0x0001e80000100a00 */
[----:B------:R-:W-:Y:S04]  /*2dd90*/  STL.64 [R1+0x1b0], R16 ;  /* 0x0001b01001007387 */ /* 0x000fe80000100a00 */
[----:B------:R-:W-:Y:S01]  /*2dda0*/  STL.64 [R1+0x1b8], R18 ;  /* 0x0001b81201007387 */ /* 0x000fe20000100a00 */
[----:B0-----:R-:W-:Y:S02]  /*2ddb0*/  IMAD.MOV.U32 R10, RZ, RZ, R5 ;  /* 0x000000ffff0a7224 */ /* 0x001fe400078e0005 */
[----:B------:R-:W-:-:S05]  /*2ddc0*/  IMAD.MOV.U32 R11, RZ, RZ, R4 ;  /* 0x000000ffff0b7224 */ /* 0x000fca00078e0004 */
[----:B------:R0:W-:Y:S04]  /*2ddd0*/  STL.64 [R1+0x1340], R10 ;  /* 0x0013400a01007387 */ /* 0x0001e80000100a00 */
[----:B------:R1:W-:Y:S04]  /*2dde0*/  STL.64 [R1+0x1308], R6 ;  /* 0x0013080601007387 */ /* 0x0003e80000100a00 */
[----:B------:R-:W4:Y:S01]  /*2ddf0*/  LDL.LU R4, [R1+0x90] ;  /* 0x0000900001047983 */ /* 0x000f220000300800 */
[----:B------:R-:W-:-:S03]  /*2de00*/  IMAD.MOV.U32 R5, RZ, RZ, R0 ;  /* 0x000000ffff057224 */ /* 0x000fc600078e0000 */
[----:B------:R-:W2:Y:S01]  /*2de10*/  LDL.LU R0, [R1+0x13c0] ;  /* 0x0013c00001007983 */ /* 0x000ea20000300800 */
[----:B0-----:R-:W-:Y:S02]  /*2de20*/  IMAD.MOV.U32 R10, RZ, RZ, R15 ;  /* 0x000000ffff0a7224 */ /* 0x001fe400078e000f */
[----:B------:R-:W-:Y:S02]  /*2de30*/  IMAD.MOV.U32 R11, RZ, RZ, R14 ;  /* 0x000000ffff0b7224 */ /* 0x000fe400078e000e */
[----:B-1----:R-:W-:Y:S02]  /*2de40*/  IMAD.MOV.U32 R6, RZ, RZ, R3 ;  /* 0x000000ffff067224 */ /* 0x002fe400078e0003 */
[----:B------:R-:W-:Y:S01]  /*2de50*/  IMAD.MOV.U32 R7, RZ, RZ, R2 ;  /* 0x000000ffff077224 */ /* 0x000fe200078e0002 */
[----:B------:R-:W2:Y:S04]  /*2de60*/  LDL.LU R3, [R1+0x13bc] ;  /* 0x0013bc0001037983 */ /* 0x000ea80000300800 */
[----:B------:R-:W2:Y:S04]  /*2de70*/  LDL.LU R2, [R1+0x13b8] ;  /* 0x0013b80001027983 */ /* 0x000ea80000300800 */
[----:B------:R-:W-:Y:S04]  /*2de80*/  STL.64 [R1+0x1358], R10 ;  /* 0x0013580a01007387 */ /* 0x000fe80000100a00 */
[----:B------:R3:W-:Y:S02]  /*2de90*/  STL.64 [R1+0x1320], R6 ;  /* 0x0013200601007387 */ /* 0x0007e40000100a00 */
[----:B---3--:R-:W-:-:S02]  /*2dea0*/  IMAD.MOV.U32 R7, RZ, RZ, R24 ;  /* 0x000000ffff077224 */ /* 0x008fc400078e0018 */
[----:B------:R-:W-:Y:S01]  /*2deb0*/  IMAD.MOV.U32 R6, RZ, RZ, R25 ;  /* 0x000000ffff067224 */ /* 0x000fe200078e0019 */
[----:B----4-:R2:W-:Y:S04]  /*2dec0*/  STL.64 [R1+0x1318], R4 ;  /* 0x0013180401007387 */ /* 0x0105e80000100a00 */
[----:B------:R-:W3:Y:S04]  /*2ded0*/  LDL.LU.64 R18, [R1+0x18] ;  /* 0x0000180001127983 */ /* 0x000ee80000300a00 */
[----:B------:R-:W4:Y:S04]  /*2dee0*/  LDL.LU R24, [R1+0x160] ;  /* 0x0001600001187983 */ /* 0x000f280000300800 */
[----:B------:R-:W4:Y:S01]  /*2def0*/  LDL.LU R25, [R1+0x164] ;  /* 0x0001640001197983 */ /* 0x000f220000300800 */
[----:B--2---:R-:W-:-:S02]  /*2df00*/  IMAD.MOV.U32 R5, RZ, RZ, R26 ;  /* 0x000000ffff057224 */ /* 0x004fc400078e001a */
[----:B------:R-:W-:Y:S01]  /*2df10*/  IMAD.MOV.U32 R4, RZ, RZ, R27 ;  /* 0x000000ffff047224 */ /* 0x000fe200078e001b */
[----:B------:R-:W2:Y:S04]  /*2df20*/  LDL.LU R26, [R1+0x168] ;  /* 0x00016800011a7983 */ /* 0x000ea80000300800 */
[----:B------:R-:W2:Y:S04]  /*2df30*/  LDL.LU R27, [R1+0x16c] ;  /* 0x00016c00011b7983 */ /* 0x000ea80000300800 */
[----:B--2---:R-:W-:Y:S04]  /*2df40*/  STL.64 [R1+0x1398], R26 ;  /* 0x0013981a01007387 */ /* 0x004fe80000100a00 */
[----:B----4-:R0:W-:Y:S04]  /*2df50*/  STL.64 [R1+0x1390], R24 ;  /* 0x0013901801007387 */ /* 0x0101e80000100a00 */
[----:B0-----:R-:W3:Y:S04]  /*2df60*/  LDL.LU R24, [R1+0x170] ;  /* 0x0001700001187983 */ /* 0x001ee80000300800 */
[----:B------:R-:W3:Y:S04]  /*2df70*/  LDL.LU R25, [R1+0x174] ;  /* 0x0001740001197983 */ /* 0x000ee80000300800 */
[----:B------:R-:W3:Y:S04]  /*2df80*/  LDL.LU R26, [R1+0x178] ;  /* 0x00017800011a7983 */ /* 0x000ee80000300800 */
[----:B------:R-:W3:Y:S04]  /*2df90*/  LDL.LU R27, [R1+0x17c] ;  /* 0x00017c00011b7983 */ /* 0x000ee80000300800 */
[----:B------:R-:W-:Y:S04]  /*2dfa0*/  STL.64 [R1+0x1338], R6 ;  /* 0x0013380601007387 */ /* 0x000fe80000100a00 */
[----:B------:R0:W-:Y:S04]  /*2dfb0*/  STL.64 [R1+0x1330], R4 ;  /* 0x0013300401007387 */ /* 0x0001e80000100a00 */
[----:B0-----:R-:W2:Y:S01]  /*2dfc0*/  LDL.LU R4, [R1+0xb0] ;  /* 0x0000b00001047983 */ /* 0x001ea20000300800 */
[----:B------:R-:W-:-:S02]  /*2dfd0*/  IMAD.MOV.U32 R6, RZ, RZ, R3 ;  /* 0x000000ffff067224 */ /* 0x000fc400078e0003 */
[----:B------:R-:W-:Y:S02]  /*2dfe0*/  IMAD.MOV.U32 R7, RZ, RZ, R0 ;  /* 0x000000ffff077224 */ /* 0x000fe400078e0000 */
[----:B------:R-:W-:Y:S02]  /*2dff0*/  IMAD.MOV.U32 R5, RZ, RZ, R2 ;  /* 0x000000ffff057224 */ /* 0x000fe400078e0002 */
[----:B------:R-:W4:Y:S04]  /*2e000*/  LDL.LU R2, [R1+0x13b4] ;  /* 0x0013b40001027983 */ /* 0x000f280000300800 */
[----:B------:R-:W4:Y:S04]  /*2e010*/  LDL.LU R3, [R1+0x13b0] ;  /* 0x0013b00001037983 */ /* 0x000f280000300800 */
[----:B------:R-:W4:Y:S04]  /*2e020*/  LDL.LU R0, [R1+0x13ac] ;  /* 0x0013ac0001007983 */ /* 0x000f280000300800 */
[----:B------:R-:W-:Y:S04]  /*2e030*/  STL.64 [R1+0x1350], R6 ;  /* 0x0013500601007387 */ /* 0x000fe80000100a00 */
        /* <DEDUP_REMOVED lines=8> */
[----:B0-----:R-:W2:Y:S01]  /*2e0c0*/  LDL.LU R4, [R1+0xd0] ;  /* 0x0000d00001047983 */ /* 0x001ea20000300800 */
[----:B------:R-:W-:-:S02]  /*2e0d0*/  IMAD.MOV.U32 R6, RZ, RZ, R3 ;  /* 0x000000ffff067224 */ /* 0x000fc400078e0003 */
[----:B------:R-:W-:Y:S01]  /*2e0e0*/  IMAD.MOV.U32 R7, RZ, RZ, R2 ;  /* 0x000000ffff077224 */ /* 0x000fe200078e0002 */
[----:B------:R-:W-:Y:S02]  /*2e0f0*/  MOV R5, R0 ;  /* 0x0000000000057202 */ /* 0x000fe40000000f00 */
[----:B------:R-:W3:Y:S04]  /*2e100*/  LDL.LU R0, [R1+0x13a8] ;  /* 0x0013a80001007983 */ /* 0x000ee80000300800 */
[----:B------:R0:W-:Y:S01]  /*2e110*/  STL.64 [R1+0x1388], R6 ;  /* 0x0013880601007387 */ /* 0x0001e20000100a00 */
[----:B------:R-:W-:Y:S02]  /*2e120*/  IMAD.MOV.U32 R10, RZ, RZ, R13 ;  /* 0x000000ffff0a7224 */ /* 0x000fe400078e000d */
[----:B------:R-:W-:-:S02]  /*2e130*/  IMAD.MOV.U32 R3, RZ, RZ, R19 ;  /* 0x000000ffff037224 */ /* 0x000fc400078e0013 */
[----:B------:R-:W-:Y:S02]  /*2e140*/  IMAD.MOV.U32 R8, RZ, RZ, R18 ;  /* 0x000000ffff087224 */ /* 0x000fe400078e0012 */
[----:B------:R-:W-:Y:S02]  /*2e150*/  IMAD.MOV.U32 R19, RZ, RZ, R27 ;  /* 0x000000ffff137224 */ /* 0x000fe400078e001b */
[----:B------:R-:W-:Y:S02]  /*2e160*/  IMAD.MOV.U32 R15, RZ, RZ, R26 ;  /* 0x000000ffff0f7224 */ /* 0x000fe400078e001a */
[----:B------:R-:W-:Y:S02]  /*2e170*/  IMAD.MOV.U32 R18, RZ, RZ, R25 ;  /* 0x000000ffff127224 */ /* 0x000fe400078e0019 */
[----:B------:R-:W-:Y:S01]  /*2e180*/  IMAD.MOV.U32 R14, RZ, RZ, R24 ;  /* 0x000000ffff0e7224 */ /* 0x000fe200078e0018 */
[----:B--2---:R-:W-:Y:S04]  /*2e190*/  STL.64 [R1+0x1380], R4 ;  /* 0x0013800401007387 */ /* 0x004fe80000100a00 */
[----:B0-----:R-:W2:Y:S04]  /*2e1a0*/  LDL.LU.64 R6, [R1+0x8] ;  /* 0x0000080001067983 */ /* 0x001ea80000300a00 */
[----:B------:R-:W4:Y:S04]  /*2e1b0*/  LDL.LU R13, [R1+0x5c8] ;  /* 0x0005c800010d7983 */ /* 0x000f280000300800 */
[----:B------:R-:W3:Y:S04]  /*2e1c0*/  LDL.LU.64 R28, [R1+0x3e0] ;  /* 0x0003e000011c7983 */ /* 0x000ee80000300a00 */
[----:B------:R-:W4:Y:S04]  /*2e1d0*/  LDL.LU.64 R16, [R1+0x13a0] ;  /* 0x0013a00001107983 */ /* 0x000f280000300a00 */
[----:B------:R-:W-:Y:S04]  /*2e1e0*/  STL.64 [R1+0x1d0], R24 ;  /* 0x0001d01801007387 */ /* 0x000fe80000100a00 */
[----:B------:R0:W-:Y:S04]  /*2e1f0*/  STL.64 [R1+0x1d8], R26 ;  /* 0x0001d81a01007387 */ /* 0x0001e80000100a00 */
[----:B0-----:R-:W2:Y:S04]  /*2e200*/  LDL.LU.64 R26, [R1+0x1398] ;  /* 0x00139800011a7983 */ /* 0x001ea80000300a00 */
[----:B------:R-:W2:Y:S04]  /*2e210*/  LDL.LU.64 R24, [R1+0x1390] ;  /* 0x0013900001187983 */ /* 0x000ea80000300a00 */
[----:B------:R-:W-:Y:S04]  /*2e220*/  STL [R1+0x120c], R14 ;  /* 0x00120c0e01007387 */ /* 0x000fe80000100800 */
[----:B------:R-:W-:Y:S01]  /*2e230*/  STL [R1+0x1208], R15 ;  /* 0x0012080f01007387 */ /* 0x000fe20000100800 */
[----:B------:R-:W-:-:S03]  /*2e240*/  IMAD.MOV.U32 R11, RZ, RZ, R12 ;  /* 0x000000ffff0b7224 */ /* 0x000fc600078e000c */
[----:B------:R-:W-:Y:S04]  /*2e250*/  STL [R1+0x1204], R18 ;  /* 0x0012041201007387 */ /* 0x000fe80000100800 */
[----:B------:R-:W-:Y:S01]  /*2e260*/  STL [R1+0x1200], R19 ;  /* 0x0012001301007387 */ /* 0x000fe20000100800 */
[----:B--2---:R-:W-:Y:S06]  /*2e270*/  HMMA.16816.F32 R24, R20, R6, R24 ;  /* 0x000000061418723c */ /* 0x004fec0000001818 */
[----:B------:R-:W-:-:S02]  /*2e280*/  IMAD.MOV.U32 R12, RZ, RZ, R6 ;  /* 0x000000ffff0c7224 */ /* 0x000fc400078e0006 */
[----:B------:R-:W-:Y:S02]  /*2e290*/  IMAD.MOV.U32 R2, RZ, RZ, R7 ;  /* 0x000000ffff027224 */ /* 0x000fe400078e0007 */
[----:B------:R-:W2:Y:S04]  /*2e2a0*/  LDL.LU.64 R6, [R1+0x1388] ;  /* 0x0013880001067983 */ /* 0x000ea80000300a00 */
[----:B------:R-:W2:Y:S09]  /*2e2b0*/  LDL.LU.64 R4, [R1+0x1380] ;  /* 0x0013800001047983 */ /* 0x000eb20000300a00 */
[----:B------:R-:W-:Y:S01]  /*2e2c0*/  STL.64 [R1+0x1c0], R24 ;  /* 0x0001c01801007387 */ /* 0x000fe20000100a00 */
[----:B------:R-:W-:-:S03]  /*2e2d0*/  IMAD.MOV.U32 R21, RZ, RZ, R26 ;  /* 0x000000ffff157224 */ /* 0x000fc600078e001a */
[----:B------:R0:W-:Y:S01]  /*2e2e0*/  STL.64 [R1+0x1c8], R26 ;  /* 0x0001c81a01007387 */ /* 0x0001e20000100a00 */
[----:B------:R-:W-:-:S03]  /*2e2f0*/  IMAD.MOV.U32 R20, RZ, RZ, R24 ;  /* 0x000000ffff147224 */ /* 0x000fc600078e0018 */
[----:B0-----:R-:W2:Y:S04]  /*2e300*/  LDL.LU.64 R26, [R1+0x1378] ;  /* 0x00137800011a7983 */ /* 0x001ea80000300a00 */
[----:B------:R-:W2:Y:S01]  /*2e310*/  LDL.LU.64 R24, [R1+0x1370] ;  /* 0x0013700001187983 */ /* 0x000ea20000300a00 */
[----:B------:R-:W-:-:S03]  /*2e320*/  IMAD.MOV.U32 R22, RZ, RZ, R8 ;  /* 0x000000ffff167224 */ /* 0x000fc600078e0008 */
        /* <DEDUP_REMOVED lines=43> */
[----:B0-----:R-:W3:Y:S04]  /*2e5e0*/  LDL.LU.64 R6, [R1+0x12e0] ;  /* 0x0012e00001067983 */ /* 0x001ee80000300a00 */
[----:B------:R-:W3:Y:S01]  /*2e5f0*/  LDL.LU.64 R4, [R1+0x12d8] ;  /* 0x0012d80001047983 */ /* 0x000ee20000300a00 */
[----:B------:R-:W-:-:S02]  /*2e600*/  IMAD.MOV.U32 R23, RZ, RZ, R3 ;  /* 0x000000ffff177224 */ /* 0x000fc400078e0003 */
[----:B------:R-:W0:Y:S02]  /*2e610*/  LDC R3, c[0x0][0x238] ;  /* 0x00008e00ff037b82 */ /* 0x000e240000000800 */
[----:B0-----:R-:W-:-:S04]  /*2e620*/  IMAD.SHL.U32 R3, R3, 0x80, RZ ;  /* 0x0000008003037824 */ /* 0x001fc800078e00ff */
[----:B------:R-:W-:-:S05]  /*2e630*/  IMAD.SHL.U32 R3, R3, 0x2, RZ ;  /* 0x0000000203037824 */ /* 0x000fca00078e00ff */
[----:B----4-:R-:W-:Y:S01]  /*2e640*/  IADD3 R3, P0, R16, R3, RZ ;  /* 0x0000000310037210 */ /* 0x010fe20007f1e0ff */
[----:B------:R-:W-:Y:S01]  /*2e650*/  VIADD R13, R13, 0x1 ;  /* 0x000000010d0d7836 */ /* 0x000fe20000000000 */
[----:B---3--:R-:W-:-:S15]  /*2e660*/  HMMA.16816.F32 R4, R24, R22, R4 ;  /* 0x000000161804723c */ /* 0x008fde0000001804 */
[----:B------:R-:W-:-:S08]  /*2e670*/  NOP ;  /* 0x0000000000007918 */ /* 0x000fd00000000000 */
[----:B------:R-:W-:Y:S04]  /*2e680*/  STL.64 [R1+0x1f0], R4 ;  /* 0x0001f00401007387 */ /* 0x000fe80000100a00 */
[----:B------:R-:W-:Y:S04]  /*2e690*/  STL.64 [R1+0x1f8], R6 ;  /* 0x0001f80601007387 */ /* 0x000fe80000100a00 */
[----:B------:R-:W-:Y:S04]  /*2e6a0*/  STL [R1+0x1218], R7 ;  /* 0x0012180701007387 */ /* 0x000fe80000100800 */
[----:B------:R0:W-:Y:S02]  /*2e6b0*/  STL [R1+0x121c], R3 ;  /* 0x00121c0301007387 */ /* 0x0001e40000100800 */
[----:B0-----:R-:W0:Y:S01]  /*2e6c0*/  LDC R3, c[0x0][0x238] ;  /* 0x00008e00ff037b82 */ /* 0x001e220000000800 */
[----:B------:R-:W-:-:S02]  /*2e6d0*/  IMAD.X R5, R17, 0x1, R0, P0 ;  /* 0x0000000111057824 */ /* 0x000fc400000e0600 */
[----:B0-----:R-:W-:-:S04]  /*2e6e0*/  IMAD.SHL.U32 R3, R3, 0x80, RZ ;  /* 0x0000008003037824 */ /* 0x001fc800078e00ff */
[----:B------:R-:W-:-:S05]  /*2e6f0*/  IMAD.SHL.U32 R3, R3, 0x2, RZ ;  /* 0x0000000203037824 */ /* 0x000fca00078e00ff */
[----:B------:R-:W-:-:S05]  /*2e700*/  IADD3 R4, P1, R28, R3, RZ ;  /* 0x000000031c047210 */ /* 0x000fca0007f3e0ff */
[----:B------:R-:W-:Y:S04]  /*2e710*/  STL [R1+0x1220], R4 ;  /* 0x0012200401007387 */ /* 0x000fe80000100800 */
[----:B------:R-:W3:Y:S04]  /*2e720*/  LDL.LU R17, [R1+0x107c] ;  /* 0x00107c0001117983 */ /* 0x000ee80000300800 */
[----:B------:R0:W-:Y:S04]  /*2e730*/  STL [R1+0x1224], R5 ;  /* 0x0012240501007387 */ /* 0x0001e80000100800 */
[----:B------:R-:W-:Y:S01]  /*2e740*/  STL [R1+0x5c8], R13 ;  /* 0x0005c80d01007387 */ /* 0x000fe20000100800 */
[----:B------:R-:W-:-:S03]  /*2e750*/  IMAD.X R6, R29, 0x1, R0, P1 ;  /* 0x000000011d067824 */ /* 0x000fc600008e0600 */
[----:B0-----:R-:W4:Y:S04]  /*2e760*/  LDL.LU R5, [R1+0x106c] ;  /* 0x00106c0001057983 */ /* 0x001f280000300800 */
[----:B------:R-:W4:Y:S04]  /*2e770*/  LDL.LU R29, [R1+0x1064] ;  /* 0x00106400011d7983 */ /* 0x000f280000300800 */
[----:B------:R-:W4:Y:S04]  /*2e780*/  LDL.LU R4, [R1+0x105c] ;  /* 0x00105c0001047983 */ /* 0x000f280000300800 */
[----:B------:R-:W4:Y:S04]  /*2e790*/  LDL.LU R7, [R1+0x1054] ;  /* 0x0010540001077983 */ /* 0x000f280000300800 */
[----:B------:R-:W2:Y:S04]  /*2e7a0*/  LDL.LU R21, [R1+0x1078] ;  /* 0x0010780001157983 */ /* 0x000ea80000300800 */
[----:B------:R-:W2:Y:S04]  /*2e7b0*/  LDL.LU R20, [R1+0x104c] ;  /* 0x00104c0001147983 */ /* 0x000ea80000300800 */
[----:B------:R-:W3:Y:S04]  /*2e7c0*/  LDL.LU R22, [R1+0x1070] ;  /* 0x0010700001167983 */ /* 0x000ee80000300800 */
[----:B------:R-:W3:Y:S04]  /*2e7d0*/  LDL.LU R23, [R1+0x1044] ;  /* 0x0010440001177983 */ /* 0x000ee80000300800 */
[----:B---3--:R0:W-:Y:S04]  /*2e7e0*/  STL.64 [R1+0x12d0], R22 ;  /* 0x0012d01601007387 */ /* 0x0081e80000100a00 */
[----:B--2---:R1:W-:Y:S01]  /*2e7f0*/  STL.64 [R1+0x12c8], R20 ;  /* 0x0012c81401007387 */ /* 0x0043e20000100a00 */
[----:B0-----:R-:W-:-:S02]  /*2e800*/  IMAD.MOV.U32 R22, RZ, RZ, R12 ;  /* 0x000000ffff167224 */ /* 0x001fc400078e000c */
[----:B------:R-:W-:Y:S01]  /*2e810*/  IMAD.MOV.U32 R23, RZ, RZ, R2 ;  /* 0x000000ffff177224 */ /* 0x000fe200078e0002 */
[----:B------:R-:W2:Y:S04]  /*2e820*/  LDL.LU R12, [R1+0x1068] ;  /* 0x00106800010c7983 */ /* 0x000ea80000300800 */
[----:B------:R-:W3:Y:S04]  /*2e830*/  LDL.LU R19, [R1+0x103c] ;  /* 0x00103c0001137983 */ /* 0x000ee80000300800 */
[----:B------:R-:W3:Y:S04]  /*2e840*/  LDL.LU R18, [R1+0x1060] ;  /* 0x0010600001127983 */ /* 0x000ee80000300800 */
[----:B------:R-:W3:Y:S04]  /*2e850*/  LDL.LU R15, [R1+0x1034] ;  /* 0x00103400010f7983 */ /* 0x000ee80000300800 */
[----:B------:R-:W3:Y:S04]  /*2e860*/  LDL.LU R14, [R1+0x1058] ;  /* 0x00105800010e7983 */ /* 0x000ee80000300800 */
[----:B------:R-:W3:Y:S01]  /*2e870*/  LDL.LU R28, [R1+0x102c] ;  /* 0x00102c00011c7983 */ /* 0x000ee20000300800 */
[----:B-1----:R-:W-:Y:S03]  /*2e880*/  HMMA.16816.F32 R20, R24, R22, R8 ;  /* 0x000000161814723c */ /* 0x002fe60000001808 */
[----:B------:R-:W3:Y:S04]  /*2e890*/  LDL.LU R16, [R1+0x1050] ;  /* 0x0010500001107983 */ /* 0x000ee80000300800 */
[----:B------:R-:W3:Y:S04]  /*2e8a0*/  LDL.LU R13, [R1+0x1024] ;  /* 0x00102400010d7983 */ /* 0x000ee80000300800 */
[----:B------:R-:W3:Y:S04]  /*2e8b0*/  LDL.LU R2, [R1+0x1048] ;  /* 0x0010480001027983 */ /* 0x000ee80000300800 */
[----:B------:R0:W-:Y:S01]  /*2e8c0*/  STL [R1+0x1228], R6 ;  /* 0x0012280601007387 */ /* 0x0001e20000100800 */
[----:B------:R-:W-:Y:S01]  /*2e8d0*/  IADD3 R17, P5, R17, R3, RZ ;  /* 0x0000000311117210 */ /* 0x000fe20007fbe0ff */
[----:B------:R-:W1:Y:S02]  /*2e8e0*/  LDC R27, c[0x0][0x230] ;  /* 0x00008c00ff1b7b82 */ /* 0x000e640000000800 */
[----:B0-----:R-:W3:Y:S04]  /*2e8f0*/  LDL.LU R6, [R1+0x1074] ;  /* 0x0010740001067983 */ /* 0x001ee80000300800 */
[----:B------:R-:W-:Y:S01]  /*2e900*/  STL.64 [R1+0x1e0], R20 ;  /* 0x0001e01401007387 */ /* 0x000fe20000100a00 */
[----:B------:R-:W-:-:S02]  /*2e910*/  IMAD.MOV.U32 R25, RZ, RZ, R23 ;  /* 0x000000ffff197224 */ /* 0x000fc400078e0017 */
[----:B------:R-:W-:Y:S01]  /*2e920*/  IMAD.MOV.U32 R9, RZ, RZ, R22 ;  /* 0x000000ffff097224 */ /* 0x000fe200078e0016 */
[----:B------:R0:W-:Y:S01]  /*2e930*/  STL.64 [R1+0x1e8], R22 ;  /* 0x0001e81601007387 */ /* 0x0001e20000100a00 */
[----:B------:R-:W-:Y:S02]  /*2e940*/  IMAD.MOV.U32 R24, RZ, RZ, R21 ;  /* 0x000000ffff187224 */ /* 0x000fe400078e0015 */
[----:B------:R-:W-:Y:S01]  /*2e950*/  IMAD.MOV.U32 R8, RZ, RZ, R20 ;  /* 0x000000ffff087224 */ /* 0x000fe200078e0014 */
[----:B0-----:R-:W3:Y:S04]  /*2e960*/  LDL.LU.64 R22, [R1+0x12d0] ;  /* 0x0012d00001167983 */ /* 0x001ee80000300a00 */
[----:B------:R-:W3:Y:S04]  /*2e970*/  LDL.LU.64 R20, [R1+0x12c8] ;  /* 0x0012c80001147983 */ /* 0x000ee80000300a00 */
[----:B------:R-:W3:Y:S04]  /*2e980*/  LDL R11, [R1+0x5c8] ;  /* 0x0005c800010b7983 */ /* 0x000ee80000100800 */
[----:B------:R-:W-:Y:S04]  /*2e990*/  STL [R1+0x1238], R8 ;  /* 0x0012380801007387 */ /* 0x000fe80000100800 */
[----:B------:R-:W-:Y:S04]  /*2e9a0*/  STL [R1+0x1234], R9 ;  /* 0x0012340901007387 */ /* 0x000fe80000100800 */
[----:B------:R-:W-:Y:S04]  /*2e9b0*/  STL [R1+0x1230], R24 ;  /* 0x0012301801007387 */ /* 0x000fe80000100800 */
[----:B------:R-:W-:Y:S01]  /*2e9c0*/  STL [R1+0x122c], R25 ;  /* 0x00122c1901007387 */ /* 0x000fe20000100800 */
[----:B----4-:R-:W-:-:S03]  /*2e9d0*/  IADD3 R29, P2, R29, R3, RZ ;  /* 0x000000031d1d7210 */ /* 0x010fc60007f5e0ff */
[----:B------:R0:W-:Y:S01]  /*2e9e0*/  STL [R1+0x107c], R17 ;  /* 0x00107c1101007387 */ /* 0x0001e20000100800 */
[-C--:B------:R-:W-:Y:S02]  /*2e9f0*/  IADD3 R5, P1, R5, R3.reuse, RZ ;  /* 0x0000000305057210 */ /* 0x080fe40007f3e0ff */
[-C--:B------:R-:W-:Y:S02]  /*2ea00*/  IADD3 R4, P3, R4, R3.reuse, RZ ;  /* 0x0000000304047210 */ /* 0x080fe40007f7e0ff */
[----:B------:R-:W-:Y:S01]  /*2ea10*/  IADD3 R7, P4, R7, R3, RZ ;  /* 0x0000000307077210 */ /* 0x000fe20007f9e0ff */
[----:B0-----:R-:W4:Y:S04]  /*2ea20*/  LDL.LU R17, [R1+0x101c] ;  /* 0x00101c0001117983 */ /* 0x001f280000300800 */
[----:B------:R0:W-:Y:S01]  /*2ea30*/  STL [R1+0x1064], R29 ;  /* 0x0010641d01007387 */ /* 0x0001e20000100800 */
[----:B-1----:R-:W-:-:S05]  /*2ea40*/  VIADD R27, R27, 0x7f ;  /* 0x0000007f1b1b7836 */ /* 0x002fca0000000000 */
[----:B------:R-:W-:-:S04]  /*2ea50*/  SHF.R.S32.HI R10, RZ, 0x1f, R27 ;  /* 0x0000001fff0a7819 */ /* 0x000fc8000001141b */
[----:B------:R-:W-:-:S04]  /*2ea60*/  LEA.HI R10, R10, R27, RZ, 0x7 ;  /* 0x0000001b0a0a7211 */ /* 0x000fc800078f38ff */
[----:B------:R-:W-:Y:S01]  /*2ea70*/  SHF.R.S32.HI R10, RZ, 0x7, R10 ;  /* 0x00000007ff0a7819 */ /* 0x000fe2000001140a */
[----:B--2---:R-:W-:Y:S01]  /*2ea80*/  IMAD.X R12, R12, 0x1, R0, P1 ;  /* 0x000000010c0c7824 */ /* 0x004fe200008e0600 */
[-C--:B---3--:R-:W-:Y:S02]  /*2ea90*/  IADD3 R19, P1, R19, R3.reuse, RZ ;  /* 0x0000000313137210 */ /* 0x088fe40007f3e0ff */
[----:B------:R-:W-:-:S05]  /*2eaa0*/  IADD3 R6, P6, R6, R3, RZ ;  /* 0x0000000306067210 */ /* 0x000fca0007fde0ff */
[----:B------:R-:W-:Y:S04]  /*2eab0*/  STL [R1+0x1074], R6 ;  /* 0x0010740601007387 */ /* 0x000fe80000100800 */
[----:B0-----:R-:W2:Y:S04]  /*2eac0*/  LDL.LU R29, [R1+0x1040] ;  /* 0x00104000011d7983 */ /* 0x001ea80000300800 */
[----:B------:R-:W-:Y:S04]  /*2ead0*/  STL [R1+0x106c], R5 ;  /* 0x00106c0501007387 */ /* 0x000fe80000100800 */
[----:B------:R-:W-:Y:S04]  /*2eae0*/  STL [R1+0x105c], R4 ;  /* 0x00105c0401007387 */ /* 0x000fe80000100800 */
[----:B------:R-:W-:Y:S01]  /*2eaf0*/  STL [R1+0x1054], R7 ;  /* 0x0010540701007387 */ /* 0x000fe20000100800 */
[----:B------:R-:W-:-:S02]  /*2eb00*/  IMAD.X R18, R18, 0x1, R0, P2 ;  /* 0x0000000112127824 */ /* 0x000fc400010e0600 */
[--C-:B------:R-:W-:Y:S01]  /*2eb10*/  IMAD.X R14, R14, 0x1, R0.reuse, P3 ;  /* 0x000000010e0e7824 */ /* 0x100fe200018e0600 */
[-C--:B------:R-:W-:Y:S01]  /*2eb20*/  IADD3 R28, P3, R28, R3.reuse, RZ ;  /* 0x000000031c1c7210 */ /* 0x080fe20007f7e0ff */
[--C-:B------:R-:W-:Y:S01]  /*2eb30*/  IMAD.X R21, R21, 0x1, R0.reuse, P5 ;  /* 0x0000000115157824 */ /* 0x100fe200028e0600 */
[----:B------:R-:W-:Y:S01]  /*2eb40*/  IADD3 R20, P5, R20, R3, RZ ;  /* 0x0000000314147210 */ /* 0x000fe20007fbe0ff */
[----:B------:R-:W-:-:S03]  /*2eb50*/  IMAD.X R22, R22, 0x1, R0, P6 ;  /* 0x0000000116167824 */ /* 0x000fc600030e0600 */
[----:B------:R-:W-:Y:S04]  /*2eb60*/  STL [R1+0x1078], R21 ;  /* 0x0010781501007387 */ /* 0x000fe80000100800 */
[----:B------:R-:W-:Y:S04]  /*2eb70*/  STL [R1+0x104c], R20 ;  /* 0x00104c1401007387 */ /* 0x000fe80000100800 */
[----:B------:R0:W-:Y:S04]  /*2eb80*/  STL [R1+0x1068], R12 ;  /* 0x0010680c01007387 */ /* 0x0001e80000100800 */
[----:B------:R-:W-:Y:S01]  /*2eb90*/  STL [R1+0x1070], R22 ;  /* 0x0010701601007387 */ /* 0x000fe20000100800 */
[----:B------:R-:W-:-:S02]  /*2eba0*/  IADD3 R23, P6, R23, R3, RZ ;  /* 0x0000000317177210 */ /* 0x000fc40007fde0ff */
[----:B------:R-:W-:Y:S01]  /*2ebb0*/  IADD3 R15, P2, R15, R3, RZ ;  /* 0x000000030f0f7210 */ /* 0x000fe20007f5e0ff */
[----:B0-----:R-:W3:Y:S04]  /*2ebc0*/  LDL.LU R12, [R1+0x1014] ;  /* 0x00101400010c7983 */ /* 0x001ee80000300800 */
[----:B------:R-:W-:Y:S04]  /*2ebd0*/  STL [R1+0x1044], R23 ;  /* 0x0010441701007387 */ /* 0x000fe80000100800 */
[----:B------:R-:W-:Y:S04]  /*2ebe0*/  STL [R1+0x103c], R19 ;  /* 0x00103c1301007387 */ /* 0x000fe80000100800 */
[----:B------:R-:W-:Y:S04]  /*2ebf0*/  STL [R1+0x1060], R18 ;  /* 0x0010601201007387 */ /* 0x000fe80000100800 */
[----:B------:R0:W-:Y:S01]  /*2ec00*/  STL [R1+0x102c], R28 ;  /* 0x00102c1c01007387 */ /* 0x0001e20000100800 */
[----:B------:R-:W-:-:S03]  /*2ec10*/  IMAD.X R16, R16, 0x1, R0, P4 ;  /* 0x0000000110107824 */ /* 0x000fc600020e0600 */
[----:B------:R-:W-:Y:S01]  /*2ec20*/  STL [R1+0x1034], R15 ;  /* 0x0010340f01007387 */ /* 0x000fe20000100800 */
[----:B------:R-:W-:Y:S01]  /*2ec30*/  IADD3 R13, P4, R13, R3, RZ ;  /* 0x000000030d0d7210 */ /* 0x000fe20007f9e0ff */
[----:B------:R-:W-:Y:S02]  /*2ec40*/  IMAD.X R2, R2, 0x1, R0, P5 ;  /* 0x0000000102027824 */ /* 0x000fe400028e0600 */
[----:B0-----:R-:W3:Y:S04]  /*2ec50*/  LDL.LU R28, [R1+0x1038] ;  /* 0x00103800011c7983 */ /* 0x001ee80000300800 */
[----:B------:R-:W-:Y:S04]  /*2ec60*/  STL [R1+0x1058], R14 ;  /* 0x0010580e01007387 */ /* 0x000fe80000100800 */
[----:B------:R-:W3:Y:S04]  /*2ec70*/  LDL.LU R25, [R1+0x100c] ;  /* 0x00100c0001197983 */ /* 0x000ee80000300800 */
[----:B------:R-:W-:Y:S04]  /*2ec80*/  STL [R1+0x1050], R16 ;  /* 0x0010501001007387 */ /* 0x000fe80000100800 */
[----:B------:R-:W3:Y:S04]  /*2ec90*/  LDL.LU R24, [R1+0x1030] ;  /* 0x0010300001187983 */ /* 0x000ee80000300800 */
[----:B------:R-:W-:Y:S04]  /*2eca0*/  STL [R1+0x1024], R13 ;  /* 0x0010240d01007387 */ /* 0x000fe80000100800 */
[----:B------:R-:W3:Y:S04]  /*2ecb0*/  LDL.LU R9, [R1+0x1004] ;  /* 0x0010040001097983 */ /* 0x000ee80000300800 */
[----:B------:R0:W-:Y:S04]  /*2ecc0*/  STL [R1+0x1048], R2 ;  /* 0x0010480201007387 */ /* 0x0001e80000100800 */
[----:B------:R-:W3:Y:S04]  /*2ecd0*/  LDL.LU R8, [R1+0x1028] ;  /* 0x0010280001087983 */ /* 0x000ee80000300800 */
[----:B------:R-:W3:Y:S01]  /*2ece0*/  LDL.LU R26, [R1+0xffc] ;  /* 0x000ffc00011a7983 */ /* 0x000ee20000300800 */
[----:B------:R-:W-:-:S03]  /*2ecf0*/  ISETP.NE.U32.AND P0, PT, R11, R10, PT ;  /* 0x0000000a0b00720c */ /* 0x000fc60003f05070 */
[----:B------:R-:W3:Y:S04]  /*2ed00*/  LDL.LU R27, [R1+0x1020] ;  /* 0x00102000011b7983 */ /* 0x000ee80000300800 */
[----:B------:R-:W3:Y:S04]  /*2ed10*/  LDL.LU R10, [R1+0xff4] ;  /* 0x000ff400010a7983 */ /* 0x000ee80000300800 */
[----:B------:R-:W3:Y:S04]  /*2ed20*/  LDL.LU R11, [R1+0x1018] ;  /* 0x00101800010b7983 */ /* 0x000ee80000300800 */
[----:B0-----:R-:W3:Y:S01]  /*2ed30*/  LDL.LU R2, [R1+0xfec] ;  /* 0x000fec0001027983 */ /* 0x001ee20000300800 */
[----:B----4-:R-:W-:-:S03]  /*2ed40*/  IADD3 R17, P5, R17, R3, RZ ;  /* 0x0000000311117210 */ /* 0x010fc60007fbe0ff */
[----:B------:R-:W4:Y:S04]  /*2ed50*/  LDL.LU R6, [R1+0x1010] ;  /* 0x0010100001067983 */ /* 0x000f280000300800 */
[----:B------:R-:W4:Y:S04]  /*2ed60*/  LDL.LU R5, [R1+0xfe4] ;  /* 0x000fe40001057983 */ /* 0x000f280000300800 */
[----:B------:R0:W-:Y:S04]  /*2ed70*/  STL [R1+0x101c], R17 ;  /* 0x00101c1101007387 */ /* 0x0001e80000100800 */
[----:B0-----:R-:W4:Y:S04]  /*2ed80*/  LDL.LU R17, [R1+0x1008] ;  /* 0x0010080001117983 */ /* 0x001f280000300800 */
[----:B------:R-:W4:Y:S04]  /*2ed90*/  LDL.LU R4, [R1+0xfdc] ;  /* 0x000fdc0001047983 */ /* 0x000f280000300800 */
[----:B------:R-:W4:Y:S04]  /*2eda0*/  LDL.LU R7, [R1+0x1000] ;  /* 0x0010000001077983 */ /* 0x000f280000300800 */
[----:B------:R-:W4:Y:S01]  /*2edb0*/  LDL.LU R21, [R1+0xfd4] ;  /* 0x000fd40001157983 */ /* 0x000f220000300800 */
[----:B--2---:R-:W-:-:S05]  /*2edc0*/  IMAD.X R29, R29, 0x1, R0, P6 ;  /* 0x000000011d1d7824 */ /* 0x004fca00030e0600 */
[----:B------:R0:W-:Y:S04]  /*2edd0*/  STL [R1+0x1040], R29 ;  /* 0x0010401d01007387 */ /* 0x0001e80000100800 */
[----:B------:R-:W2:Y:S04]  /*2ede0*/  LDL.LU R20, [R1+0xff8] ;  /* 0x000ff80001147983 */ /* 0x000ea80000300800 */
[----:B------:R-:W2:Y:S04]  /*2edf0*/  LDL.LU R22, [R1+0xfcc] ;  /* 0x000fcc0001167983 */ /* 0x000ea80000300800 */
[----:B------:R-:W2:Y:S04]  /*2ee00*/  LDL.LU R23, [R1+0xff0] ;  /* 0x000ff00001177983 */ /* 0x000ea80000300800 */
[----:B0-----:R-:W2:Y:S04]  /*2ee10*/  LDL.LU R29, [R1+0xfc4] ;  /* 0x000fc400011d7983 */ /* 0x001ea80000300800 */
[----:B------:R-:W2:Y:S04]  /*2ee20*/  LDL.LU R19, [R1+0xfe8] ;  /* 0x000fe80001137983 */ /* 0x000ea80000300800 */
[----:B------:R-:W2:Y:S04]  /*2ee30*/  LDL.LU R18, [R1+0xfbc] ;  /* 0x000fbc0001127983 */ /* 0x000ea80000300800 */
[----:B------:R-:W2:Y:S01]  /*2ee40*/  LDL.LU R15, [R1+0xfe0] ;  /* 0x000fe000010f7983 */ /* 0x000ea20000300800 */
[----:B---3--:R-:W-:-:S05]  /*2ee50*/  IADD3 R12, P6, R12, R3, RZ ;  /* 0x000000030c0c7210 */ /* 0x008fca0007fde0ff */
[----:B------:R0:W-:Y:S04]  /*2ee60*/  STL [R1+0x1014], R12 ;  /* 0x0010140c01007387 */ /* 0x0001e80000100800 */
[----:B------:R-:W3:Y:S04]  /*2ee70*/  LDL.LU R14, [R1+0xfb4] ;  /* 0x000fb400010e7983 */ /* 0x000ee80000300800 */
[----:B0-----:R-:W3:Y:S01]  /*2ee80*/  LDL.LU R12, [R1+0xfd8] ;  /* 0x000fd800010c7983 */ /* 0x001ee20000300800 */
[----:B------:R-:W-:-:S03]  /*2ee90*/  IMAD.X R28, R28, 0x1, R0, P1 ;  /* 0x000000011c1c7824 */ /* 0x000fc600008e0600 */
[----:B------:R-:W3:Y:S04]  /*2eea0*/  LDL.LU R16, [R1+0xfac] ;  /* 0x000fac0001107983 */ /* 0x000ee80000300800 */
[----:B------:R-:W3:Y:S01]  /*2eeb0*/  LDL.LU R13, [R1+0xfd0] ;  /* 0x000fd000010d7983 */ /* 0x000ee20000300800 */
[----:B------:R-:W-:-:S03]  /*2eec0*/  IADD3 R25, P1, R25, R3, RZ ;  /* 0x0000000319197210 */ /* 0x000fc60007f3e0ff */
[----:B------:R0:W-:Y:S01]  /*2eed0*/  STL [R1+0x1038], R28 ;  /* 0x0010381c01007387 */ /* 0x0001e20000100800 */
[--C-:B------:R-:W-:Y:S01]  /*2eee0*/  IMAD.X R24, R24, 0x1, R0.reuse, P2 ;  /* 0x0000000118187824 */ /* 0x100fe200010e0600 */
[-C--:B------:R-:W-:Y:S01]  /*2eef0*/  IADD3 R9, P2, R9, R3.reuse, RZ ;  /* 0x0000000309097210 */ /* 0x080fe20007f5e0ff */
[--C-:B------:R-:W-:Y:S01]  /*2ef00*/  IMAD.X R8, R8, 0x1, R0.reuse, P3 ;  /* 0x0000000108087824 */ /* 0x100fe200018e0600 */
[----:B------:R-:W-:Y:S01]  /*2ef10*/  IADD3 R26, P3, R26, R3, RZ ;  /* 0x000000031a1a7210 */ /* 0x000fe20007f7e0ff */
[----:B0-----:R-:W3:Y:S04]  /*2ef20*/  LDL.LU R28, [R1+0xfa4] ;  /* 0x000fa400011c7983 */ /* 0x001ee80000300800 */
[----:B------:R-:W-:Y:S01]  /*2ef30*/  STL [R1+0x100c], R25 ;  /* 0x00100c1901007387 */ /* 0x000fe20000100800 */
[----:B------:R-:W-:-:S02]  /*2ef40*/  IMAD.X R27, R27, 0x1, R0, P4 ;  /* 0x000000011b1b7824 */ /* 0x000fc400020e0600 */
[----:B------:R-:W-:Y:S01]  /*2ef50*/  IMAD.X R11, R11, 0x1, R0, P5 ;  /* 0x000000010b0b7824 */ /* 0x000fe200028e0600 */
[----:B------:R-:W-:Y:S01]  /*2ef60*/  STL [R1+0x1030], R24 ;  /* 0x0010301801007387 */ /* 0x000fe20000100800 */
[----:B------:R-:W-:-:S03]  /*2ef70*/  IADD3 R2, P5, R2, R3, RZ ;  /* 0x0000000302027210 */ /* 0x000fc60007fbe0ff */
[----:B------:R-:W-:Y:S01]  /*2ef80*/  STL [R1+0x1004], R9 ;  /* 0x0010040901007387 */ /* 0x000fe20000100800 */
[----:B------:R-:W-:-:S03]  /*2ef90*/  IADD3 R10, P4, R10, R3, RZ ;  /* 0x000000030a0a7210 */ /* 0x000fc60007f9e0ff */
[----:B------:R-:W-:Y:S04]  /*2efa0*/  STL [R1+0x1028], R8 ;  /* 0x0010280801007387 */ /* 0x000fe80000100800 */
[----:B------:R-:W-:Y:S04]  /*2efb0*/  STL [R1+0xffc], R26 ;  /* 0x000ffc1a01007387 */ /* 0x000fe80000100800 */
[----:B------:R-:W-:Y:S04]  /*2efc0*/  STL [R1+0x1020], R27 ;  /* 0x0010201b01007387 */ /* 0x000fe80000100800 */
[----:B------:R0:W-:Y:S04]  /*2efd0*/  STL [R1+0xfec], R2 ;  /* 0x000fec0201007387 */ /* 0x0001e80000100800 */
[----:B------:R-:W-:Y:S04]  /*2efe0*/  STL [R1+0xff4], R10 ;  /* 0x000ff40a01007387 */ /* 0x000fe80000100800 */
[----:B0-----:R-:W3:Y:S01]  /*2eff0*/  LDL.LU R2, [R1+0xfc8] ;  /* 0x000fc80001027983 */ /* 0x001ee20000300800 */
[----:B----4-:R-:W-:Y:S01]  /*2f000*/  IADD3.X R17, R17, R0, RZ, P1, !PT ;  /* 0x0000000011117210 */ /* 0x010fe20000ffe4ff */
[----:B------:R-:W-:Y:S01]  /*2f010*/  IMAD.X R6, R6, 0x1, R0, P6 ;  /* 0x0000000106067824 */ /* 0x000fe200030e0600 */
[-C--:B------:R-:W-:Y:S01]  /*2f020*/  IADD3 R5, P6, R5, R3.reuse, RZ ;  /* 0x0000000305057210 */ /* 0x080fe20007fde0ff */
[----:B------:R-:W-:Y:S01]  /*2f030*/  STL [R1+0x1018], R11 ;  /* 0x0010180b01007387 */ /* 0x000fe20000100800 */
[----:B------:R-:W-:-:S03]  /*2f040*/  IADD3 R4, P1, R4, R3, RZ ;  /* 0x0000000304047210 */ /* 0x000fc60007f3e0ff */
[----:B------:R0:W-:Y:S01]  /*2f050*/  STL [R1+0x1008], R17 ;  /* 0x0010081101007387 */ /* 0x0001e20000100800 */
[----:B------:R-:W-:-:S03]  /*2f060*/  IMAD.X R7, R7, 0x1, R0, P2 ;  /* 0x0000000107077824 */ /* 0x000fc600010e0600 */
[----:B------:R-:W-:Y:S01]  /*2f070*/  STL [R1+0x1010], R6 ;  /* 0x0010100601007387 */ /* 0x000fe20000100800 */
[----:B------:R-:W-:-:S03]  /*2f080*/  IADD3 R21, P2, R21, R3, RZ ;  /* 0x0000000315157210 */ /* 0x000fc60007f5e0ff */
[----:B0-----:R-:W4:Y:S04]  /*2f090*/  LDL.LU R17, [R1+0xf9c] ;  /* 0x000f9c0001117983 */ /* 0x001f280000300800 */
[----:B------:R-:W-:Y:S04]  /*2f0a0*/  STL [R1+0xfe4], R5 ;  /* 0x000fe40501007387 */ /* 0x000fe80000100800 */
[----:B------:R-:W-:Y:S04]  /*2f0b0*/  STL [R1+0xfdc], R4 ;  /* 0x000fdc0401007387 */ /* 0x000fe80000100800 */
[----:B------:R-:W-:Y:S04]  /*2f0c0*/  STL [R1+0x1000], R7 ;  /* 0x0010000701007387 */ /* 0x000fe80000100800 */
[----:B------:R-:W-:Y:S01]  /*2f0d0*/  STL [R1+0xfd4], R21 ;  /* 0x000fd41501007387 */ /* 0x000fe20000100800 */
[----:B--2---:R-:W-:-:S02]  /*2f0e0*/  IMAD.X R20, R20, 0x1, R0, P3 ;  /* 0x0000000114147824 */ /* 0x004fc400018e0600 */
[--C-:B------:R-:W-:Y:S01]  /*2f0f0*/  IMAD.X R23, R23, 0x1, R0.reuse, P4 ;  /* 0x0000000117177824 */ /* 0x100fe200020e0600 */
[-C--:B------:R-:W-:Y:S02]  /*2f100*/  IADD3 R22, P3, R22, R3.reuse, RZ ;  /* 0x0000000316167210 */ /* 0x080fe40007f7e0ff */
[----:B------:R-:W-:Y:S01]  /*2f110*/  STL [R1+0xff8], R20 ;  /* 0x000ff81401007387 */ /* 0x000fe20000100800 */
[----:B------:R-:W-:Y:S01]  /*2f120*/  IADD3 R29, P4, R29, R3, RZ ;  /* 0x000000031d1d7210 */ /* 0x000fe20007f9e0ff */
[----:B------:R-:W-:-:S04]  /*2f130*/  IMAD.X R19, R19, 0x1, R0, P5 ;  /* 0x0000000113137824 */ /* 0x000fc800028e0600 */
[----:B------:R0:W-:Y:S04]  /*2f140*/  STL [R1+0xfc4], R29 ;  /* 0x000fc41d01007387 */ /* 0x0001e80000100800 */
[----:B------:R-:W-:Y:S01]  /*2f150*/  STL [R1+0xfcc], R22 ;  /* 0x000fcc1601007387 */ /* 0x000fe20000100800 */
[-C--:B------:R-:W-:Y:S01]  /*2f160*/  IADD3 R18, P5, R18, R3.reuse, RZ ;  /* 0x0000000312127210 */ /* 0x080fe20007fbe0ff */
[--C-:B------:R-:W-:Y:S02]  /*2f170*/  IMAD.X R15, R15, 0x1, R0.reuse, P6 ;  /* 0x000000010f0f7824 */ /* 0x100fe400030e0600 */
[----:B0-----:R-:W2:Y:S04]  /*2f180*/  LDL.LU R29, [R1+0xfc0] ;  /* 0x000fc000011d7983 */ /* 0x001ea80000300800 */
[----:B------:R-:W-:Y:S04]  /*2f190*/  STL [R1+0xff0], R23 ;  /* 0x000ff01701007387 */ /* 0x000fe80000100800 */
[----:B------:R-:W-:Y:S04]  /*2f1a0*/  STL [R1+0xfe8], R19 ;  /* 0x000fe81301007387 */ /* 0x000fe80000100800 */
[----:B------:R-:W-:Y:S01]  /*2f1b0*/  STL [R1+0xfbc], R18 ;  /* 0x000fbc1201007387 */ /* 0x000fe20000100800 */
[-C--:B---3--:R-:W-:Y:S01]  /*2f1c0*/  IADD3 R14, P6, R14, R3.reuse, RZ ;  /* 0x000000030e0e7210 */ /* 0x088fe20007fde0ff */
[--C-:B------:R-:W-:Y:S01]  /*2f1d0*/  IMAD.X R12, R12, 0x1, R0.reuse, P1 ;  /* 0x000000010c0c7824 */ /* 0x100fe200008e0600 */
[----:B------:R-:W-:Y:S01]  /*2f1e0*/  IADD3 R16, P1, R16, R3, RZ ;  /* 0x0000000310107210 */ /* 0x000fe20007f3e0ff */
[----:B------:R-:W-:-:S03]  /*2f1f0*/  IMAD.X R13, R13, 0x1, R0, P2 ;  /* 0x000000010d0d7824 */ /* 0x000fc600010e0600 */
[----:B------:R0:W-:Y:S04]  /*2f200*/  STL [R1+0xfd8], R12 ;  /* 0x000fd80c01007387 */ /* 0x0001e80000100800 */
[----:B------:R-:W-:Y:S04]  /*2f210*/  STL [R1+0xfe0], R15 ;  /* 0x000fe00f01007387 */ /* 0x000fe80000100800 */
[----:B0-----:R-:W3:Y:S04]  /*2f220*/  LDL.LU R12, [R1+0xf94] ;  /* 0x000f9400010c7983 */ /* 0x001ee80000300800 */
[----:B------:R-:W-:Y:S01]  /*2f230*/  STL [R1+0xfb4], R14 ;  /* 0x000fb40e01007387 */ /* 0x000fe20000100800 */
[----:B------:R-:W-:-:S03]  /*2f240*/  IADD3 R28, P2, R28, R3, RZ ;  /* 0x000000031c1c7210 */ /* 0x000fc60007f5e0ff */
[----:B------:R-:W3:Y:S04]  /*2f250*/  LDL.LU R25, [R1+0xfb8] ;  /* 0x000fb80001197983 */ /* 0x000ee80000300800 */
[----:B------:R-:W-:Y:S04]  /*2f260*/  STL [R1+0xfac], R16 ;  /* 0x000fac1001007387 */ /* 0x000fe80000100800 */
[----:B------:R-:W3:Y:S04]  /*2f270*/  LDL.LU R24, [R1+0xf8c] ;  /* 0x000f8c0001187983 */ /* 0x000ee80000300800 */
[----:B------:R-:W-:Y:S04]  /*2f280*/  STL [R1+0xfd0], R13 ;  /* 0x000fd00d01007387 */ /* 0x000fe80000100800 */
[----:B------:R-:W3:Y:S04]  /*2f290*/  LDL.LU R9, [R1+0xfb0] ;  /* 0x000fb00001097983 */ /* 0x000ee80000300800 */
[----:B------:R0:W-:Y:S04]  /*2f2a0*/  STL [R1+0xfa4], R28 ;  /* 0x000fa41c01007387 */ /* 0x0001e80000100800 */
[----:B------:R-:W3:Y:S04]  /*2f2b0*/  LDL.LU R8, [R1+0xf84] ;  /* 0x000f840001087983 */ /* 0x000ee80000300800 */
[----:B------:R-:W3:Y:S04]  /*2f2c0*/  LDL.LU R26, [R1+0xfa8] ;  /* 0x000fa800011a7983 */ /* 0x000ee80000300800 */
[----:B------:R-:W3:Y:S04]  /*2f2d0*/  LDL.LU R27, [R1+0xf7c] ;  /* 0x000f7c00011b7983 */ /* 0x000ee80000300800 */
[----:B------:R-:W3:Y:S04]  /*2f2e0*/  LDL.LU R10, [R1+0xfa0] ;  /* 0x000fa000010a7983 */ /* 0x000ee80000300800 */
[----:B------:R-:W3:Y:S04]  /*2f2f0*/  LDL.LU R11, [R1+0xf74] ;  /* 0x000f7400010b7983 */ /* 0x000ee80000300800 */
[----:B0-----:R-:W3:Y:S04]  /*2f300*/  LDL.LU R28, [R1+0xf98] ;  /* 0x000f9800011c7983 */ /* 0x001ee80000300800 */
[----:B------:R-:W3:Y:S01]  /*2f310*/  LDL.LU R6, [R1+0xf6c] ;  /* 0x000f6c0001067983 */ /* 0x000ee20000300800 */
[----:B------:R-:W-:-:S03]  /*2f320*/  IMAD.X R2, R2, 0x1, R0, P3 ;  /* 0x0000000102027824 */ /* 0x000fc600018e0600 */
[----:B------:R-:W3:Y:S04]  /*2f330*/  LDL.LU R5, [R1+0xf90] ;  /* 0x000f900001057983 */ /* 0x000ee80000300800 */
[----:B------:R0:W-:Y:S04]  /*2f340*/  STL [R1+0xfc8], R2 ;  /* 0x000fc80201007387 */ /* 0x0001e80000100800 */
[----:B0-----:R-:W3:Y:S04]  /*2f350*/  LDL.LU R2, [R1+0xf64] ;  /* 0x000f640001027983 */ /* 0x001ee80000300800 */
[----:B------:R-:W3:Y:S04]  /*2f360*/  LDL.LU R4, [R1+0xf88] ;  /* 0x000f880001047983 */ /* 0x000ee80000300800 */
[----:B------:R-:W3:Y:S01]  /*2f370*/  LDL.LU R7, [R1+0xf5c] ;  /* 0x000f5c0001077983 */ /* 0x000ee20000300800 */
[----:B----4-:R-:W-:-:S03]  /*2f380*/  IADD3 R17, P3, R17, R3, RZ ;  /* 0x0000000311117210 */ /* 0x010fc60007f7e0ff */
[----:B------:R-:W4:Y:S04]  /*2f390*/  LDL.LU R21, [R1+0xf80] ;  /* 0x000f800001157983 */ /* 0x000f280000300800 */
[----:B------:R0:W-:Y:S04]  /*2f3a0*/  STL [R1+0xf9c], R17 ;  /* 0x000f9c1101007387 */ /* 0x0001e80000100800 */
[----:B------:R-:W4:Y:S04]  /*2f3b0*/  LDL.LU R20, [R1+0xf54] ;  /* 0x000f540001147983 */ /* 0x000f280000300800 */
[----:B------:R-:W4:Y:S04]  /*2f3c0*/  LDL.LU R22, [R1+0xf78] ;  /* 0x000f780001167983 */ /* 0x000f280000300800 */
[----:B------:R-:W4:Y:S04]  /*2f3d0*/  LDL.LU R23, [R1+0xf4c] ;  /* 0x000f4c0001177983 */ /* 0x000f280000300800 */
[----:B0-----:R-:W4:Y:S04]  /*2f3e0*/  LDL.LU R17, [R1+0xf70] ;  /* 0x000f700001117983 */ /* 0x001f280000300800 */
[----:B------:R-:W4:Y:S04]  /*2f3f0*/  LDL.LU R19, [R1+0xf44] ;  /* 0x000f440001137983 */ /* 0x000f280000300800 */
[----:B------:R-:W4:Y:S04]  /*2f400*/  LDL.LU R18, [R1+0xf68] ;  /* 0x000f680001127983 */ /* 0x000f280000300800 */
[----:B------:R-:W4:Y:S01]  /*2f410*/  LDL.LU R15, [R1+0xf3c] ;  /* 0x000f3c00010f7983 */ /* 0x000f220000300800 */
[----:B--2---:R-:W-:-:S05]  /*2f420*/  IMAD.X R29, R29, 0x1, R0, P4 ;  /* 0x000000011d1d7824 */ /* 0x004fca00020e0600 */
[----:B------:R0:W-:Y:S04]  /*2f430*/  STL [R1+0xfc0], R29 ;  /* 0x000fc01d01007387 */ /* 0x0001e80000100800 */
[----:B------:R-:W2:Y:S04]  /*2f440*/  LDL.LU R14, [R1+0xf60] ;  /* 0x000f6000010e7983 */ /* 0x000ea80000300800 */
[----:B0-----:R-:W2:Y:S04]  /*2f450*/  LDL.LU R29, [R1+0xf34] ;  /* 0x000f3400011d7983 */ /* 0x001ea80000300800 */
[----:B------:R-:W2:Y:S04]  /*2f460*/  LDL.LU R16, [R1+0xf58] ;  /* 0x000f580001107983 */ /* 0x000ea80000300800 */
[----:B------:R-:W2:Y:S01]  /*2f470*/  LDL.LU R13, [R1+0xf2c] ;  /* 0x000f2c00010d7983 */ /* 0x000ea20000300800 */
[----:B---3--:R-:W-:Y:S01]  /*2f480*/  IADD3 R12, P4, R12, R3, RZ ;  /* 0x000000030c0c7210 */ /* 0x008fe20007f9e0ff */
[----:B------:R-:W-:-:S04]  /*2f490*/  IMAD.X R25, R25, 0x1, R0, P5 ;  /* 0x0000000119197824 */ /* 0x000fc800028e0600 */
[----:B------:R0:W-:Y:S01]  /*2f4a0*/  STL [R1+0xf94], R12 ;  /* 0x000f940c01007387 */ /* 0x0001e20000100800 */
[-C--:B------:R-:W-:Y:S01]  /*2f4b0*/  IADD3 R24, P5, R24, R3.reuse, RZ ;  /* 0x0000000318187210 */ /* 0x080fe20007fbe0ff */
[--C-:B------:R-:W-:Y:S01]  /*2f4c0*/  IMAD.X R9, R9, 0x1, R0.reuse, P6 ;  /* 0x0000000109097824 */ /* 0x100fe200030e0600 */
[-C--:B------:R-:W-:Y:S01]  /*2f4d0*/  IADD3 R8, P6, R8, R3.reuse, RZ ;  /* 0x0000000308087210 */ /* 0x080fe20007fde0ff */
[----:B------:R-:W-:Y:S01]  /*2f4e0*/  IMAD.X R26, R26, 0x1, R0, P1 ;  /* 0x000000011a1a7824 */ /* 0x000fe200008e0600 */
[----:B0-----:R-:W3:Y:S04]  /*2f4f0*/  LDL.LU R12, [R1+0xf50] ;  /* 0x000f5000010c7983 */ /* 0x001ee80000300800 */
[----:B------:R-:W-:Y:S01]  /*2f500*/  STL [R1+0xfb8], R25 ;  /* 0x000fb81901007387 */ /* 0x000fe20000100800 */
[----:B------:R-:W-:-:S03]  /*2f510*/  IADD3 R27, P1, R27, R3, RZ ;  /* 0x000000031b1b7210 */ /* 0x000fc60007f3e0ff */
[----:B------:R-:W-:Y:S01]  /*2f520*/  STL [R1+0xf8c], R24 ;  /* 0x000f8c1801007387 */ /* 0x000fe20000100800 */
[----:B------:R-:W-:-:S03]  /*2f530*/  IMAD.X R28, R28, 0x1, R0, P3 ;  /* 0x000000011c1c7824 */ /* 0x000fc600018e0600 */
[----:B------:R-:W-:Y:S01]  /*2f540*/  STL [R1+0xfb0], R9 ;  /* 0x000fb00901007387 */ /* 0x000fe20000100800 */
[----:B------:R-:W-:-:S03]  /*2f550*/  IMAD.X R10, R10, 0x1, R0, P2 ;  /* 0x000000010a0a7824 */ /* 0x000fc600010e0600 */
[----:B------:R-:W-:Y:S04]  /*2f560*/  STL [R1+0xf84], R8 ;  /* 0x000f840801007387 */ /* 0x000fe80000100800 */
[----:B------:R-:W-:Y:S04]  /*2f570*/  STL [R1+0xfa8], R26 ;  /* 0x000fa81a01007387 */ /* 0x000fe80000100800 */
[----:B------:R-:W-:Y:S04]  /*2f580*/  STL [R1+0xf7c], R27 ;  /* 0x000f7c1b01007387 */ /* 0x000fe80000100800 */
[----:B------:R0:W-:Y:S04]  /*2f590*/  STL [R1+0xf98], R28 ;  /* 0x000f981c01007387 */ /* 0x0001e80000100800 */
[----:B------:R-:W-:Y:S01]  /*2f5a0*/  STL [R1+0xfa0], R10 ;  /* 0x000fa00a01007387 */ /* 0x000fe20000100800 */
[-C--:B------:R-:W-:Y:S01]  /*2f5b0*/  IADD3 R11, P2, R11, R3.reuse, RZ ;  /* 0x000000030b0b7210 */ /* 0x080fe20007f5e0ff */
[----:B------:R-:W-:Y:S01]  /*2f5c0*/  IMAD.X R5, R5, 0x1, R0, P4 ;  /* 0x0000000105057824 */ /* 0x000fe200020e0600 */
[-C--:B------:R-:W-:Y:S01]  /*2f5d0*/  IADD3 R6, P3, R6, R3.reuse, RZ ;  /* 0x0000000306067210 */ /* 0x080fe20007f7e0ff */
[----:B0-----:R-:W3:Y:S01]  /*2f5e0*/  LDL.LU R28, [R1+0xf24] ;  /* 0x000f2400011c7983 */ /* 0x001ee20000300800 */
[----:B------:R-:W-:-:S03]  /*2f5f0*/  IADD3 R2, P4, R2, R3, RZ ;  /* 0x0000000302027210 */ /* 0x000fc60007f9e0ff */
[----:B------:R-:W-:Y:S04]  /*2f600*/  STL [R1+0xf74], R11 ;  /* 0x000f740b01007387 */ /* 0x000fe80000100800 */
[----:B------:R0:W-:Y:S04]  /*2f610*/  STL [R1+0xf64], R2 ;  /* 0x000f640201007387 */ /* 0x0001e80000100800 */
[----:B------:R-:W-:Y:S04]  /*2f620*/  STL [R1+0xf6c], R6 ;  /* 0x000f6c0601007387 */ /* 0x000fe80000100800 */
[----:B0-----:R-:W3:Y:S01]  /*2f630*/  LDL.LU R2, [R1+0xf48] ;  /* 0x000f480001027983 */ /* 0x001ee20000300800 */
[--C-:B------:R-:W-:Y:S01]  /*2f640*/  IMAD.X R4, R4, 0x1, R0.reuse, P5 ;  /* 0x0000000104047824 */ /* 0x100fe200028e0600 */
[-C--:B------:R-:W-:Y:S01]  /*2f650*/  IADD3 R7, P5, R7, R3.reuse, RZ ;  /* 0x0000000307077210 */ /* 0x080fe20007fbe0ff */
[--C-:B----4-:R-:W-:Y:S01]  /*2f660*/  IMAD.X R21, R21, 0x1, R0.reuse, P6 ;  /* 0x0000000115157824 */ /* 0x110fe200030e0600 */
[----:B------:R-:W-:Y:S01]  /*2f670*/  IADD3 R20, P6, R20, R3, RZ ;  /* 0x0000000314147210 */ /* 0x000fe20007fde0ff */
[----:B------:R-:W-:Y:S01]  /*2f680*/  STL [R1+0xf90], R5 ;  /* 0x000f900501007387 */ /* 0x000fe20000100800 */
[----:B------:R-:W-:-:S03]  /*2f690*/  IMAD.X R17, R17, 0x1, R0, P2 ;  /* 0x0000000111117824 */ /* 0x000fc600010e0600 */
[----:B------:R-:W-:Y:S01]  /*2f6a0*/  STL [R1+0xf88], R4 ;  /* 0x000f880401007387 */ /* 0x000fe20000100800 */
[----:B------:R-:W-:-:S03]  /*2f6b0*/  IMAD.X R22, R22, 0x1, R0, P1 ;  /* 0x0000000116167824 */ /* 0x000fc600008e0600 */
[----:B------:R-:W-:Y:S01]  /*2f6c0*/  STL [R1+0xf5c], R7 ;  /* 0x000f5c0701007387 */ /* 0x000fe20000100800 */
[----:B------:R-:W-:-:S03]  /*2f6d0*/  IADD3 R23, P1, R23, R3, RZ ;  /* 0x0000000317177210 */ /* 0x000fc60007f3e0ff */
[----:B------:R-:W-:Y:S04]  /*2f6e0*/  STL [R1+0xf80], R21 ;  /* 0x000f801501007387 */ /* 0x000fe80000100800 */
        /* <DEDUP_REMOVED lines=9> */
[----:B------:R-:W-:Y:S01]  /*2f780*/  STL [R1+0xf68], R18 ;  /* 0x000f681201007387 */ /* 0x000fe20000100800 */
[--C-:B--2---:R-:W-:Y:S01]  /*2f790*/  IMAD.X R14, R14, 0x1, R0.reuse, P4 ;  /* 0x000000010e0e7824 */ /* 0x104fe200020e0600 */
[-C--:B------:R-:W-:Y:S01]  /*2f7a0*/  IADD3 R29, P4, R29, R3.reuse, RZ ;  /* 0x000000031d1d7210 */ /* 0x080fe20007f9e0ff */
[----:B------:R-:W-:Y:S01]  /*2f7b0*/  IMAD.X R16, R16, 0x1, R0, P5 ;  /* 0x0000000110107824 */ /* 0x000fe200028e0600 */
[----:B------:R-:W-:-:S03]  /*2f7c0*/  IADD3 R13, P5, R13, R3, RZ ;  /* 0x000000030d0d7210 */ /* 0x000fc60007fbe0ff */
[----:B------:R0:W-:Y:S04]  /*2f7d0*/  STL [R1+0xf34], R29 ;  /* 0x000f341d01007387 */ /* 0x0001e80000100800 */
[----:B------:R-:W-:Y:S04]  /*2f7e0*/  STL [R1+0xf3c], R15 ;  /* 0x000f3c0f01007387 */ /* 0x000fe80000100800 */
[----:B0-----:R-:W2:Y:S04]  /*2f7f0*/  LDL.LU R29, [R1+0xf40] ;  /* 0x000f4000011d7983 */ /* 0x001ea80000300800 */
[----:B------:R-:W-:Y:S04]  /*2f800*/  STL [R1+0xf60], R14 ;  /* 0x000f600e01007387 */ /* 0x000fe80000100800 */
[----:B------:R-:W2:Y:S04]  /*2f810*/  LDL.LU R25, [R1+0xf14] ;  /* 0x000f140001197983 */ /* 0x000ea80000300800 */
[----:B------:R-:W-:Y:S04]  /*2f820*/  STL [R1+0xf58], R16 ;  /* 0x000f581001007387 */ /* 0x000fe80000100800 */
[----:B------:R-:W2:Y:S04]  /*2f830*/  LDL.LU R24, [R1+0xf38] ;  /* 0x000f380001187983 */ /* 0x000ea80000300800 */
[----:B------:R-:W-:Y:S04]  /*2f840*/  STL [R1+0xf2c], R13 ;  /* 0x000f2c0d01007387 */ /* 0x000fe80000100800 */
[----:B------:R-:W2:Y:S01]  /*2f850*/  LDL.LU R9, [R1+0xf0c] ;  /* 0x000f0c0001097983 */ /* 0x000ea20000300800 */
[----:B---3--:R-:W-:-:S05]  /*2f860*/  IMAD.X R12, R12, 0x1, R0, P6 ;  /* 0x000000010c0c7824 */ /* 0x008fca00030e0600 */
[----:B------:R0:W-:Y:S04]  /*2f870*/  STL [R1+0xf50], R12 ;  /* 0x000f500c01007387 */ /* 0x0001e80000100800 */
[----:B------:R-:W3:Y:S04]  /*2f880*/  LDL.LU R8, [R1+0xf30] ;  /* 0x000f300001087983 */ /* 0x000ee80000300800 */
[----:B------:R-:W3:Y:S04]  /*2f890*/  LDL.LU R26, [R1+0xf04] ;  /* 0x000f0400011a7983 */ /* 0x000ee80000300800 */
[----:B------:R-:W3:Y:S04]  /*2f8a0*/  LDL.LU R27, [R1+0xf28] ;  /* 0x000f2800011b7983 */ /* 0x000ee80000300800 */
[----:B------:R-:W3:Y:S04]  /*2f8b0*/  LDL.LU R10, [R1+0xefc] ;  /* 0x000efc00010a7983 */ /* 0x000ee80000300800 */
[----:B------:R-:W3:Y:S04]  /*2f8c0*/  LDL.LU R11, [R1+0xf20] ;  /* 0x000f2000010b7983 */ /* 0x000ee80000300800 */
[----:B0-----:R-:W3:Y:S04]  /*2f8d0*/  LDL.LU R12, [R1+0xef4] ;  /* 0x000ef400010c7983 */ /* 0x001ee80000300800 */
[----:B------:R-:W3:Y:S04]  /*2f8e0*/  LDL.LU R6, [R1+0xf18] ;  /* 0x000f180001067983 */ /* 0x000ee80000300800 */
[----:B------:R-:W3:Y:S01]  /*2f8f0*/  LDL.LU R5, [R1+0xeec] ;  /* 0x000eec0001057983 */ /* 0x000ee20000300800 */
[----:B------:R-:W-:-:S05]  /*2f900*/  IADD3 R28, P6, R28, R3, RZ ;  /* 0x000000031c1c7210 */ /* 0x000fca0007fde0ff */
[----:B------:R0:W-:Y:S04]  /*2f910*/  STL [R1+0xf24], R28 ;  /* 0x000f241c01007387 */ /* 0x0001e80000100800 */
[----:B0-----:R-:W3:Y:S01]  /*2f920*/  LDL.LU R28, [R1+0xf10] ;  /* 0x000f1000011c7983 */ /* 0x001ee20000300800 */
[----:B------:R-:W-:-:S03]  /*2f930*/  IMAD.X R2, R2, 0x1, R0, P1 ;  /* 0x0000000102027824 */ /* 0x000fc600008e0600 */
[----:B------:R-:W3:Y:S04]  /*2f940*/  LDL.LU R4, [R1+0xee4] ;  /* 0x000ee40001047983 */ /* 0x000ee80000300800 */
[----:B------:R-:W3:Y:S04]  /*2f950*/  LDL.LU R7, [R1+0xf08] ;  /* 0x000f080001077983 */ /* 0x000ee80000300800 */
[----:B------:R-:W3:Y:S04]  /*2f960*/  LDL.LU R21, [R1+0xedc] ;  /* 0x000edc0001157983 */ /* 0x000ee80000300800 */
[----:B------:R0:W-:Y:S04]  /*2f970*/  STL [R1+0xf48], R2 ;  /* 0x000f480201007387 */ /* 0x0001e80000100800 */
[----:B------:R-:W3:Y:S04]  /*2f980*/  LDL.LU R20, [R1+0xf00] ;  /* 0x000f000001147983 */ /* 0x000ee80000300800 */
[----:B------:R-:W3:Y:S04]  /*2f990*/  LDL.LU R22, [R1+0xed4] ;  /* 0x000ed40001167983 */ /* 0x000ee80000300800 */
[----:B------:R-:W3:Y:S04]  /*2f9a0*/  LDL.LU R23, [R1+0xef8] ;  /* 0x000ef80001177983 */ /* 0x000ee80000300800 */
[----:B0-----:R-:W3:Y:S04]  /*2f9b0*/  LDL.LU R2, [R1+0xecc] ;  /* 0x000ecc0001027983 */ /* 0x001ee80000300800 */
[----:B------:R-:W3:Y:S04]  /*2f9c0*/  LDL.LU R19, [R1+0xef0] ;  /* 0x000ef00001137983 */ /* 0x000ee80000300800 */
[----:B------:R-:W3:Y:S04]  /*2f9d0*/  LDL.LU R18, [R1+0xec4] ;  /* 0x000ec40001127983 */ /* 0x000ee80000300800 */
[----:B------:R-:W3:Y:S01]  /*2f9e0*/  LDL.LU R15, [R1+0xee8] ;  /* 0x000ee800010f7983 */ /* 0x000ee20000300800 */
[----:B----4-:R-:W-:-:S05]  /*2f9f0*/  IADD3 R17, P1, R17, R3, RZ ;  /* 0x0000000311117210 */ /* 0x010fca0007f3e0ff */
[----:B------:R0:W-:Y:S04]  /*2fa00*/  STL [R1+0xf1c], R17 ;  /* 0x000f1c1101007387 */ /* 0x0001e80000100800 */
[----:B------:R-:W4:Y:S04]  /*2fa10*/  LDL.LU R14, [R1+0xebc] ;  /* 0x000ebc00010e7983 */ /* 0x000f280000300800 */
[----:B0-----:R-:W4:Y:S04]  /*2fa20*/  LDL.LU R17, [R1+0xee0] ;  /* 0x000ee00001117983 */ /* 0x001f280000300800 */
[----:B------:R-:W4:Y:S04]  /*2fa30*/  LDL.LU R16, [R1+0xeb4] ;  /* 0x000eb40001107983 */ /* 0x000f280000300800 */
[----:B------:R-:W4:Y:S01]  /*2fa40*/  LDL.LU R13, [R1+0xed8] ;  /* 0x000ed800010d7983 */ /* 0x000f220000300800 */
[--C-:B--2---:R-:W-:Y:S01]  /*2fa50*/  IMAD.X R29, R29, 0x1, R0.reuse, P2 ;  /* 0x000000011d1d7824 */ /* 0x104fe200010e0600 */
[----:B------:R-:W-:Y:S01]  /*2fa60*/  IADD3 R25, P2, R25, R3, RZ ;  /* 0x0000000319197210 */ /* 0x000fe20007f5e0ff */
[----:B------:R-:W-:-:S03]  /*2fa70*/  IMAD.X R24, R24, 0x1, R0, P3 ;  /* 0x0000000118187824 */ /* 0x000fc600018e0600 */
[----:B------:R0:W-:Y:S01]  /*2fa80*/  STL [R1+0xf40], R29 ;  /* 0x000f401d01007387 */ /* 0x0001e20000100800 */
[----:B------:R-:W-:-:S03]  /*2fa90*/  IADD3 R9, P3, R9, R3, RZ ;  /* 0x0000000309097210 */ /* 0x000fc60007f7e0ff */
[----:B0-----:R-:W2:Y:S04]  /*2faa0*/  LDL.LU R29, [R1+0xeac] ;  /* 0x000eac00011d7983 */ /* 0x001ea80000300800 */
[----:B------:R-:W-:Y:S04]  /*2fab0*/  STL [R1+0xf14], R25 ;  /* 0x000f141901007387 */ /* 0x000fe80000100800 */
[----:B------:R-:W-:Y:S04]  /*2fac0*/  STL [R1+0xf38], R24 ;  /* 0x000f381801007387 */ /* 0x000fe80000100800 */
[----:B------:R-:W-:Y:S01]  /*2fad0*/  STL [R1+0xf0c], R9 ;  /* 0x000f0c0901007387 */ /* 0x000fe20000100800 */
[--C-:B---3--:R-:W-:Y:S01]  /*2fae0*/  IMAD.X R8, R8, 0x1, R0.reuse, P4 ;  /* 0x0000000108087824 */ /* 0x108fe200020e0600 */
[----:B------:R-:W-:Y:S01]  /*2faf0*/  IADD3 R26, P4, R26, R3, RZ ;  /* 0x000000031a1a7210 */ /* 0x000fe20007f9e0ff */
[----:B------:R-:W-:-:S02]  /*2fb00*/  IMAD.X R27, R27, 0x1, R0, P5 ;  /* 0x000000011b1b7824 */ /* 0x000fc400028e0600 */
[----:B------:R-:W-:Y:S01]  /*2fb10*/  IMAD.X R11, R11, 0x1, R0, P6 ;  /* 0x000000010b0b7824 */ /* 0x000fe200030e0600 */
[-C--:B------:R-:W-:Y:S01]  /*2fb20*/  IADD3 R10, P5, R10, R3.reuse, RZ ;  /* 0x000000030a0a7210 */ /* 0x080fe20007fbe0ff */
[----:B------:R-:W-:Y:S01]  /*2fb30*/  STL [R1+0xf30], R8 ;  /* 0x000f300801007387 */ /* 0x000fe20000100800 */
[----:B------:R-:W-:-:S03]  /*2fb40*/  IADD3 R12, P6, R12, R3, RZ ;  /* 0x000000030c0c7210 */ /* 0x000fc60007fde0ff */
[----:B------:R-:W-:Y:S04]  /*2fb50*/  STL [R1+0xf04], R26 ;  /* 0x000f041a01007387 */ /* 0x000fe80000100800 */
[----:B------:R-:W-:Y:S04]  /*2fb60*/  STL [R1+0xf28], R27 ;  /* 0x000f281b01007387 */ /* 0x000fe80000100800 */
[----:B------:R0:W-:Y:S04]  /*2fb70*/  STL [R1+0xef4], R12 ;  /* 0x000ef40c01007387 */ /* 0x0001e80000100800 */
[----:B------:R-:W-:Y:S01]  /*2fb80*/  STL [R1+0xefc], R10 ;  /* 0x000efc0a01007387 */ /* 0x000fe20000100800 */
[----:B------:R-:W-:-:S03]  /*2fb90*/  IMAD.X R6, R6, 0x1, R0, P1 ;  /* 0x0000000106067824 */ /* 0x000fc600008e0600 */
[----:B0-----:R-:W3:Y:S04]  /*2fba0*/  LDL.LU R12, [R1+0xed0] ;  /* 0x000ed000010c7983 */ /* 0x001ee80000300800 */
[----:B------:R-:W-:Y:S01]  /*2fbb0*/  STL [R1+0xf20], R11 ;  /* 0x000f200b01007387 */ /* 0x000fe20000100800 */
[--C-:B------:R-:W-:Y:S01]  /*2fbc0*/  IMAD.X R28, R28, 0x1, R0.reuse, P2 ;  /* 0x000000011c1c7824 */ /* 0x100fe200010e0600 */
[-C--:B------:R-:W-:Y:S02]  /*2fbd0*/  IADD3 R5, P1, R5, R3.reuse, RZ ;  /* 0x0000000305057210 */ /* 0x080fe40007f3e0ff */
[-C--:B------:R-:W-:Y:S02]  /*2fbe0*/  IADD3 R4, P2, R4, R3.reuse, RZ ;  /* 0x0000000304047210 */ /* 0x080fe40007f5e0ff */
[----:B------:R0:W-:Y:S04]  /*2fbf0*/  STL [R1+0xf10], R28 ;  /* 0x000f101c01007387 */ /* 0x0001e80000100800 */
[----:B------:R-:W-:Y:S01]  /*2fc00*/  STL [R1+0xf18], R6 ;  /* 0x000f180601007387 */ /* 0x000fe20000100800 */
[--C-:B------:R-:W-:Y:S01]  /*2fc10*/  IMAD.X R7, R7, 0x1, R0.reuse, P3 ;  /* 0x0000000107077824 */ /* 0x100fe200018e0600 */
[----:B------:R-:W-:Y:S01]  /*2fc20*/  IADD3 R21, P3, R21, R3, RZ ;  /* 0x0000000315157210 */ /* 0x000fe20007f7e0ff */
[----:B------:R-:W-:-:S02]  /*2fc30*/  IMAD.X R20, R20, 0x1, R0, P4 ;  /* 0x0000000114147824 */ /* 0x000fc400020e0600 */
[----:B------:R-:W-:Y:S01]  /*2fc40*/  IMAD.X R23, R23, 0x1, R0, P5 ;  /* 0x0000000117177824 */ /* 0x000fe200028e0600 */
[----:B0-----:R-:W3:Y:S04]  /*2fc50*/  LDL.LU R28, [R1+0xea4] ;  /* 0x000ea400011c7983 */ /* 0x001ee80000300800 */
        /* <DEDUP_REMOVED lines=10> */
[--C-:B------:R-:W-:Y:S01]  /*2fd00*/  IMAD.X R19, R19, 0x1, R0.reuse, P6 ;  /* 0x0000000113137824 */ /* 0x100fe200030e0600 */
[-C--:B------:R-:W-:Y:S01]  /*2fd10*/  IADD3 R18, P6, R18, R3.reuse, RZ ;  /* 0x0000000312127210 */ /* 0x080fe20007fde0ff */
[--C-:B------:R-:W-:Y:S01]  /*2fd20*/  IMAD.X R15, R15, 0x1, R0.reuse, P1 ;  /* 0x000000010f0f7824 */ /* 0x100fe200008e0600 */
[----:B------:R-:W-:Y:S01]  /*2fd30*/  STL [R1+0xef8], R23 ;  /* 0x000ef81701007387 */ /* 0x000fe20000100800 */
[----:B----4-:R-:W-:Y:S01]  /*2fd40*/  IMAD.X R17, R17, 0x1, R0, P2 ;  /* 0x0000000111117824 */ /* 0x010fe200010e0600 */
[----:B------:R-:W-:-:S02]  /*2fd50*/  IADD3 R14, P1, R14, R3, RZ ;  /* 0x000000030e0e7210 */ /* 0x000fc40007f3e0ff */
[----:B------:R-:W-:Y:S04]  /*2fd60*/  STL [R1+0xef0], R19 ;  /* 0x000ef01301007387 */ /* 0x000fe80000100800 */
[----:B------:R-:W-:Y:S04]  /*2fd70*/  STL [R1+0xec4], R18 ;  /* 0x000ec41201007387 */ /* 0x000fe80000100800 */
[----:B------:R0:W-:Y:S01]  /*2fd80*/  STL [R1+0xee0], R17 ;  /* 0x000ee01101007387 */ /* 0x0001e20000100800 */
[----:B------:R-:W-:-:S03]  /*2fd90*/  IADD3 R16, P2, R16, R3, RZ ;  /* 0x0000000310107210 */ /* 0x000fc60007f5e0ff */
[----:B------:R-:W-:Y:S01]  /*2fda0*/  STL [R1+0xee8], R15 ;  /* 0x000ee80f01007387 */ /* 0x000fe20000100800 */
[----:B------:R-:W-:-:S03]  /*2fdb0*/  IMAD.X R13, R13, 0x1, R0, P3 ;  /* 0x000000010d0d7824 */ /* 0x000fc600018e0600 */
[----:B0-----:R-:W4:Y:S04]  /*2fdc0*/  LDL.LU R17, [R1+0xe9c] ;  /* 0x000e9c0001117983 */ /* 0x001f280000300800 */
[----:B------:R-:W-:Y:S04]  /*2fdd0*/  STL [R1+0xebc], R14 ;  /* 0x000ebc0e01007387 */ /* 0x000fe80000100800 */
[----:B------:R-:W4:Y:S04]  /*2fde0*/  LDL.LU R25, [R1+0xec0] ;  /* 0x000ec00001197983 */ /* 0x000f280000300800 */
[----:B------:R-:W-:Y:S04]  /*2fdf0*/  STL [R1+0xeb4], R16 ;  /* 0x000eb41001007387 */ /* 0x000fe80000100800 */
[----:B------:R-:W4:Y:S04]  /*2fe00*/  LDL.LU R24, [R1+0xe94] ;  /* 0x000e940001187983 */ /* 0x000f280000300800 */
[----:B------:R-:W-:Y:S04]  /*2fe10*/  STL [R1+0xed8], R13 ;  /* 0x000ed80d01007387 */ /* 0x000fe80000100800 */
[----:B------:R-:W4:Y:S01]  /*2fe20*/  LDL.LU R9, [R1+0xeb8] ;  /* 0x000eb80001097983 */ /* 0x000f220000300800 */
[----:B--2---:R-:W-:-:S05]  /*2fe30*/  IADD3 R29, P3, R29, R3, RZ ;  /* 0x000000031d1d7210 */ /* 0x004fca0007f7e0ff */
[----:B------:R0:W-:Y:S04]  /*2fe40*/  STL [R1+0xeac], R29 ;  /* 0x000eac1d01007387 */ /* 0x0001e80000100800 */
[----:B------:R-:W2:Y:S04]  /*2fe50*/  LDL.LU R8, [R1+0xe8c] ;  /* 0x000e8c0001087983 */ /* 0x000ea80000300800 */
[----:B------:R-:W2:Y:S04]  /*2fe60*/  LDL.LU R26, [R1+0xeb0] ;  /* 0x000eb000011a7983 */ /* 0x000ea80000300800 */
[----:B------:R-:W2:Y:S04]  /*2fe70*/  LDL.LU R27, [R1+0xe84] ;  /* 0x000e8400011b7983 */ /* 0x000ea80000300800 */
[----:B------:R-:W2:Y:S04]  /*2fe80*/  LDL.LU R10, [R1+0xea8] ;  /* 0x000ea800010a7983 */ /* 0x000ea80000300800 */
[----:B------:R-:W2:Y:S04]  /*2fe90*/  LDL.LU R11, [R1+0xe7c] ;  /* 0x000e7c00010b7983 */ /* 0x000ea80000300800 */
[----:B0-----:R-:W2:Y:S04]  /*2fea0*/  LDL.LU R29, [R1+0xea0] ;  /* 0x000ea000011d7983 */ /* 0x001ea80000300800 */
[----:B------:R-:W2:Y:S04]  /*2feb0*/  LDL.LU R6, [R1+0xe74] ;  /* 0x000e740001067983 */ /* 0x000ea80000300800 */
[----:B------:R-:W2:Y:S01]  /*2fec0*/  LDL.LU R5, [R1+0xe98] ;  /* 0x000e980001057983 */ /* 0x000ea20000300800 */
[----:B---3--:R-:W-:-:S05]  /*2fed0*/  IMAD.X R12, R12, 0x1, R0, P4 ;  /* 0x000000010c0c7824 */ /* 0x008fca00020e0600 */
[----:B------:R0:W-:Y:S04]  /*2fee0*/  STL [R1+0xed0], R12 ;  /* 0x000ed00c01007387 */ /* 0x0001e80000100800 */
[----:B0-----:R-:W3:Y:S04]  /*2fef0*/  LDL.LU R12, [R1+0xe6c] ;  /* 0x000e6c00010c7983 */ /* 0x001ee80000300800 */
[----:B------:R-:W3:Y:S04]  /*2ff00*/  LDL.LU R4, [R1+0xe90] ;  /* 0x000e900001047983 */ /* 0x000ee80000300800 */
[----:B------:R-:W3:Y:S04]  /*2ff10*/  LDL.LU R7, [R1+0xe64] ;  /* 0x000e640001077983 */ /* 0x000ee80000300800 */
[----:B------:R-:W3:Y:S01]  /*2ff20*/  LDL.LU R21, [R1+0xe88] ;  /* 0x000e880001157983 */ /* 0x000ee20000300800 */
[----:B------:R-:W-:-:S05]  /*2ff30*/  IADD3 R28, P4, R28, R3, RZ ;  /* 0x000000031c1c7210 */ /* 0x000fca0007f9e0ff */
[----:B------:R0:W-:Y:S04]  /*2ff40*/  STL [R1+0xea4], R28 ;  /* 0x000ea41c01007387 */ /* 0x0001e80000100800 */
[----:B------:R-:W3:Y:S04]  /*2ff50*/  LDL.LU R20, [R1+0xe5c] ;  /* 0x000e5c0001147983 */ /* 0x000ee80000300800 */
[----:B------:R-:W3:Y:S04]  /*2ff60*/  LDL.LU R22, [R1+0xe80] ;  /* 0x000e800001167983 */ /* 0x000ee80000300800 */
[----:B------:R-:W3:Y:S04]  /*2ff70*/  LDL.LU R23, [R1+0xe54] ;  /* 0x000e540001177983 */ /* 0x000ee80000300800 */
[----:B0-----:R-:W3:Y:S04]  /*2ff80*/  LDL.LU R28, [R1+0xe78] ;  /* 0x000e7800011c7983 */ /* 0x001ee80000300800 */
[----:B------:R-:W3:Y:S01]  /*2ff90*/  LDL.LU R19, [R1+0xe4c] ;  /* 0x000e4c0001137983 */ /* 0x000ee20000300800 */
[----:B------:R-:W-:-:S03]  /*2ffa0*/  IMAD.X R2, R2, 0x1, R0, P5 ;  /* 0x0000000102027824 */ /* 0x000fc600028e0600 */
[----:B------:R-:W3:Y:S04]  /*2ffb0*/  LDL.LU R18, [R1+0xe70] ;  /* 0x000e700001127983 */ /* 0x000ee80000300800 */
[----:B------:R-:W3:Y:S04]  /*2ffc0*/  LDL.LU R15, [R1+0xe44] ;  /* 0x000e4400010f7983 */ /* 0x000ee80000300800 */
[----:B------:R0:W-:Y:S04]  /*2ffd0*/  STL [R1+0xec8], R2 ;  /* 0x000ec80201007387 */ /* 0x0001e80000100800 */
[----:B------:R-:W3:Y:S04]  /*2ffe0*/  LDL.LU R14, [R1+0xe68] ;  /* 0x000e6800010e7983 */ /* 0x000ee80000300800 */
[----:B0-----:R-:W3:Y:S04]  /*2fff0*/  LDL.LU R2, [R1+0xe3c] ;  /* 0x000e3c0001027983 */ /* 0x001ee80000300800 */
[----:B------:R-:W3:Y:S04]  /*30000*/  LDL.LU R16, [R1+0xe60] ;  /* 0x000e600001107983 */ /* 0x000ee80000300800 */
[----:B------:R-:W3:Y:S01]  /*30010*/  LDL.LU R13, [R1+0xe34] ;  /* 0x000e3400010d7983 */ /* 0x000ee20000300800 */
[-C--:B----4-:R-:W-:Y:S01]  /*30020*/  IADD3 R17, P5, R17, R3.reuse, RZ ;  /* 0x0000000311117210 */ /* 0x090fe20007fbe0ff */
[----:B------:R-:W-:Y:S01]  /*30030*/  IMAD.X R25, R25, 0x1, R0, P6 ;  /* 0x0000000119197824 */ /* 0x000fe200030e0600 */
[----:B------:R-:W-:-:S03]  /*30040*/  IADD3 R24, P6, R24, R3, RZ ;  /* 0x0000000318187210 */ /* 0x000fc60007fde0ff */
[----:B------:R0:W-:Y:S01]  /*30050*/  STL [R1+0xe9c], R17 ;  /* 0x000e9c1101007387 */ /* 0x0001e20000100800 */
[----:B------:R-:W-:-:S03]  /*30060*/  IMAD.X R9, R9, 0x1, R0, P1 ;  /* 0x0000000109097824 */ /* 0x000fc600008e0600 */
[----:B0-----:R-:W4:Y:S04]  /*30070*/  LDL.LU R17, [R1+0xe58] ;  /* 0x000e580001117983 */ /* 0x001f280000300800 */
[----:B------:R-:W-:Y:S04]  /*30080*/  STL [R1+0xec0], R25 ;  /* 0x000ec01901007387 */ /* 0x000fe80000100800 */
[----:B------:R-:W-:Y:S04]  /*30090*/  STL [R1+0xe94], R24 ;  /* 0x000e941801007387 */ /* 0x000fe80000100800 */
[----:B------:R-:W-:Y:S01]  /*300a0*/  STL [R1+0xeb8], R9 ;  /* 0x000eb80901007387 */ /* 0x000fe20000100800 */
[----:B--2---:R-:W-:-:S02]  /*300b0*/  IADD3 R8, P1, R8, R3, RZ ;  /* 0x0000000308087210 */ /* 0x004fc40007f3e0ff */
[----:B------:R-:W-:Y:S02]  /*300c0*/  IADD3.X R26, R26, R0, RZ, P2, !PT ;  /* 0x000000001a1a7210 */ /* 0x000fe400017fe4ff */
[-C--:B------:R-:W-:Y:S01]  /*300d0*/  IADD3 R27, P2, R27, R3.reuse, RZ ;  /* 0x000000031b1b7210 */ /* 0x080fe20007f5e0ff */
[--C-:B------:R-:W-:Y:S01]  /*300e0*/  IMAD.X R10, R10, 0x1, R0.reuse, P3 ;  /* 0x000000010a0a7824 */ /* 0x100fe200018e0600 */
[----:B------:R-:W-:Y:S04]  /*300f0*/  STL [R1+0xe8c], R8 ;  /* 0x000e8c0801007387 */ /* 0x000fe80000100800 */
[----:B------:R-:W-:Y:S01]  /*30100*/  STL [R1+0xeb0], R26 ;  /* 0x000eb01a01007387 */ /* 0x000fe20000100800 */
[----:B------:R-:W-:Y:S01]  /*30110*/  IMAD.X R29, R29, 0x1, R0, P4 ;  /* 0x000000011d1d7824 */ /* 0x000fe200020e0600 */
[----:B------:R-:W-:-:S02]  /*30120*/  IADD3 R11, P3, R11, R3, RZ ;  /* 0x000000030b0b7210 */ /* 0x000fc40007f7e0ff */
[----:B------:R-:W-:Y:S04]  /*30130*/  STL [R1+0xe84], R27 ;  /* 0x000e841b01007387 */ /* 0x000fe80000100800 */
[----:B------:R0:W-:Y:S01]  /*30140*/  STL [R1+0xea0], R29 ;  /* 0x000ea01d01007387 */ /* 0x0001e20000100800 */
[----:B------:R-:W-:-:S03]  /*30150*/  IMAD.X R5, R5, 0x1, R0, P5 ;  /* 0x0000000105057824 */ /* 0x000fc600028e0600 */
[----:B------:R-:W-:Y:S01]  /*30160*/  STL [R1+0xea8], R10 ;  /* 0x000ea80a01007387 */ /* 0x000fe20000100800 */
[----:B------:R-:W-:-:S03]  /*30170*/  IADD3 R6, P4, R6, R3, RZ ;  /* 0x0000000306067210 */ /* 0x000fc60007f9e0ff */
[----:B0-----:R-:W2:Y:S04]  /*30180*/  LDL.LU R29, [R1+0xe2c] ;  /* 0x000e2c00011d7983 */ /* 0x001ea80000300800 */
[----:B------:R-:W-:Y:S01]  /*30190*/  STL [R1+0xe7c], R11 ;  /* 0x000e7c0b01007387 */ /* 0x000fe20000100800 */
[----:B---3--:R-:W-:Y:S01]  /*301a0*/  IADD3 R12, P5, R12, R3, RZ ;  /* 0x000000030c0c7210 */ /* 0x008fe20007fbe0ff */
[----:B------:R-:W-:-:S04]  /*301b0*/  IMAD.X R4, R4, 0x1, R0, P6 ;  /* 0x0000000104047824 */ /* 0x000fc800030e0600 */
[----:B------:R0:W-:Y:S04]  /*301c0*/  STL [R1+0xe6c], R12 ;  /* 0x000e6c0c01007387 */ /* 0x0001e80000100800 */
[----:B------:R-:W-:Y:S01]  /*301d0*/  STL [R1+0xe74], R6 ;  /* 0x000e740601007387 */ /* 0x000fe20000100800 */
[-C--:B------:R-:W-:Y:S01]  /*301e0*/  IADD3 R7, P6, R7, R3.reuse, RZ ;  /* 0x0000000307077210 */ /* 0x080fe20007fde0ff */
[--C-:B------:R-:W-:Y:S01]  /*301f0*/  IMAD.X R21, R21, 0x1, R0.reuse, P1 ;  /* 0x0000000115157824 */ /* 0x100fe200008e0600 */
[----:B------:R-:W-:Y:S01]  /*30200*/  IADD3 R20, P1, R20, R3, RZ ;  /* 0x0000000314147210 */ /* 0x000fe20007f3e0ff */
[----:B0-----:R-:W3:Y:S04]  /*30210*/  LDL.LU R12, [R1+0xe50] ;  /* 0x000e5000010c7983 */ /* 0x001ee80000300800 */
[----:B------:R-:W-:Y:S04]  /*30220*/  STL [R1+0xe98], R5 ;  /* 0x000e980501007387 */ /* 0x000fe80000100800 */
[----:B------:R-:W-:Y:S01]  /*30230*/  STL [R1+0xe90], R4 ;  /* 0x000e900401007387 */ /* 0x000fe20000100800 */
[----:B------:R-:W-:-:S02]  /*30240*/  IMAD.X R28, R28, 0x1, R0, P3 ;  /* 0x000000011c1c7824 */ /* 0x000fc400018e0600 */
[----:B------:R-:W-:Y:S01]  /*30250*/  IMAD.X R22, R22, 0x1, R0, P2 ;  /* 0x0000000116167824 */ /* 0x000fe200010e0600 */
[----:B------:R-:W-:Y:S04]  /*30260*/  STL [R1+0xe64], R7 ;  /* 0x000e640701007387 */ /* 0x000fe80000100800 */
[----:B------:R-:W-:Y:S04]  /*30270*/  STL [R1+0xe88], R21 ;  /* 0x000e881501007387 */ /* 0x000fe80000100800 */
[----:B------:R-:W-:Y:S04]  /*30280*/  STL [R1+0xe5c], R20 ;  /* 0x000e5c1401007387 */ /* 0x000fe80000100800 */
[----:B------:R0:W-:Y:S04]  /*30290*/  STL [R1+0xe78], R28 ;  /* 0x000e781c01007387 */ /* 0x0001e80000100800 */
[----:B------:R-:W-:Y:S01]  /*302a0*/  STL [R1+0xe80], R22 ;  /* 0x000e801601007387 */ /* 0x000fe20000100800 */
[----:B------:R-:W-:-:S02]  /*302b0*/  IADD3 R23, P2, R23, R3, RZ ;  /* 0x0000000317177210 */ /* 0x000fc40007f5e0ff */
[-C--:B------:R-:W-:Y:S01]  /*302c0*/  IADD3 R19, P3, R19, R3.reuse, RZ ;  /* 0x0000000313137210 */ /* 0x080fe20007f7e0ff */
[--C-:B------:R-:W-:Y:S02]  /*302d0*/  IMAD.X R18, R18, 0x1, R0.reuse, P4 ;  /* 0x0000000112127824 */ /* 0x100fe400020e0600 */
[----:B------:R-:W-:Y:S01]  /*302e0*/  IMAD.X R14, R14, 0x1, R0, P5 ;  /* 0x000000010e0e7824 */ /* 0x000fe200028e0600 */
[-C--:B------:R-:W-:Y:S01]  /*302f0*/  IADD3 R15, P4, R15, R3.reuse, RZ ;  /* 0x000000030f0f7210 */ /* 0x080fe20007f9e0ff */
[----:B0-----:R-:W3:Y:S01]  /*30300*/  LDL.LU R28, [R1+0xe24] ;  /* 0x000e2400011c7983 */ /* 0x001ee20000300800 */
[----:B------:R-:W-:-:S03]  /*30310*/  IADD3 R2, P5, R2, R3, RZ ;  /* 0x0000000302027210 */ /* 0x000fc60007fbe0ff */
[----:B------:R-:W-:Y:S04]  /*30320*/  STL [R1+0xe54], R23 ;  /* 0x000e541701007387 */ /* 0x000fe80000100800 */
[----:B------:R-:W-:Y:S04]  /*30330*/  STL [R1+0xe4c], R19 ;  /* 0x000e4c1301007387 */ /* 0x000fe80000100800 */
[----:B------:R-:W-:Y:S04]  /*30340*/  STL [R1+0xe70], R18 ;  /* 0x000e701201007387 */ /* 0x000fe80000100800 */
[----:B------:R0:W-:Y:S04]  /*30350*/  STL [R1+0xe3c], R2 ;  /* 0x000e3c0201007387 */ /* 0x0001e80000100800 */
[----:B------:R-:W-:Y:S04]  /*30360*/  STL [R1+0xe44], R15 ;  /* 0x000e440f01007387 */ /* 0x000fe80000100800 */
[----:B0-----:R-:W3:Y:S01]  /*30370*/  LDL.LU R2, [R1+0xe48] ;  /* 0x000e480001027983 */ /* 0x001ee20000300800 */
[----:B------:R-:W-:Y:S01]  /*30380*/  IMAD.X R16, R16, 0x1, R0, P6 ;  /* 0x0000000110107824 */ /* 0x000fe200030e0600 */
[----:B------:R-:W-:-:S02]  /*30390*/  IADD3 R13, P6, R13, R3, RZ ;  /* 0x000000030d0d7210 */ /* 0x000fc40007fde0ff */
[----:B------:R-:W-:Y:S04]  /*303a0*/  STL [R1+0xe68], R14 ;  /* 0x000e680e01007387 */ /* 0x000fe80000100800 */
[----:B------:R-:W3:Y:S04]  /*303b0*/  LDL.LU R25, [R1+0xe1c] ;  /* 0x000e1c0001197983 */ /* 0x000ee80000300800 */
[----:B------:R-:W-:Y:S04]  /*303c0*/  STL [R1+0xe60], R16 ;  /* 0x000e601001007387 */ /* 0x000fe80000100800 */
[----:B------:R-:W3:Y:S04]  /*303d0*/  LDL.LU R24, [R1+0xe40] ;  /* 0x000e400001187983 */ /* 0x000ee80000300800 */
[----:B------:R-:W-:Y:S01]  /*303e0*/  STL [R1+0xe34], R13 ;  /* 0x000e340d01007387 */ /* 0x000fe20000100800 */
[----:B----4-:R-:W-:-:S03]  /*303f0*/  IMAD.X R17, R17, 0x1, R0, P1 ;  /* 0x0000000111117824 */ /* 0x010fc600008e0600 */
[----:B------:R-:W4:Y:S04]  /*30400*/  LDL.LU R9, [R1+0xe14] ;  /* 0x000e140001097983 */ /* 0x000f280000300800 */
[----:B------:R0:W-:Y:S04]  /*30410*/  STL [R1+0xe58], R17 ;  /* 0x000e581101007387 */ /* 0x0001e80000100800 */
[----:B------:R-:W4:Y:S04]  /*30420*/  LDL.LU R8, [R1+0xe38] ;  /* 0x000e380001087983 */ /* 0x000f280000300800 */
[----:B------:R-:W4:Y:S04]  /*30430*/  LDL.LU R26, [R1+0xe0c] ;  /* 0x000e0c00011a7983 */ /* 0x000f280000300800 */
[----:B------:R-:W4:Y:S04]  /*30440*/  LDL.LU R27, [R1+0xe30] ;  /* 0x000e3000011b7983 */ /* 0x000f280000300800 */
[----:B------:R-:W4:Y:S04]  /*30450*/  LDL.LU R10, [R1+0xe04] ;  /* 0x000e0400010a7983 */ /* 0x000f280000300800 */
[----:B------:R-:W4:Y:S04]  /*30460*/  LDL.LU R11, [R1+0xe28] ;  /* 0x000e2800010b7983 */ /* 0x000f280000300800 */
[----:B0-----:R-:W4:Y:S04]  /*30470*/  LDL.LU R17, [R1+0xdfc] ;  /* 0x000dfc0001117983 */ /* 0x001f280000300800 */
[----:B------:R-:W4:Y:S04]  /*30480*/  LDL.LU R6, [R1+0xe20] ;  /* 0x000e200001067983 */ /* 0x000f280000300800 */
[----:B------:R-:W4:Y:S01]  /*30490*/  LDL.LU R5, [R1+0xdf4] ;  /* 0x000df40001057983 */ /* 0x000f220000300800 */
[----:B--2---:R-:W-:-:S05]  /*304a0*/  IADD3 R29, P1, R29, R3, RZ ;  /* 0x000000031d1d7210 */ /* 0x004fca0007f3e0ff */
[----:B------:R0:W-:Y:S04]  /*304b0*/  STL [R1+0xe2c], R29 ;  /* 0x000e2c1d01007387 */ /* 0x0001e80000100800 */
[----:B0-----:R-:W2:Y:S04]  /*304c0*/  LDL.LU R29, [R1+0xe18] ;  /* 0x000e1800011d7983 */ /* 0x001ea80000300800 */
[----:B------:R-:W2:Y:S04]  /*304d0*/  LDL.LU R4, [R1+0xdec] ;  /* 0x000dec0001047983 */ /* 0x000ea80000300800 */
[----:B------:R-:W2:Y:S04]  /*304e0*/  LDL.LU R7, [R1+0xe10] ;  /* 0x000e100001077983 */ /* 0x000ea80000300800 */
[----:B------:R-:W2:Y:S01]  /*304f0*/  LDL.LU R21, [R1+0xde4] ;  /* 0x000de40001157983 */ /* 0x000ea20000300800 */
[----:B---3--:R-:W-:-:S05]  /*30500*/  IMAD.X R12, R12, 0x1, R0, P2 ;  /* 0x000000010c0c7824 */ /* 0x008fca00010e0600 */
[----:B------:R0:W-:Y:S04]  /*30510*/  STL [R1+0xe50], R12 ;  /* 0x000e500c01007387 */ /* 0x0001e80000100800 */
[----:B------:R-:W3:Y:S04]  /*30520*/  LDL.LU R20, [R1+0xe08] ;  /* 0x000e080001147983 */ /* 0x000ee80000300800 */
[----:B------:R-:W3:Y:S04]  /*30530*/  LDL.LU R22, [R1+0xddc] ;  /* 0x000ddc0001167983 */ /* 0x000ee80000300800 */
[----:B------:R-:W3:Y:S04]  /*30540*/  LDL.LU R23, [R1+0xe00] ;  /* 0x000e000001177983 */ /* 0x000ee80000300800 */
[----:B0-----:R-:W3:Y:S04]  /*30550*/  LDL.LU R12, [R1+0xdd4] ;  /* 0x000dd400010c7983 */ /* 0x001ee80000300800 */
[----:B------:R-:W3:Y:S04]  /*30560*/  LDL.LU R19, [R1+0xdf8] ;  /* 0x000df80001137983 */ /* 0x000ee80000300800 */
[----:B------:R-:W3:Y:S01]  /*30570*/  LDL.LU R18, [R1+0xdcc] ;  /* 0x000dcc0001127983 */ /* 0x000ee20000300800 */
[----:B------:R-:W-:-:S03]  /*30580*/  IADD3 R28, P2, R28, R3, RZ ;  /* 0x000000031c1c7210 */ /* 0x000fc60007f5e0ff */
[----:B------:R-:W3:Y:S04]  /*30590*/  LDL.LU R15, [R1+0xdf0] ;  /* 0x000df000010f7983 */ /* 0x000ee80000300800 */
[----:B------:R0:W-:Y:S04]  /*305a0*/  STL [R1+0xe24], R28 ;  /* 0x000e241c01007387 */ /* 0x0001e80000100800 */
[----:B------:R-:W3:Y:S04]  /*305b0*/  LDL.LU R14, [R1+0xdc4] ;  /* 0x000dc400010e7983 */ /* 0x000ee80000300800 */
[----:B0-----:R-:W3:Y:S01]  /*305c0*/  LDL.LU R28, [R1+0xde8] ;  /* 0x000de800011c7983 */ /* 0x001ee20000300800 */
[----:B------:R-:W-:-:S03]  /*305d0*/  IMAD.X R2, R2, 0x1, R0, P3 ;  /* 0x0000000102027824 */ /* 0x000fc600018e0600 */
[----:B------:R-:W3:Y:S04]  /*305e0*/  LDL.LU R16, [R1+0xdbc] ;  /* 0x000dbc0001107983 */ /* 0x000ee80000300800 */
[----:B------:R-:W3:Y:S04]  /*305f0*/  LDL.LU R13, [R1+0xde0] ;  /* 0x000de000010d7983 */ /* 0x000ee80000300800 */
[----:B------:R0:W-:Y:S04]  /*30600*/  STL [R1+0xe48], R2 ;  /* 0x000e480201007387 */ /* 0x0001e80000100800 */
[----:B0-----:R-:W3:Y:S01]  /*30610*/  LDL.LU R2, [R1+0xdb4] ;  /* 0x000db40001027983 */ /* 0x001ee20000300800 */
[-C--:B------:R-:W-:Y:S01]  /*30620*/  IADD3 R25, P3, R25, R3.reuse, RZ ;  /* 0x0000000319197210 */ /* 0x080fe20007f7e0ff */
[--C-:B------:R-:W-:Y:S01]  /*30630*/  IMAD.X R24, R24, 0x1, R0.reuse, P4 ;  /* 0x0000000118187824 */ /* 0x100fe200020e0600 */
[-C--:B----4-:R-:W-:Y:S01]  /*30640*/  IADD3 R9, P4, R9, R3.reuse, RZ ;  /* 0x0000000309097210 */ /* 0x090fe20007f9e0ff */
[--C-:B------:R-:W-:Y:S01]  /*30650*/  IMAD.X R8, R8, 0x1, R0.reuse, P5 ;  /* 0x0000000108087824 */ /* 0x100fe200028e0600 */
[----:B------:R-:W-:Y:S01]  /*30660*/  IADD3 R26, P5, R26, R3, RZ ;  /* 0x000000031a1a7210 */ /* 0x000fe20007fbe0ff */
        /* <DEDUP_REMOVED lines=11> */
[----:B------:R-:W-:Y:S01]  /*30720*/  STL [R1+0xe04], R10 ;  /* 0x000e040a01007387 */ /* 0x000fe20000100800 */
[----:B------:R-:W-:Y:S01]  /*30730*/  IMAD.X R6, R6, 0x1, R0, P2 ;  /* 0x0000000106067824 */ /* 0x000fe200010e0600 */
[----:B------:R-:W-:-:S02]  /*30740*/  IADD3 R5, P2, R5, R3, RZ ;  /* 0x0000000305057210 */ /* 0x000fc40007f5e0ff */
[----:B0-----:R-:W4:Y:S04]  /*30750*/  LDL.LU R17, [R1+0xdd8] ;  /* 0x000dd80001117983 */ /* 0x001f280000300800 */
[----:B------:R-:W-:Y:S01]  /*30760*/  STL [R1+0xe28], R11 ;  /* 0x000e280b01007387 */ /* 0x000fe20000100800 */
[--C-:B--2---:R-:W-:Y:S01]  /*30770*/  IMAD.X R29, R29, 0x1, R0.reuse, P3 ;  /* 0x000000011d1d7824 */ /* 0x104fe200018e0600 */
[-C--:B------:R-:W-:Y:S01]  /*30780*/  IADD3 R4, P3, R4, R3.reuse, RZ ;  /* 0x0000000304047210 */ /* 0x080fe20007f7e0ff */
[--C-:B------:R-:W-:Y:S01]  /*30790*/  IMAD.X R7, R7, 0x1, R0.reuse, P4 ;  /* 0x0000000107077824 */ /* 0x100fe200020e0600 */
[----:B------:R-:W-:Y:S02]  /*307a0*/  IADD3 R21, P4, R21, R3, RZ ;  /* 0x0000000315157210 */ /* 0x000fe40007f9e0ff */
[----:B------:R0:W-:Y:S04]  /*307b0*/  STL [R1+0xe18], R29 ;  /* 0x000e181d01007387 */ /* 0x0001e80000100800 */
[----:B------:R-:W-:Y:S04]  /*307c0*/  STL [R1+0xe20], R6 ;  /* 0x000e200601007387 */ /* 0x000fe80000100800 */
[----:B0-----:R-:W2:Y:S04]  /*307d0*/  LDL.LU R29, [R1+0xdac] ;  /* 0x000dac00011d7983 */ /* 0x001ea80000300800 */
[----:B------:R-:W-:Y:S04]  /*307e0*/  STL [R1+0xdf4], R5 ;  /* 0x000df40501007387 */ /* 0x000fe80000100800 */
[----:B------:R-:W-:Y:S04]  /*307f0*/  STL [R1+0xdec], R4 ;  /* 0x000dec0401007387 */ /* 0x000fe80000100800 */
[----:B------:R-:W-:Y:S04]  /*30800*/  STL [R1+0xe10], R7 ;  /* 0x000e100701007387 */ /* 0x000fe80000100800 */
[----:B------:R-:W-:Y:S01]  /*30810*/  STL [R1+0xde4], R21 ;  /* 0x000de41501007387 */ /* 0x000fe20000100800 */
[----:B---3--:R-:W-:-:S02]  /*30820*/  IMAD.X R20, R20, 0x1, R0, P5 ;  /* 0x0000000114147824 */ /* 0x008fc400028e0600 */
        /* <DEDUP_REMOVED lines=8> */
[--C-:B------:R-:W-:Y:S01]  /*308b0*/  IMAD.X R15, R15, 0x1, R0.reuse, P2 ;  /* 0x000000010f0f7824 */ /* 0x100fe200010e0600 */
[----:B------:R-:W-:Y:S01]  /*308c0*/  IADD3 R14, P2, R14, R3, RZ ;  /* 0x000000030e0e7210 */ /* 0x000fe20007f5e0ff */
[----:B0-----:R-:W3:Y:S04]  /*308d0*/  LDL.LU R12, [R1+0xdd0] ;  /* 0x000dd000010c7983 */ /* 0x001ee80000300800 */
[----:B------:R-:W-:Y:S01]  /*308e0*/  STL [R1+0xe00], R23 ;  /* 0x000e001701007387 */ /* 0x000fe20000100800 */
[----:B------:R-:W-:-:S03]  /*308f0*/  IMAD.X R28, R28, 0x1, R0, P3 ;  /* 0x000000011c1c7824 */ /* 0x000fc600018e0600 */
[----:B------:R-:W-:Y:S04]  /*30900*/  STL [R1+0xdf8], R19 ;  /* 0x000df81301007387 */ /* 0x000fe80000100800 */
[----:B------:R-:W-:Y:S04]  /*30910*/  STL [R1+0xdcc], R18 ;  /* 0x000dcc1201007387 */ /* 0x000fe80000100800 */
[----:B------:R0:W-:Y:S01]  /*30920*/  STL [R1+0xde8], R28 ;  /* 0x000de81c01007387 */ /* 0x0001e20000100800 */
[----:B------:R-:W-:-:S03]  /*30930*/  IADD3 R16, P3, R16, R3, RZ ;  /* 0x0000000310107210 */ /* 0x000fc60007f7e0ff */
[----:B------:R-:W-:Y:S01]  /*30940*/  STL [R1+0xdf0], R15 ;  /* 0x000df00f01007387 */ /* 0x000fe20000100800 */
[----:B------:R-:W-:-:S03]  /*30950*/  IMAD.X R13, R13, 0x1, R0, P4 ;  /* 0x000000010d0d7824 */ /* 0x000fc600020e0600 */
[----:B0-----:R-:W3:Y:S04]  /*30960*/  LDL.LU R28, [R1+0xda4] ;  /* 0x000da400011c7983 */ /* 0x001ee80000300800 */
[----:B------:R-:W-:Y:S04]  /*30970*/  STL [R1+0xdc4], R14 ;  /* 0x000dc40e01007387 */ /* 0x000fe80000100800 */
[----:B------:R-:W3:Y:S04]  /*30980*/  LDL.LU R25, [R1+0xdc8] ;  /* 0x000dc80001197983 */ /* 0x000ee80000300800 */
[----:B------:R-:W-:Y:S01]  /*30990*/  STL [R1+0xdbc], R16 ;  /* 0x000dbc1001007387 */ /* 0x000fe20000100800 */
[----:B------:R-:W-:-:S03]  /*309a0*/  IADD3 R2, P4, R2, R3, RZ ;  /* 0x0000000302027210 */ /* 0x000fc60007f9e0ff */
        /* <DEDUP_REMOVED lines=12> */
[----:B----4-:R-:W-:-:S05]  /*30a70*/  IMAD.X R17, R17, 0x1, R0, P5 ;  /* 0x0000000111117824 */ /* 0x010fca00028e0600 */
[----:B------:R0:W-:Y:S04]  /*30a80*/  STL [R1+0xdd8], R17 ;  /* 0x000dd81101007387 */ /* 0x0001e80000100800 */
[----:B0-----:R-:W4:Y:S04]  /*30a90*/  LDL.LU R17, [R1+0xd74] ;  /* 0x000d740001117983 */ /* 0x001f280000300800 */
[----:B------:R-:W4:Y:S04]  /*30aa0*/  LDL.LU R4, [R1+0xd98] ;  /* 0x000d980001047983 */ /* 0x000f280000300800 */
[----:B------:R-:W4:Y:S04]  /*30ab0*/  LDL.LU R7, [R1+0xd6c] ;  /* 0x000d6c0001077983 */ /* 0x000f280000300800 */
[----:B------:R-:W4:Y:S01]  /*30ac0*/  LDL.LU R21, [R1+0xd90] ;  /* 0x000d900001157983 */ /* 0x000f220000300800 */
[----:B--2---:R-:W-:-:S05]  /*30ad0*/  IADD3 R29, P5, R29, R3, RZ ;  /* 0x000000031d1d7210 */ /* 0x004fca0007fbe0ff */
        /* <DEDUP_REMOVED lines=8> */
[----:B---3--:R-:W-:-:S05]  /*30b60*/  IMAD.X R12, R12, 0x1, R0, P6 ;  /* 0x000000010c0c7824 */ /* 0x008fca00030e0600 */
[----:B------:R0:W-:Y:S04]  /*30b70*/  STL [R1+0xdd0], R12 ;  /* 0x000dd00c01007387 */ /* 0x0001e80000100800 */
[----:B------:R-:W3:Y:S04]  /*30b80*/  LDL.LU R14, [R1+0xd70] ;  /* 0x000d7000010e7983 */ /* 0x000ee80000300800 */
[----:B0-----:R-:W3:Y:S01]  /*30b90*/  LDL.LU R12, [R1+0xd44] ;  /* 0x000d4400010c7983 */ /* 0x001ee20000300800 */
[----:B------:R-:W-:-:S03]  /*30ba0*/  IADD3 R28, P6, R28, R3, RZ ;  /* 0x000000031c1c7210 */ /* 0x000fc60007fde0ff */
[----:B------:R-:W3:Y:S04]  /*30bb0*/  LDL.LU R16, [R1+0xd68] ;  /* 0x000d680001107983 */ /* 0x000ee80000300800 */
[----:B------:R-:W3:Y:S01]  /*30bc0*/  LDL.LU R13, [R1+0xd3c] ;  /* 0x000d3c00010d7983 */ /* 0x000ee20000300800 */
[----:B------:R-:W-:-:S03]  /*30bd0*/  IMAD.X R25, R25, 0x1, R0, P1 ;  /* 0x0000000119197824 */ /* 0x000fc600008e0600 */
        /* <DEDUP_REMOVED lines=16> */
[----:B------:R-:W-:Y:S04]  /*30ce0*/  STL [R1+0xdb0], R10 ;  /* 0x000db00a01007387 */ /* 0x000fe80000100800 */
[----:B0-----:R-:W3:Y:S01]  /*30cf0*/  LDL.LU R2, [R1+0xd34] ;  /* 0x000d340001027983 */ /* 0x001ee20000300800 */
[-C--:B------:R-:W-:Y:S01]  /*30d00*/  IADD3 R11, P4, R11, R3.reuse, RZ ;  /* 0x000000030b0b7210 */ /* 0x080fe20007f9e0ff */
[----:B------:R-:W-:Y:S01]  /*30d10*/  IMAD.X R5, R5, 0x1, R0, P6 ;  /* 0x0000000105057824 */ /* 0x000fe200030e0600 */
[----:B------:R-:W-:-:S02]  /*30d20*/  IADD3 R6, P5, R6, R3, RZ ;  /* 0x0000000306067210 */ /* 0x000fc40007fbe0ff */
[-C--:B----4-:R-:W-:Y:S01]  /*30d30*/  IADD3 R17, P6, R17, R3.reuse, RZ ;  /* 0x0000000311117210 */ /* 0x090fe20007fde0ff */
[----:B------:R-:W-:Y:S01]  /*30d40*/  STL [R1+0xd84], R11 ;  /* 0x000d840b01007387 */ /* 0x000fe20000100800 */
[--C-:B------:R-:W-:Y:S01]  /*30d50*/  IMAD.X R4, R4, 0x1, R0.reuse, P1 ;  /* 0x0000000104047824 */ /* 0x100fe200008e0600 */
[-C--:B------:R-:W-:Y:S01]  /*30d60*/  IADD3 R7, P1, R7, R3.reuse, RZ ;  /* 0x0000000307077210 */ /* 0x080fe20007f3e0ff */
[--C-:B------:R-:W-:Y:S01]  /*30d70*/  IMAD.X R21, R21, 0x1, R0.reuse, P2 ;  /* 0x0000000115157824 */ /* 0x100fe200010e0600 */
[----:B------:R0:W-:Y:S04]  /*30d80*/  STL [R1+0xd74], R17 ;  /* 0x000d741101007387 */ /* 0x0001e80000100800 */
[----:B------:R-:W-:Y:S04]  /*30d90*/  STL [R1+0xd7c], R6 ;  /* 0x000d7c0601007387 */ /* 0x000fe80000100800 */
[----:B0-----:R-:W4:Y:S04]  /*30da0*/  LDL.LU R17, [R1+0xd58] ;  /* 0x000d580001117983 */ /* 0x001f280000300800 */
[----:B------:R-:W-:Y:S04]  /*30db0*/  STL [R1+0xda0], R5 ;  /* 0x000da00501007387 */ /* 0x000fe80000100800 */
[----:B------:R-:W-:Y:S04]  /*30dc0*/  STL [R1+0xd98], R4 ;  /* 0x000d980401007387 */ /* 0x000fe80000100800 */
[----:B------:R-:W-:Y:S04]  /*30dd0*/  STL [R1+0xd6c], R7 ;  /* 0x000d6c0701007387 */ /* 0x000fe80000100800 */
[----:B------:R-:W-:Y:S01]  /*30de0*/  STL [R1+0xd90], R21 ;  /* 0x000d901501007387 */ /* 0x000fe20000100800 */
[-C--:B--2---:R-:W-:Y:S01]  /*30df0*/  IADD3 R20, P2, R20, R3.reuse, RZ ;  /* 0x0000000314147210 */ /* 0x084fe20007f5e0ff */
[----:B------:R-:W-:Y:S01]  /*30e00*/  IMAD.X R22, R22, 0x1, R0, P3 ;  /* 0x0000000116167824 */ /* 0x000fe200018e0600 */
[----:B------:R-:W-:-:S03]  /*30e10*/  IADD3 R23, P3, R23, R3, RZ ;  /* 0x0000000317177210 */ /* 0x000fc60007f7e0ff */
[----:B------:R-:W-:Y:S01]  /*30e20*/  STL [R1+0xd64], R20 ;  /* 0x000d641401007387 */ /* 0x000fe20000100800 */
[--C-:B------:R-:W-:Y:S01]  /*30e30*/  IMAD.X R29, R29, 0x1, R0.reuse, P4 ;  /* 0x000000011d1d7824 */ /* 0x100fe200020e0600 */
[-C--:B------:R-:W-:Y:S01]  /*30e40*/  IADD3 R19, P4, R19, R3.reuse, RZ ;  /* 0x0000000313137210 */ /* 0x080fe20007f9e0ff */
[--C-:B------:R-:W-:Y:S01]  /*30e50*/  IMAD.X R18, R18, 0x1, R0.reuse, P5 ;  /* 0x0000000112127824 */ /* 0x100fe200028e0600 */
[-C--:B------:R-:W-:Y:S02]  /*30e60*/  IADD3 R15, P5, R15, R3.reuse, RZ ;  /* 0x000000030f0f7210 */ /* 0x080fe40007fbe0ff */
[----:B------:R0:W-:Y:S04]  /*30e70*/  STL [R1+0xd80], R29 ;  /* 0x000d801d01007387 */ /* 0x0001e80000100800 */
[----:B------:R-:W-:Y:S04]  /*30e80*/  STL [R1+0xd88], R22 ;  /* 0x000d881601007387 */ /* 0x000fe80000100800 */
[----:B0-----:R-:W2:Y:S04]  /*30e90*/  LDL.LU R29, [R1+0xd2c] ;  /* 0x000d2c00011d7983 */ /* 0x001ea80000300800 */
[----:B------:R-:W-:Y:S04]  /*30ea0*/  STL [R1+0xd5c], R23 ;  /* 0x000d5c1701007387 */ /* 0x000fe80000100800 */
[----:B------:R-:W-:Y:S04]  /*30eb0*/  STL [R1+0xd54], R19 ;  /* 0x000d541301007387 */ /* 0x000fe80000100800 */
[----:B------:R-:W-:Y:S01]  /*30ec0*/  STL [R1+0xd78], R18 ;  /* 0x000d781201007387 */ /* 0x000fe20000100800 */
[--C-:B---3--:R-:W-:Y:S01]  /*30ed0*/  IMAD.X R14, R14, 0x1, R0.reuse, P6 ;  /* 0x000000010e0e7824 */ /* 0x108fe200030e0600 */
[-C--:B------:R-:W-:Y:S01]  /*30ee0*/  IADD3 R12, P6, R12, R3.reuse, RZ ;  /* 0x000000030c0c7210 */ /* 0x080fe20007fde0ff */
[----:B------:R-:W-:Y:S01]  /*30ef0*/  IMAD.X R16, R16, 0x1, R0, P1 ;  /* 0x0000000110107824 */ /* 0x000fe200008e0600 */
[----:B------:R-:W-:-:S03]  /*30f00*/  IADD3 R13, P1, R13, R3, RZ ;  /* 0x000000030d0d7210 */ /* 0x000fc60007f3e0ff */
[----:B------:R0:W-:Y:S04]  /*30f10*/  STL [R1+0xd44], R12 ;  /* 0x000d440c01007387 */ /* 0x0001e80000100800 */
[----:B------:R-:W-:Y:S04]  /*30f20*/  STL [R1+0xd4c], R15 ;  /* 0x000d4c0f01007387 */ /* 0x000fe80000100800 */
[----:B0-----:R-:W3:Y:S04]  /*30f30*/  LDL.LU R12, [R1+0xd50] ;  /* 0x000d5000010c7983 */ /* 0x001ee80000300800 */
[----:B------:R-:W-:Y:S01]  /*30f40*/  STL [R1+0xd70], R14 ;  /* 0x000d700e01007387 */ /* 0x000fe20000100800 */
[----:B------:R-:W-:-:S03]  /*30f50*/  IMAD.X R28, R28, 0x1, R0, P2 ;  /* 0x000000011c1c7824 */ /* 0x000fc600010e0600 */
        /* <DEDUP_REMOVED lines=16> */
[----:B0-----:R-:W3:Y:S04]  /*31060*/  LDL.LU R2, [R1+0xd20] ;  /* 0x000d200001027983 */ /* 0x001ee80000300800 */
[----:B------:R-:W3:Y:S04]  /*31070*/  LDL.LU R4, [R1+0xcf4] ;  /* 0x000cf40001047983 */ /* 0x000ee80000300800 */
[----:B------:R-:W3:Y:S04]  /*31080*/  LDL.LU R7, [R1+0xd18] ;  /* 0x000d180001077983 */ /* 0x000ee80000300800 */
[----:B------:R-:W3:Y:S01]  /*31090*/  LDL.LU R21, [R1+0xcec] ;  /* 0x000cec0001157983 */ /* 0x000ee20000300800 */
[----:B----4-:R-:W-:-:S05]  /*310a0*/  IADD3.X R17, R17, R0, RZ, P3, !PT ;  /* 0x0000000011117210 */ /* 0x010fca0001ffe4ff */
        /* <DEDUP_REMOVED lines=8> */
[----:B--2---:R-:W-:-:S05]  /*31130*/  IADD3 R29, P3, R29, R3, RZ ;  /* 0x000000031d1d7210 */ /* 0x004fca0007f7e0ff */
[----:B------:R0:W-:Y:S04]  /*31140*/  STL [R1+0xd2c], R29 ;  /* 0x000d2c1d01007387 */ /* 0x0001e80000100800 */
[----:B------:R-:W2:Y:S04]  /*31150*/  LDL.LU R14, [R1+0xccc] ;  /* 0x000ccc00010e7983 */ /* 0x000ea80000300800 */
[----:B0-----:R-:W2:Y:S04]  /*31160*/  LDL.LU R29, [R1+0xcf0] ;  /* 0x000cf000011d7983 */ /* 0x001ea80000300800 */
[----:B------:R-:W2:Y:S04]  /*31170*/  LDL.LU R16, [R1+0xcc4] ;  /* 0x000cc40001107983 */ /* 0x000ea80000300800 */
[----:B------:R-:W2:Y:S01]  /*31180*/  LDL.LU R13, [R1+0xce8] ;  /* 0x000ce800010d7983 */ /* 0x000ea20000300800 */
[--C-:B---3--:R-:W-:Y:S01]  /*31190*/  IMAD.X R12, R12, 0x1, R0.reuse, P4 ;  /* 0x000000010c0c7824 */ /* 0x108fe200020e0600 */
[----:B------:R-:W-:Y:S01]  /*311a0*/  IADD3 R25, P4, R25, R3, RZ ;  /* 0x0000000319197210 */ /* 0x000fe20007f9e0ff */
[----:B------:R-:W-:-:S03]  /*311b0*/  IMAD.X R24, R24, 0x1, R0, P5 ;  /* 0x0000000118187824 */ /* 0x000fc600028e0600 */
[----:B------:R0:W-:Y:S01]  /*311c0*/  STL [R1+0xd50], R12 ;  /* 0x000d500c01007387 */ /* 0x0001e20000100800 */
[-C--:B------:R-:W-:Y:S01]  /*311d0*/  IADD3 R9, P5, R9, R3.reuse, RZ ;  /* 0x0000000309097210 */ /* 0x080fe20007fbe0ff */
[--C-:B------:R-:W-:Y:S01]  /*311e0*/  IMAD.X R8, R8, 0x1, R0.reuse, P6 ;  /* 0x0000000108087824 */ /* 0x100fe200030e0600 */
[-C--:B------:R-:W-:Y:S01]  /*311f0*/  IADD3 R26, P6, R26, R3.reuse, RZ ;  /* 0x000000031a1a7210 */ /* 0x080fe20007fde0ff */
[--C-:B------:R-:W-:Y:S02]  /*31200*/  IMAD.X R27, R27, 0x1, R0.reuse, P1 ;  /* 0x000000011b1b7824 */ /* 0x100fe400008e0600 */
[----:B------:R-:W-:Y:S01]  /*31210*/  IMAD.X R11, R11, 0x1, R0, P2 ;  /* 0x000000010b0b7824 */ /* 0x000fe200010e0600 */
[----:B0-----:R-:W3:Y:S04]  /*31220*/  LDL.LU R12, [R1+0xcbc] ;  /* 0x000cbc00010c7983 */ /* 0x001ee80000300800 */
[----:B------:R-:W-:Y:S04]  /*31230*/  STL [R1+0xd24], R25 ;  /* 0x000d241901007387 */ /* 0x000fe80000100800 */
        /* <DEDUP_REMOVED lines=9> */
[----:B------:R-:W-:-:S03]  /*312d0*/  IMAD.X R6, R6, 0x1, R0, P3 ;  /* 0x0000000106067824 */ /* 0x000fc600018e0600 */
[----:B0-----:R-:W3:Y:S01]  /*312e0*/  LDL.LU R28, [R1+0xce0] ;  /* 0x000ce000011c7983 */ /* 0x001ee20000300800 */
[----:B------:R-:W-:-:S03]  /*312f0*/  IMAD.X R2, R2, 0x1, R0, P4 ;  /* 0x0000000102027824 */ /* 0x000fc600020e0600 */
[----:B------:R-:W-:Y:S04]  /*31300*/  STL [R1+0xd30], R11 ;  /* 0x000d300b01007387 */ /* 0x000fe80000100800 */
[----:B------:R0:W-:Y:S04]  /*31310*/  STL [R1+0xd20], R2 ;  /* 0x000d200201007387 */ /* 0x0001e80000100800 */
[----:B------:R-:W-:Y:S04]  /*31320*/  STL [R1+0xd28], R6 ;  /* 0x000d280601007387 */ /* 0x000fe80000100800 */
[----:B0-----:R-:W3:Y:S01]  /*31330*/  LDL.LU R2, [R1+0xcb4] ;  /* 0x000cb40001027983 */ /* 0x001ee20000300800 */
[----:B------:R-:W-:-:S02]  /*31340*/  IADD3 R5, P3, R5, R3, RZ ;  /* 0x0000000305057210 */ /* 0x000fc40007f7e0ff */
[-C--:B------:R-:W-:Y:S01]  /*31350*/  IADD3 R4, P4, R4, R3.reuse, RZ ;  /* 0x0000000304047210 */ /* 0x080fe20007f9e0ff */
[--C-:B------:R-:W-:Y:S01]  /*31360*/  IMAD.X R7, R7, 0x1, R0.reuse, P5 ;  /* 0x0000000107077824 */ /* 0x100fe200028e0600 */
[-C--:B------:R-:W-:Y:S01]  /*31370*/  IADD3 R21, P5, R21, R3.reuse, RZ ;  /* 0x0000000315157210 */ /* 0x080fe20007fbe0ff */
[--C-:B----4-:R-:W-:Y:S02]  /*31380*/  IMAD.X R20, R20, 0x1, R0.reuse, P6 ;  /* 0x0000000114147824 */ /* 0x110fe400030e0600 */
[----:B------:R-:W-:Y:S01]  /*31390*/  IMAD.X R23, R23, 0x1, R0, P1 ;  /* 0x0000000117177824 */ /* 0x000fe200008e0600 */
[----:B------:R-:W-:Y:S04]  /*313a0*/  STL [R1+0xcfc], R5 ;  /* 0x000cfc0501007387 */ /* 0x000fe80000100800 */
[----:B------:R-:W-:Y:S01]  /*313b0*/  STL [R1+0xcf4], R4 ;  /* 0x000cf40401007387 */ /* 0x000fe20000100800 */
[----:B------:R-:W-:-:S02]  /*313c0*/  IADD3 R17, P1, R17, R3, RZ ;  /* 0x0000000311117210 */ /* 0x000fc40007f3e0ff */
[----:B------:R-:W-:Y:S01]  /*313d0*/  IADD3 R22, P6, R22, R3, RZ ;  /* 0x0000000316167210 */ /* 0x000fe20007fde0ff */
[----:B------:R-:W-:Y:S04]  /*313e0*/  STL [R1+0xd18], R7 ;  /* 0x000d180701007387 */ /* 0x000fe80000100800 */
[----:B------:R-:W-:Y:S04]  /*313f0*/  STL [R1+0xcec], R21 ;  /* 0x000cec1501007387 */ /* 0x000fe80000100800 */
[----:B------:R-:W-:Y:S01]  /*31400*/  STL [R1+0xd10], R20 ;  /* 0x000d101401007387 */ /* 0x000fe20000100800 */
[----:B------:R-:W-:-:S03]  /*31410*/  IMAD.X R19, R19, 0x1, R0, P2 ;  /* 0x0000000113137824 */ /* 0x000fc600010e0600 */
[----:B------:R0:W-:Y:S01]  /*31420*/  STL [R1+0xcdc], R17 ;  /* 0x000cdc1101007387 */ /* 0x0001e20000100800 */
[----:B------:R-:W-:-:S03]  /*31430*/  IADD3 R18, P2, R18, R3, RZ ;  /* 0x0000000312127210 */ /* 0x000fc60007f5e0ff */
[----:B------:R-:W-:Y:S01]  /*31440*/  STL [R1+0xce4], R22 ;  /* 0x000ce41601007387 */ /* 0x000fe20000100800 */
[----:B------:R-:W-:-:S03]  /*31450*/  IMAD.X R15, R15, 0x1, R0, P3 ;  /* 0x000000010f0f7824 */ /* 0x000fc600018e0600 */
[----:B0-----:R-:W4:Y:S04]  /*31460*/  LDL.LU R17, [R1+0xcd8] ;  /* 0x000cd80001117983 */ /* 0x001f280000300800 */
[----:B------:R-:W-:Y:S04]  /*31470*/  STL [R1+0xd08], R23 ;  /* 0x000d081701007387 */ /* 0x000fe80000100800 */
[----:B------:R-:W-:Y:S04]  /*31480*/  STL [R1+0xd00], R19 ;  /* 0x000d001301007387 */ /* 0x000fe80000100800 */
[----:B------:R-:W-:Y:S01]  /*31490*/  STL [R1+0xcd4], R18 ;  /* 0x000cd41201007387 */ /* 0x000fe20000100800 */
[-C--:B--2---:R-:W-:Y:S01]  /*314a0*/  IADD3 R14, P3, R14, R3.reuse, RZ ;  /* 0x000000030e0e7210 */ /* 0x084fe20007f7e0ff */
[--C-:B------:R-:W-:Y:S01]  /*314b0*/  IMAD.X R29, R29, 0x1, R0.reuse, P4 ;  /* 0x000000011d1d7824 */ /* 0x100fe200020e0600 */
[----:B------:R-:W-:Y:S01]  /*314c0*/  IADD3 R16, P4, R16, R3, RZ ;  /* 0x0000000310107210 */ /* 0x000fe20007f9e0ff */
[----:B------:R-:W-:-:S03]  /*314d0*/  IMAD.X R13, R13, 0x1, R0, P5 ;  /* 0x000000010d0d7824 */ /* 0x000fc600028e0600 */
        /* <DEDUP_REMOVED lines=9> */
[----:B---3--:R-:W-:-:S05]  /*31570*/  IADD3 R12, P5, R12, R3, RZ ;  /* 0x000000030c0c7210 */ /* 0x008fca0007fbe0ff */
        /* <DEDUP_REMOVED lines=14> */
[----:B------:R-:W-:-:S03]  /*31660*/  IADD3 R2, P6, R2, R3, RZ ;  /* 0x0000000302027210 */ /* 0x000fc60007fde0ff */
        /* <DEDUP_REMOVED lines=9> */
[----:B----4-:R-:W-:-:S05]  /*31700*/  IMAD.X R17, R17, 0x1, R0, P1 ;  /* 0x0000000111117824 */ /* 0x010fca00008e0600 */
[----:B------:R0:W-:Y:S04]  /*31710*/  STL [R1+0xcd8], R17 ;  /* 0x000cd81101007387 */ /* 0x0001e80000100800 */
[----:B------:R-:W4:Y:S04]  /*31720*/  LDL.LU R14, [R1+0xc78] ;  /* 0x000c7800010e7983 */ /* 0x000f280000300800 */
[----:B0-----:R-:W4:Y:S04]  /*31730*/  LDL.LU R17, [R1+0xc4c] ;  /* 0x000c4c0001117983 */ /* 0x001f280000300800 */
[----:B------:R-:W4:Y:S04]  /*31740*/  LDL.LU R16, [R1+0xc70] ;  /* 0x000c700001107983 */ /* 0x000f280000300800 */
[----:B------:R-:W4:Y:S01]  /*31750*/  LDL.LU R13, [R1+0xc44] ;  /* 0x000c4400010d7983 */ /* 0x000f220000300800 */
[-C--:B--2---:R-:W-:Y:S01]  /*31760*/  IADD3 R29, P1, R29, R3.reuse, RZ ;  /* 0x000000031d1d7210 */ /* 0x084fe20007f3e0ff */
[----:B------:R-:W-:Y:S01]  /*31770*/  IMAD.X R25, R25, 0x1, R0, P2 ;  /* 0x0000000119197824 */ /* 0x000fe200010e0600 */
[----:B------:R-:W-:-:S03]  /*31780*/  IADD3 R24, P2, R24, R3, RZ ;  /* 0x0000000318187210 */ /* 0x000fc60007f5e0ff */
[----:B------:R0:W-:Y:S01]  /*31790*/  STL [R1+0xcac], R29 ;  /* 0x000cac1d01007387 */ /* 0x0001e20000100800 */
[----:B------:R-:W-:-:S03]  /*317a0*/  IMAD.X R9, R9, 0x1, R0, P3 ;  /* 0x0000000109097824 */ /* 0x000fc600018e0600 */
[----:B0-----:R-:W2:Y:S04]  /*317b0*/  LDL.LU R29, [R1+0xc68] ;  /* 0x000c6800011d7983 */ /* 0x001ea80000300800 */
[----:B------:R-:W-:Y:S04]  /*317c0*/  STL [R1+0xcd0], R25 ;  /* 0x000cd01901007387 */ /* 0x000fe80000100800 */
[----:B------:R-:W-:Y:S04]  /*317d0*/  STL [R1+0xca4], R24 ;  /* 0x000ca41801007387 */ /* 0x000fe80000100800 */
[----:B------:R-:W-:Y:S01]  /*317e0*/  STL [R1+0xcc8], R9 ;  /* 0x000cc80901007387 */ /* 0x000fe20000100800 */
[-C--:B---3--:R-:W-:Y:S01]  /*317f0*/  IADD3 R8, P3, R8, R3.reuse, RZ ;  /* 0x0000000308087210 */ /* 0x088fe20007f7e0ff */
[--C-:B------:R-:W-:Y:S01]  /*31800*/  IMAD.X R26, R26, 0x1, R0.reuse, P4 ;  /* 0x000000011a1a7824 */ /* 0x100fe200020e0600 */
[----:B------:R-:W-:Y:S01]  /*31810*/  IADD3 R27, P4, R27, R3, RZ ;  /* 0x000000031b1b7210 */ /* 0x000fe20007f9e0ff */
[----:B------:R-:W-:-:S02]  /*31820*/  IMAD.X R10, R10, 0x1, R0, P5 ;  /* 0x000000010a0a7824 */ /* 0x000fc400028e0600 */
[----:B------:R-:W-:Y:S04]  /*31830*/  STL [R1+0xc9c], R8 ;  /* 0x000c9c0801007387 */ /* 0x000fe80000100800 */
[----:B------:R-:W-:Y:S01]  /*31840*/  STL [R1+0xcc0], R26 ;  /* 0x000cc01a01007387 */ /* 0x000fe20000100800 */
[--C-:B------:R-:W-:Y:S01]  /*31850*/  IMAD.X R12, R12, 0x1, R0.reuse, P6 ;  /* 0x000000010c0c7824 */ /* 0x100fe200030e0600 */
[----:B------:R-:W-:Y:S02]  /*31860*/  IADD3 R11, P5, R11, R3, RZ ;  /* 0x000000030b0b7210 */ /* 0x000fe40007fbe0ff */
[----:B------:R-:W-:Y:S04]  /*31870*/  STL [R1+0xc94], R27 ;  /* 0x000c941b01007387 */ /* 0x000fe80000100800 */
[----:B------:R0:W-:Y:S01]  /*31880*/  STL [R1+0xcb0], R12 ;  /* 0x000cb00c01007387 */ /* 0x0001e20000100800 */
[----:B------:R-:W-:-:S03]  /*31890*/  IMAD.X R5, R5, 0x1, R0, P1 ;  /* 0x0000000105057824 */ /* 0x000fc600008e0600 */
[----:B------:R-:W-:Y:S01]  /*318a0*/  STL [R1+0xcb8], R10 ;  /* 0x000cb80a01007387 */ /* 0x000fe20000100800 */
[----:B------:R-:W-:-:S03]  /*318b0*/  IADD3 R6, P6, R6, R3, RZ ;  /* 0x0000000306067210 */ /* 0x000fc60007fde0ff */
[----:B0-----:R-:W3:Y:S04]  /*318c0*/  LDL.LU R12, [R1+0xc3c] ;  /* 0x000c3c00010c7983 */ /* 0x001ee80000300800 */
        /* <DEDUP_REMOVED lines=19> */
[----:B------:R-:W-:-:S02]  /*31a00*/  IADD3 R23, P4, R23, R3, RZ ;  /* 0x0000000317177210 */ /* 0x000fc40007f9e0ff */
[-C--:B------:R-:W-:Y:S01]  /*31a10*/  IADD3 R19, P5, R19, R3.reuse, RZ ;  /* 0x0000000313137210 */ /* 0x080fe20007fbe0ff */
[--C-:B------:R-:W-:Y:S02]  /*31a20*/  IMAD.X R18, R18, 0x1, R0.reuse, P6 ;  /* 0x0000000112127824 */ /* 0x100fe400030e0600 */
[----:B----4-:R-:W-:Y:S01]  /*31a30*/  IMAD.X R14, R14, 0x1, R0, P1 ;  /* 0x000000010e0e7824 */ /* 0x010fe200008e0600 */
[-C--:B------:R-:W-:Y:S01]  /*31a40*/  IADD3 R15, P6, R15, R3.reuse, RZ ;  /* 0x000000030f0f7210 */ /* 0x080fe20007fde0ff */
[----:B------:R-:W-:Y:S04]  /*31a50*/  STL [R1+0xc64], R23 ;  /* 0x000c641701007387 */ /* 0x000fe80000100800 */
[----:B------:R-:W-:Y:S01]  /*31a60*/  STL [R1+0xc5c], R19 ;  /* 0x000c5c1301007387 */ /* 0x000fe20000100800 */
[----:B------:R-:W-:-:S03]  /*31a70*/  IADD3 R17, P1, R17, R3, RZ ;  /* 0x0000000311117210 */ /* 0x000fc60007f3e0ff */
[----:B------:R-:W-:Y:S01]  /*31a80*/  STL [R1+0xc80], R18 ;  /* 0x000c801201007387 */ /* 0x000fe20000100800 */
[--C-:B------:R-:W-:Y:S01]  /*31a90*/  IMAD.X R16, R16, 0x1, R0.reuse, P2 ;  /* 0x0000000110107824 */ /* 0x100fe200010e0600 */
[----:B------:R-:W-:Y:S02]  /*31aa0*/  IADD3 R13, P2, R13, R3, RZ ;  /* 0x000000030d0d7210 */ /* 0x000fe40007f5e0ff */
[----:B------:R0:W-:Y:S04]  /*31ab0*/  STL [R1+0xc4c], R17 ;  /* 0x000c4c1101007387 */ /* 0x0001e80000100800 */
[----:B------:R-:W-:Y:S04]  /*31ac0*/  STL [R1+0xc54], R15 ;  /* 0x000c540f01007387 */ /* 0x000fe80000100800 */
[----:B0-----:R-:W4:Y:S04]  /*31ad0*/  LDL.LU R17, [R1+0xc58] ;  /* 0x000c580001117983 */ /* 0x001f280000300800 */
[----:B------:R-:W-:Y:S04]  /*31ae0*/  STL [R1+0xc78], R14 ;  /* 0x000c780e01007387 */ /* 0x000fe80000100800 */
[----:B------:R-:W4:Y:S04]  /*31af0*/  LDL.LU R25, [R1+0xc2c] ;  /* 0x000c2c0001197983 */ /* 0x000f280000300800 */
[----:B------:R-:W-:Y:S04]  /*31b00*/  STL [R1+0xc70], R16 ;  /* 0x000c701001007387 */ /* 0x000fe80000100800 */
[----:B------:R-:W4:Y:S04]  /*31b10*/  LDL.LU R24, [R1+0xc50] ;  /* 0x000c500001187983 */ /* 0x000f280000300800 */
[----:B------:R-:W-:Y:S04]  /*31b20*/  STL [R1+0xc44], R13 ;  /* 0x000c440d01007387 */ /* 0x000fe80000100800 */
[----:B------:R-:W4:Y:S01]  /*31b30*/  LDL.LU R9, [R1+0xc24] ;  /* 0x000c240001097983 */ /* 0x000f220000300800 */
[----:B--2---:R-:W-:-:S05]  /*31b40*/  IMAD.X R29, R29, 0x1, R0, P3 ;  /* 0x000000011d1d7824 */ /* 0x004fca00018e0600 */
        /* <DEDUP_REMOVED lines=9> */
[----:B---3--:R-:W-:-:S05]  /*31be0*/  IADD3 R12, P3, R12, R3, RZ ;  /* 0x000000030c0c7210 */ /* 0x008fca0007f7e0ff */
[----:B------:R0:W-:Y:S04]  /*31bf0*/  STL [R1+0xc3c], R12 ;  /* 0x000c3c0c01007387 */ /* 0x0001e80000100800 */
[----:B0-----:R-:W3:Y:S04]  /*31c00*/  LDL.LU R12, [R1+0xc28] ;  /* 0x000c2800010c7983 */ /* 0x001ee80000300800 */
[----:B------:R-:W3:Y:S04]  /*31c10*/  LDL.LU R4, [R1+0xbfc] ;  /* 0x000bfc0001047983 */ /* 0x000ee80000300800 */
[----:B------:R-:W3:Y:S04]  /*31c20*/  LDL.LU R7, [R1+0xc20] ;  /* 0x000c200001077983 */ /* 0x000ee80000300800 */
[----:B------:R-:W3:Y:S01]  /*31c30*/  LDL.LU R21, [R1+0xbf4] ;  /* 0x000bf40001157983 */ /* 0x000ee20000300800 */
[----:B------:R-:W-:-:S05]  /*31c40*/  IMAD.X R28, R28, 0x1, R0, P4 ;  /* 0x000000011c1c7824 */ /* 0x000fca00020e0600 */
        /* <DEDUP_REMOVED lines=8> */
[----:B------:R-:W-:-:S05]  /*31cd0*/  IADD3 R2, P4, R2, R3, RZ ;  /* 0x0000000302027210 */ /* 0x000fca0007f9e0ff */
[----:B------:R0:W-:Y:S04]  /*31ce0*/  STL [R1+0xc34], R2 ;  /* 0x000c340201007387 */ /* 0x0001e80000100800 */
[----:B------:R-:W3:Y:S04]  /*31cf0*/  LDL.LU R14, [R1+0xbd4] ;  /* 0x000bd400010e7983 */ /* 0x000ee80000300800 */
[----:B0-----:R-:W3:Y:S04]  /*31d00*/  LDL.LU R2, [R1+0xbf8] ;  /* 0x000bf80001027983 */ /* 0x001ee80000300800 */
[----:B------:R-:W3:Y:S04]  /*31d10*/  LDL.LU R16, [R1+0xbcc] ;  /* 0x000bcc0001107983 */ /* 0x000ee80000300800 */
[----:B------:R-:W3:Y:S01]  /*31d20*/  LDL.LU R13, [R1+0xbf0] ;  /* 0x000bf000010d7983 */ /* 0x000ee20000300800 */
[--C-:B----4-:R-:W-:Y:S01]  /*31d30*/  IMAD.X R17, R17, 0x1, R0.reuse, P5 ;  /* 0x0000000111117824 */ /* 0x110fe200028e0600 */
[----:B------:R-:W-:Y:S01]  /*31d40*/  IADD3 R25, P5, R25, R3, RZ ;  /* 0x0000000319197210 */ /* 0x000fe20007fbe0ff */
[----:B------:R-:W-:-:S03]  /*31d50*/  IMAD.X R24, R24, 0x1, R0, P6 ;  /* 0x0000000118187824 */ /* 0x000fc600030e0600 */
[----:B------:R0:W-:Y:S01]  /*31d60*/  STL [R1+0xc58], R17 ;  /* 0x000c581101007387 */ /* 0x0001e20000100800 */
[----:B------:R-:W-:-:S03]  /*31d70*/  IADD3 R9, P6, R9, R3, RZ ;  /* 0x0000000309097210 */ /* 0x000fc60007fde0ff */
[----:B0-----:R-:W4:Y:S04]  /*31d80*/  LDL.LU R17, [R1+0xbc4] ;  /* 0x000bc40001117983 */ /* 0x001f280000300800 */
[----:B------:R-:W-:Y:S04]  /*31d90*/  STL [R1+0xc2c], R25 ;  /* 0x000c2c1901007387 */ /* 0x000fe80000100800 */
[----:B------:R-:W-:Y:S04]  /*31da0*/  STL [R1+0xc50], R24 ;  /* 0x000c501801007387 */ /* 0x000fe80000100800 */
[----:B------:R-:W-:Y:S01]  /*31db0*/  STL [R1+0xc24], R9 ;  /* 0x000c240901007387 */ /* 0x000fe20000100800 */
[--C-:B--2---:R-:W-:Y:S01]  /*31dc0*/  IMAD.X R8, R8, 0x1, R0.reuse, P1 ;  /* 0x0000000108087824 */ /* 0x104fe200008e0600 */
[----:B------:R-:W-:Y:S01]  /*31dd0*/  IADD3 R26, P1, R26, R3, RZ ;  /* 0x000000031a1a7210 */ /* 0x000fe20007f3e0ff */
[----:B------:R-:W-:-:S02]  /*31de0*/  IMAD.X R27, R27, 0x1, R0, P2 ;  /* 0x000000011b1b7824 */ /* 0x000fc400010e0600 */
[----:B------:R-:W-:Y:S01]  /*31df0*/  IMAD.X R11, R11, 0x1, R0, P3 ;  /* 0x000000010b0b7824 */ /* 0x000fe200018e0600 */
[-C--:B------:R-:W-:Y:S01]  /*31e00*/  IADD3 R10, P2, R10, R3.reuse, RZ ;  /* 0x000000030a0a7210 */ /* 0x080fe20007f5e0ff */
[----:B------:R-:W-:Y:S01]  /*31e10*/  STL [R1+0xc48], R8 ;  /* 0x000c480801007387 */ /* 0x000fe20000100800 */
[----:B------:R-:W-:-:S03]  /*31e20*/  IADD3 R29, P3, R29, R3, RZ ;  /* 0x000000031d1d7210 */ /* 0x000fc60007f7e0ff */
[----:B------:R-:W-:Y:S04]  /*31e30*/  STL [R1+0xc1c], R26 ;  /* 0x000c1c1a01007387 */ /* 0x000fe80000100800 */
[----:B------:R-:W-:Y:S01]  /*31e40*/  STL [R1+0xc40], R27 ;  /* 0x000c401b01007387 */ /* 0x000fe20000100800 */
[----:B------:R-:W-:-:S03]  /*31e50*/  IMAD.X R6, R6, 0x1, R0, P4 ;  /* 0x0000000106067824 */ /* 0x000fc600020e0600 */
[----:B------:R0:W-:Y:S04]  /*31e60*/  STL [R1+0xc0c], R29 ;  /* 0x000c0c1d01007387 */ /* 0x0001e80000100800 */
[----:B------:R-:W-:Y:S01]  /*31e70*/  STL [R1+0xc14], R10 ;  /* 0x000c140a01007387 */ /* 0x000fe20000100800 */
[----:B------:R-:W-:-:S03]  /*31e80*/  IADD3 R5, P4, R5, R3, RZ ;  /* 0x0000000305057210 */ /* 0x000fc60007f9e0ff */
[----:B0-----:R-:W2:Y:S04]  /*31e90*/  LDL.LU R29, [R1+0xbe8] ;  /* 0x000be800011d7983 */ /* 0x001ea80000300800 */
[----:B------:R-:W-:Y:S01]  /*31ea0*/  STL [R1+0xc38], R11 ;  /* 0x000c380b01007387 */ /* 0x000fe20000100800 */
[--C-:B---3--:R-:W-:Y:S01]  /*31eb0*/  IMAD.X R12, R12, 0x1, R0.reuse, P5 ;  /* 0x000000010c0c7824 */ /* 0x108fe200028e0600 */
[-C--:B------:R-:W-:Y:S01]  /*31ec0*/  IADD3 R4, P5, R4, R3.reuse, RZ ;  /* 0x0000000304047210 */ /* 0x080fe20007fbe0ff */
[--C-:B------:R-:W-:Y:S01]  /*31ed0*/  IMAD.X R7, R7, 0x1, R0.reuse, P6 ;  /* 0x0000000107077824 */ /* 0x100fe200030e0600 */
[----:B------:R-:W-:Y:S02]  /*31ee0*/  IADD3 R21, P6, R21, R3, RZ ;  /* 0x0000000315157210 */ /* 0x000fe40007fde0ff */
[----:B------:R0:W-:Y:S04]  /*31ef0*/  STL [R1+0xc28], R12 ;  /* 0x000c280c01007387 */ /* 0x0001e80000100800 */
[----:B------:R-:W-:Y:S01]  /*31f00*/  STL [R1+0xc30], R6 ;  /* 0x000c300601007387 */ /* 0x000fe20000100800 */
[----:B------:R-:W-:-:S02]  /*31f10*/  IMAD.X R20, R20, 0x1, R0, P1 ;  /* 0x0000000114147824 */ /* 0x000fc400008e0600 */
[----:B------:R-:W-:Y:S01]  /*31f20*/  IMAD.X R23, R23, 0x1, R0, P2 ;  /* 0x0000000117177824 */ /* 0x000fe200010e0600 */
[-C--:B------:R-:W-:Y:S01]  /*31f30*/  IADD3 R22, P1, R22, R3.reuse, RZ ;  /* 0x0000000316167210 */ /* 0x080fe20007f3e0ff */
[----:B0-----:R-:W3:Y:S04]  /*31f40*/  LDL.LU R12, [R1+0xbbc] ;  /* 0x000bbc00010c7983 */ /* 0x001ee80000300800 */
[----:B------:R-:W-:Y:S04]  /*31f50*/  STL [R1+0xc04], R5 ;  /* 0x000c040501007387 */ /* 0x000fe80000100800 */
        /* <DEDUP_REMOVED lines=9> */
[----:B------:R-:W-:Y:S01]  /*31ff0*/  IADD3.X R15, R15, R0, RZ, P4, !PT ;  /* 0x000000000f0f7210 */ /* 0x000fe200027fe4ff */
[----:B0-----:R-:W3:Y:S04]  /*32000*/  LDL.LU R28, [R1+0xbe0] ;  /* 0x000be000011c7983 */ /* 0x001ee80000300800 */
[----:B------:R-:W-:Y:S04]  /*32010*/  STL [R1+0xc10], R23 ;  /* 0x000c101701007387 */ /* 0x000fe80000100800 */
[----:B------:R-:W-:Y:S01]  /*32020*/  STL [R1+0xc08], R19 ;  /* 0x000c081301007387 */ /* 0x000fe20000100800 */
[----:B------:R-:W-:-:S03]  /*32030*/  IMAD.X R2, R2, 0x1, R0, P5 ;  /* 0x0000000102027824 */ /* 0x000fc600028e0600 */
[----:B------:R-:W-:Y:S04]  /*32040*/  STL [R1+0xbdc], R18 ;  /* 0x000bdc1201007387 */ /* 0x000fe80000100800 */
[----:B------:R0:W-:Y:S04]  /*32050*/  STL [R1+0xbf8], R2 ;  /* 0x000bf80201007387 */ /* 0x0001e80000100800 */
[----:B------:R-:W-:Y:S04]  /*32060*/  STL [R1+0xc00], R15 ;  /* 0x000c000f01007387 */ /* 0x000fe80000100800 */
[----:B0-----:R-:W3:Y:S01]  /*32070*/  LDL.LU R2, [R1+0xbb4] ;  /* 0x000bb40001027983 */ /* 0x001ee20000300800 */
[----:B------:R-:W-:-:S02]  /*32080*/  IADD3 R14, P4, R14, R3, RZ ;  /* 0x000000030e0e7210 */ /* 0x000fc40007f9e0ff */
[-C--:B------:R-:W-:Y:S01]  /*32090*/  IADD3 R16, P5, R16, R3.reuse, RZ ;  /* 0x0000000310107210 */ /* 0x080fe20007fbe0ff */
[----:B------:R-:W-:Y:S02]  /*320a0*/  IMAD.X R13, R13, 0x1, R0, P6 ;  /* 0x000000010d0d7824 */ /* 0x000fe400030e0600 */
[----:B------:R-:W-:Y:S04]  /*320b0*/  STL [R1+0xbd4], R14 ;  /* 0x000bd40e01007387 */ /* 0x000fe80000100800 */
[----:B------:R-:W3:Y:S04]  /*320c0*/  LDL.LU R25, [R1+0xbd8] ;  /* 0x000bd80001197983 */ /* 0x000ee80000300800 */
[----:B------:R-:W-:Y:S04]  /*320d0*/  STL [R1+0xbcc], R16 ;  /* 0x000bcc1001007387 */ /* 0x000fe80000100800 */
[----:B------:R-:W3:Y:S01]  /*320e0*/  LDL.LU R24, [R1+0xbac] ;  /* 0x000bac0001187983 */ /* 0x000ee20000300800 */
[----:B----4-:R-:W-:-:S03]  /*320f0*/  IADD3 R17, P6, R17, R3, RZ ;  /* 0x0000000311117210 */ /* 0x010fc60007fde0ff */
[----:B------:R-:W-:Y:S04]  /*32100*/  STL [R1+0xbf0], R13 ;  /* 0x000bf00d01007387 */ /* 0x000fe80000100800 */
        /* <DEDUP_REMOVED lines=10> */
[----:B--2---:R-:W-:-:S05]  /*321b0*/  IMAD.X R29, R29, 0x1, R0, P1 ;  /* 0x000000011d1d7824 */ /* 0x004fca00008e0600 */
[----:B------:R0:W-:Y:S04]  /*321c0*/  STL [R1+0xbe8], R29 ;  /* 0x000be81d01007387 */ /* 0x0001e80000100800 */
[----:B0-----:R-:W2:Y:S04]  /*321d0*/  LDL.LU R29, [R1+0xb84] ;  /* 0x000b8400011d7983 */ /* 0x001ea80000300800 */
[----:B------:R-:W2:Y:S04]  /*321e0*/  LDL.LU R4, [R1+0xba8] ;  /* 0x000ba80001047983 */ /* 0x000ea80000300800 */
[----:B------:R-:W2:Y:S04]  /*321f0*/  LDL.LU R7, [R1+0xb7c] ;  /* 0x000b7c0001077983 */ /* 0x000ea80000300800 */
[----:B------:R-:W2:Y:S01]  /*32200*/  LDL.LU R21, [R1+0xba0] ;  /* 0x000ba00001157983 */ /* 0x000ea20000300800 */
[----:B---3--:R-:W-:-:S05]  /*32210*/  IADD3 R12, P1, R12, R3, RZ ;  /* 0x000000030c0c7210 */ /* 0x008fca0007f3e0ff */
        /* <DEDUP_REMOVED lines=14> */
[----:B------:R-:W-:-:S05]  /*32300*/  IADD3 R2, P2, R2, R3, RZ ;  /* 0x0000000302027210 */ /* 0x000fca0007f5e0ff */
[----:B------:R0:W-:Y:S04]  /*32310*/  STL [R1+0xbb4], R2 ;  /* 0x000bb40201007387 */ /* 0x0001e80000100800 */
[----:B0-----:R-:W3:Y:S01]  /*32320*/  LDL.LU R2, [R1+0xb70] ;  /* 0x000b700001027983 */ /* 0x001ee20000300800 */
[--C-:B------:R-:W-:Y:S01]  /*32330*/  IMAD.X R25, R25, 0x1, R0.reuse, P3 ;  /* 0x0000000119197824 */ /* 0x100fe200018e0600 */
[-C--:B------:R-:W-:Y:S01]  /*32340*/  IADD3 R24, P3, R24, R3.reuse, RZ ;  /* 0x0000000318187210 */ /* 0x080fe20007f7e0ff */
[--C-:B----4-:R-:W-:Y:S01]  /*32350*/  IMAD.X R9, R9, 0x1, R0.reuse, P4 ;  /* 0x0000000109097824 */ /* 0x110fe200020e0600 */
[-C--:B------:R-:W-:Y:S01]  /*32360*/  IADD3 R8, P4, R8, R3.reuse, RZ ;  /* 0x0000000308087210 */ /* 0x080fe20007f9e0ff */
[----:B------:R-:W-:Y:S01]  /*32370*/  IMAD.X R26, R26, 0x1, R0, P5 ;  /* 0x000000011a1a7824 */ /* 0x000fe200028e0600 */
[----:B------:R-:W-:Y:S01]  /*32380*/  STL [R1+0xbd8], R25 ;  /* 0x000bd81901007387 */ /* 0x000fe20000100800 */
[----:B------:R-:W-:-:S03]  /*32390*/  IADD3 R27, P5, R27, R3, RZ ;  /* 0x000000031b1b7210 */ /* 0x000fc60007fbe0ff */
[----:B------:R-:W-:Y:S04]  /*323a0*/  STL [R1+0xbac], R24 ;  /* 0x000bac1801007387 */ /* 0x000fe80000100800 */
[----:B------:R-:W-:Y:S01]  /*323b0*/  STL [R1+0xbd0], R9 ;  /* 0x000bd00901007387 */ /* 0x000fe20000100800 */
[--C-:B------:R-:W-:Y:S02]  /*323c0*/  IMAD.X R17, R17, 0x1, R0.reuse, P1 ;  /* 0x0000000111117824 */ /* 0x100fe400008e0600 */
[----:B------:R-:W-:Y:S01]  /*323d0*/  IMAD.X R10, R10, 0x1, R0, P6 ;  /* 0x000000010a0a7824 */ /* 0x000fe200030e0600 */
[----:B------:R-:W-:Y:S04]  /*323e0*/  STL [R1+0xba4], R8 ;  /* 0x000ba40801007387 */ /* 0x000fe80000100800 */
[----:B------:R-:W-:Y:S01]  /*323f0*/  STL [R1+0xbc8], R26 ;  /* 0x000bc81a01007387 */ /* 0x000fe20000100800 */
[----:B------:R-:W-:-:S03]  /*32400*/  IADD3 R11, P6, R11, R3, RZ ;  /* 0x000000030b0b7210 */ /* 0x000fc60007fde0ff */
[----:B------:R-:W-:Y:S01]  /*32410*/  STL [R1+0xb9c], R27 ;  /* 0x000b9c1b01007387 */ /* 0x000fe20000100800 */
[----:B------:R-:W-:-:S03]  /*32420*/  IMAD.X R5, R5, 0x1, R0, P2 ;  /* 0x0000000105057824 */ /* 0x000fc600010e0600 */
[----:B------:R0:W-:Y:S04]  /*32430*/  STL [R1+0xbb8], R17 ;  /* 0x000bb81101007387 */ /* 0x0001e80000100800 */
[----:B------:R-:W-:Y:S01]  /*32440*/  STL [R1+0xbc0], R10 ;  /* 0x000bc00a01007387 */ /* 0x000fe20000100800 */
[----:B------:R-:W-:-:S03]  /*32450*/  IADD3 R6, P1, R6, R3, RZ ;  /* 0x0000000306067210 */ /* 0x000fc60007f3e0ff */
[----:B0-----:R-:W4:Y:S04]  /*32460*/  LDL.LU R17, [R1+0xb44] ;  /* 0x000b440001117983 */ /* 0x001f280000300800 */
[----:B------:R-:W-:Y:S01]  /*32470*/  STL [R1+0xb94], R11 ;  /* 0x000b940b01007387 */ /* 0x000fe20000100800 */
[-C--:B--2---:R-:W-:Y:S01]  /*32480*/  IADD3 R29, P2, R29, R3.reuse, RZ ;  /* 0x000000031d1d7210 */ /* 0x084fe20007f5e0ff */
[--C-:B------:R-:W-:Y:S01]  /*32490*/  IMAD.X R4, R4, 0x1, R0.reuse, P3 ;  /* 0x0000000104047824 */ /* 0x100fe200018e0600 */
[-C--:B------:R-:W-:Y:S01]  /*324a0*/  IADD3 R7, P3, R7, R3.reuse, RZ ;  /* 0x0000000307077210 */ /* 0x080fe20007f7e0ff */
[--C-:B------:R-:W-:Y:S02]  /*324b0*/  IMAD.X R21, R21, 0x1, R0.reuse, P4 ;  /* 0x0000000115157824 */ /* 0x100fe400020e0600 */
[----:B------:R0:W-:Y:S04]  /*324c0*/  STL [R1+0xb84], R29 ;  /* 0x000b841d01007387 */ /* 0x0001e80000100800 */
[----:B------:R-:W-:Y:S04]  /*324d0*/  STL [R1+0xb8c], R6 ;  /* 0x000b8c0601007387 */ /* 0x000fe80000100800 */
[----:B0-----:R-:W2:Y:S04]  /*324e0*/  LDL.LU R29, [R1+0xb68] ;  /* 0x000b6800011d7983 */ /* 0x001ea80000300800 */
[----:B------:R-:W-:Y:S04]  /*324f0*/  STL [R1+0xbb0], R5 ;  /* 0x000bb00501007387 */ /* 0x000fe80000100800 */
[----:B------:R-:W-:Y:S04]  /*32500*/  STL [R1+0xba8], R4 ;  /* 0x000ba80401007387 */ /* 0x000fe80000100800 */
[----:B------:R-:W-:Y:S04]  /*32510*/  STL [R1+0xb7c], R7 ;  /* 0x000b7c0701007387 */ /* 0x000fe80000100800 */
[----:B------:R-:W-:Y:S01]  /*32520*/  STL [R1+0xba0], R21 ;  /* 0x000ba01501007387 */ /* 0x000fe20000100800 */
[-C--:B---3--:R-:W-:Y:S01]  /*32530*/  IADD3 R20, P4, R20, R3.reuse, RZ ;  /* 0x0000000314147210 */ /* 0x088fe20007f9e0ff */
[----:B------:R-:W-:Y:S01]  /*32540*/  IMAD.X R22, R22, 0x1, R0, P5 ;  /* 0x0000000116167824 */ /* 0x000fe200028e0600 */
[----:B------:R-:W-:-:S03]  /*32550*/  IADD3 R23, P5, R23, R3, RZ ;  /* 0x0000000317177210 */ /* 0x000fc60007fbe0ff */
[----:B------:R-:W-:Y:S01]  /*32560*/  STL [R1+0xb74], R20 ;  /* 0x000b741401007387 */ /* 0x000fe20000100800 */
[--C-:B------:R-:W-:Y:S01]  /*32570*/  IMAD.X R12, R12, 0x1, R0.reuse, P6 ;  /* 0x000000010c0c7824 */ /* 0x100fe200030e0600 */
[----:B------:R-:W-:Y:S01]  /*32580*/  IADD3 R19, P6, R19, R3, RZ ;  /* 0x0000000313137210 */ /* 0x000fe20007fde0ff */
[----:B------:R-:W-:-:S03]  /*32590*/  IMAD.X R18, R18, 0x1, R0, P1 ;  /* 0x0000000112127824 */ /* 0x000fc600008e0600 */
[----:B------:R0:W-:Y:S01]  /*325a0*/  STL [R1+0xb90], R12 ;  /* 0x000b900c01007387 */ /* 0x0001e20000100800 */
[----:B------:R-:W-:-:S03]  /*325b0*/  IMAD.X R14, R14, 0x1, R0, P2 ;  /* 0x000000010e0e7824 */ /* 0x000fc600010e0600 */
[----:B------:R-:W-:Y:S01]  /*325c0*/  STL [R1+0xb98], R22 ;  /* 0x000b981601007387 */ /* 0x000fe20000100800 */
[-C--:B------:R-:W-:Y:S02]  /*325d0*/  IADD3 R15, P1, R15, R3.reuse, RZ ;  /* 0x000000030f0f7210 */ /* 0x080fe40007f3e0ff */
        /* <DEDUP_REMOVED lines=8> */
[----:B------:R-:W-:-:S03]  /*32660*/  IADD3 R13, P3, R13, R3, RZ ;  /* 0x000000030d0d7210 */ /* 0x000fc60007f7e0ff */
[----:B0-----:R-:W3:Y:S04]  /*32670*/  LDL.LU R28, [R1+0xb60] ;  /* 0x000b6000011c7983 */ /* 0x001ee80000300800 */
[----:B------:R-:W-:Y:S04]  /*32680*/  STL [R1+0xb80], R14 ;  /* 0x000b800e01007387 */ /* 0x000fe80000100800 */
[----:B------:R-:W3:Y:S04]  /*32690*/  LDL.LU R25, [R1+0xb34] ;  /* 0x000b340001197983 */ /* 0x000ee80000300800 */
[----:B------:R-:W-:Y:S04]  /*326a0*/  STL [R1+0xb78], R16 ;  /* 0x000b781001007387 */ /* 0x000fe80000100800 */
[----:B------:R-:W3:Y:S01]  /*326b0*/  LDL.LU R24, [R1+0xb58] ;  /* 0x000b580001187983 */ /* 0x000ee20000300800 */
[----:B------:R-:W-:-:S03]  /*326c0*/  IMAD.X R2, R2, 0x1, R0, P4 ;  /* 0x0000000102027824 */ /* 0x000fc600020e0600 */
        /* <DEDUP_REMOVED lines=11> */
[----:B----4-:R-:W-:-:S05]  /*32780*/  IADD3 R17, P4, R17, R3, RZ ;  /* 0x0000000311117210 */ /* 0x010fca0007f9e0ff */
        /* <DEDUP_REMOVED lines=19> */
[----:B------:R-:W3:Y:S01]  /*328c0*/  LDL.LU R16, [R1+0xad4] ;  /* 0x000ad40001107983 */ /* 0x000ee20000300800 */
[----:B------:R-:W-:-:S03]  /*328d0*/  IADD3 R25, P6, R25, R3, RZ ;  /* 0x0000000319197210 */ /* 0x000fc60007fde0ff */
[----:B------:R-:W3:Y:S01]  /*328e0*/  LDL.LU R13, [R1+0xaf8] ;  /* 0x000af800010d7983 */ /* 0x000ee20000300800 */
[----:B------:R-:W-:-:S03]  /*328f0*/  IMAD.X R24, R24, 0x1, R0, P1 ;  /* 0x0000000118187824 */ /* 0x000fc600008e0600 */
[----:B------:R0:W-:Y:S01]  /*32900*/  STL [R1+0xb60], R28 ;  /* 0x000b601c01007387 */ /* 0x0001e20000100800 */
[-C--:B------:R-:W-:Y:S01]  /*32910*/  IADD3 R9, P1, R9, R3.reuse, RZ ;  /* 0x0000000309097210 */ /* 0x080fe20007f3e0ff */
[--C-:B------:R-:W-:Y:S01]  /*32920*/  IMAD.X R8, R8, 0x1, R0.reuse, P2 ;  /* 0x0000000108087824 */ /* 0x100fe200010e0600 */
[----:B------:R-:W-:Y:S01]  /*32930*/  IADD3 R26, P2, R26, R3, RZ ;  /* 0x000000031a1a7210 */ /* 0x000fe20007f5e0ff */
[--C-:B------:R-:W-:Y:S01]  /*32940*/  IMAD.X R27, R27, 0x1, R0.reuse, P3 ;  /* 0x000000011b1b7824 */ /* 0x100fe200018e0600 */
[----:B0-----:R-:W3:Y:S04]  /*32950*/  LDL.LU R28, [R1+0xacc] ;  /* 0x000acc00011c7983 */ /* 0x001ee80000300800 */
[----:B------:R-:W-:Y:S01]  /*32960*/  STL [R1+0xb34], R25 ;  /* 0x000b341901007387 */ /* 0x000fe20000100800 */
[----:B------:R-:W-:-:S03]  /*32970*/  IMAD.X R11, R11, 0x1, R0, P4 ;  /* 0x000000010b0b7824 */ /* 0x000fc600020e0600 */
[----:B------:R-:W-:Y:S04]  /*32980*/  STL [R1+0xb58], R24 ;  /* 0x000b581801007387 */ /* 0x000fe80000100800 */
[----:B------:R-:W-:Y:S01]  /*32990*/  STL [R1+0xb2c], R9 ;  /* 0x000b2c0901007387 */ /* 0x000fe20000100800 */
[-C--:B------:R-:W-:Y:S02]  /*329a0*/  IADD3 R2, P4, R2, R3.reuse, RZ ;  /* 0x0000000302027210 */ /* 0x080fe40007f9e0ff */
[-C--:B------:R-:W-:Y:S01]  /*329b0*/  IADD3 R10, P3, R10, R3.reuse, RZ ;  /* 0x000000030a0a7210 */ /* 0x080fe20007f7e0ff */
        /* <DEDUP_REMOVED lines=8> */
[----:B------:R-:W-:Y:S01]  /*32a40*/  STL [R1+0xb40], R11 ;  /* 0x000b400b01007387 */ /* 0x000fe20000100800 */
[--C-:B----4-:R-:W-:Y:S01]  /*32a50*/  IMAD.X R17, R17, 0x1, R0.reuse, P6 ;  /* 0x0000000111117824 */ /* 0x110fe200030e0600 */
[-C--:B------:R-:W-:Y:S01]  /*32a60*/  IADD3 R4, P6, R4, R3.reuse, RZ ;  /* 0x0000000304047210 */ /* 0x080fe20007fde0ff */
[--C-:B------:R-:W-:Y:S01]  /*32a70*/  IMAD.X R7, R7, 0x1, R0.reuse, P1 ;  /* 0x0000000107077824 */ /* 0x100fe200008e0600 */
[----:B------:R-:W-:Y:S02]  /*32a80*/  IADD3 R21, P1, R21, R3, RZ ;  /* 0x0000000315157210 */ /* 0x000fe40007f3e0ff */
[----:B------:R0:W-:Y:S04]  /*32a90*/  STL [R1+0xb30], R17 ;  /* 0x000b301101007387 */ /* 0x0001e80000100800 */
[----:B------:R-:W-:Y:S04]  /*32aa0*/  STL [R1+0xb38], R6 ;  /* 0x000b380601007387 */ /* 0x000fe80000100800 */
        /* <DEDUP_REMOVED lines=9> */
[-C--:B------:R-:W-:Y:S01]  /*32b40*/  IADD3 R29, P3, R29, R3.reuse, RZ ;  /* 0x000000031d1d7210 */ /* 0x080fe20007f7e0ff */
        /* <DEDUP_REMOVED lines=8> */
[----:B------:R-:W-:Y:S01]  /*32bd0*/  STL [R1+0xae4], R18 ;  /* 0x000ae41201007387 */ /* 0x000fe20000100800 */
[-C--:B---3--:R-:W-:Y:S01]  /*32be0*/  IADD3 R14, P5, R14, R3.reuse, RZ ;  /* 0x000000030e0e7210 */ /* 0x088fe20007fbe0ff */
[----:B------:R-:W-:Y:S01]  /*32bf0*/  IMAD.X R12, R12, 0x1, R0, P6 ;  /* 0x000000010c0c7824 */ /* 0x000fe200030e0600 */
[----:B------:R-:W-:-:S04]  /*32c00*/  IADD3 R16, P6, R16, R3, RZ ;  /* 0x0000000310107210 */ /* 0x000fc80007fde0ff */
[----:B------:R0:W-:Y:S04]  /*32c10*/  STL [R1+0xb00], R12 ;  /* 0x000b000c01007387 */ /* 0x0001e80000100800 */
[----:B------:R-:W-:Y:S01]  /*32c20*/  STL [R1+0xb08], R15 ;  /* 0x000b080f01007387 */ /* 0x000fe20000100800 */
[----:B------:R-:W-:-:S03]  /*32c30*/  IMAD.X R13, R13, 0x1, R0, P1 ;  /* 0x000000010d0d7824 */ /* 0x000fc600008e0600 */
        /* <DEDUP_REMOVED lines=21> */
[----:B------:R-:W3:Y:S04]  /*32d90*/  LDL.LU R7, [R1+0xa84] ;  /* 0x000a840001077983 */ /* 0x000ee80000300800 */
[----:B------:R-:W3:Y:S01]  /*32da0*/  LDL.LU R21, [R1+0xaa8] ;  /* 0x000aa80001157983 */ /* 0x000ee20000300800 */
[----:B----4-:R-:W-:-:S05]  /*32db0*/  IADD3 R17, P2, R17, R3, RZ ;  /* 0x0000000311117210 */ /* 0x010fca0007f5e0ff */
        /* <DEDUP_REMOVED lines=14> */
[-C--:B---3--:R-:W-:Y:S01]  /*32ea0*/  IADD3 R12, P3, R12, R3.reuse, RZ ;  /* 0x000000030c0c7210 */ /* 0x088fe20007f7e0ff */
[----:B------:R-:W-:Y:S01]  /*32eb0*/  IMAD.X R25, R25, 0x1, R0, P4 ;  /* 0x0000000119197824 */ /* 0x000fe200020e0600 */
[----:B------:R-:W-:-:S03]  /*32ec0*/  IADD3 R24, P4, R24, R3, RZ ;  /* 0x0000000318187210 */ /* 0x000fc60007f9e0ff */
[----:B------:R0:W-:Y:S01]  /*32ed0*/  STL [R1+0xabc], R12 ;  /* 0x000abc0c01007387 */ /* 0x0001e20000100800 */
[--C-:B------:R-:W-:Y:S01]  /*32ee0*/  IMAD.X R9, R9, 0x1, R0.reuse, P5 ;  /* 0x0000000109097824 */ /* 0x100fe200028e0600 */
[-C--:B------:R-:W-:Y:S01]  /*32ef0*/  IADD3 R8, P5, R8, R3.reuse, RZ ;  /* 0x0000000308087210 */ /* 0x080fe20007fbe0ff */
[--C-:B------:R-:W-:Y:S01]  /*32f00*/  IMAD.X R26, R26, 0x1, R0.reuse, P6 ;  /* 0x000000011a1a7824 */ /* 0x100fe200030e0600 */
[----:B------:R-:W-:Y:S01]  /*32f10*/  IADD3 R27, P6, R27, R3, RZ ;  /* 0x000000031b1b7210 */ /* 0x000fe20007fde0ff */
[--C-:B------:R-:W-:Y:S01]  /*32f20*/  IMAD.X R10, R10, 0x1, R0.reuse, P1 ;  /* 0x000000010a0a7824 */ /* 0x100fe200008e0600 */
[----:B0-----:R-:W3:Y:S04]  /*32f30*/  LDL.LU R12, [R1+0xa78] ;  /* 0x000a7800010c7983 */ /* 0x001ee80000300800 */
[----:B------:R-:W-:Y:S04]  /*32f40*/  STL [R1+0xae0], R25 ;  /* 0x000ae01901007387 */ /* 0x000fe80000100800 */
[----:B------:R-:W-:Y:S01]  /*32f50*/  STL [R1+0xab4], R24 ;  /* 0x000ab41801007387 */ /* 0x000fe20000100800 */
[----:B------:R-:W-:-:S03]  /*32f60*/  IMAD.X R28, R28, 0x1, R0, P2 ;  /* 0x000000011c1c7824 */ /* 0x000fc600010e0600 */
[----:B------:R-:W-:Y:S04]  /*32f70*/  STL [R1+0xad8], R9 ;  /* 0x000ad80901007387 */ /* 0x000fe80000100800 */
[----:B------:R-:W-:Y:S04]  /*32f80*/  STL [R1+0xaac], R8 ;  /* 0x000aac0801007387 */ /* 0x000fe80000100800 */
[----:B------:R-:W-:Y:S01]  /*32f90*/  STL [R1+0xad0], R26 ;  /* 0x000ad01a01007387 */ /* 0x000fe20000100800 */
[----:B------:R-:W-:-:S03]  /*32fa0*/  IADD3 R11, P1, R11, R3, RZ ;  /* 0x000000030b0b7210 */ /* 0x000fc60007f3e0ff */
[----:B------:R-:W-:Y:S01]  /*32fb0*/  STL [R1+0xaa4], R27 ;  /* 0x000aa41b01007387 */ /* 0x000fe20000100800 */
[----:B------:R-:W-:-:S03]  /*32fc0*/  IMAD.X R5, R5, 0x1, R0, P3 ;  /* 0x0000000105057824 */ /* 0x000fc600018e0600 */
[----:B------:R0:W-:Y:S04]  /*32fd0*/  STL [R1+0xac0], R28 ;  /* 0x000ac01c01007387 */ /* 0x0001e80000100800 */
[----:B------:R-:W-:Y:S01]  /*32fe0*/  STL [R1+0xac8], R10 ;  /* 0x000ac80a01007387 */ /* 0x000fe20000100800 */
[-C--:B------:R-:W-:Y:S02]  /*32ff0*/  IADD3 R6, P2, R6, R3.reuse, RZ ;  /* 0x0000000306067210 */ /* 0x080fe40007f5e0ff */
[-C--:B------:R-:W-:Y:S01]  /*33000*/  IADD3 R2, P3, R2, R3.reuse, RZ ;  /* 0x0000000302027210 */ /* 0x080fe20007f7e0ff */
[----:B0-----:R-:W3:Y:S04]  /*33010*/  LDL.LU R28, [R1+0xa4c] ;  /* 0x000a4c00011c7983 */ /* 0x001ee80000300800 */
[----:B------:R-:W-:Y:S04]  /*33020*/  STL [R1+0xa9c], R11 ;  /* 0x000a9c0b01007387 */ /* 0x000fe80000100800 */
[----:B------:R0:W-:Y:S04]  /*33030*/  STL [R1+0xa8c], R2 ;  /* 0x000a8c0201007387 */ /* 0x0001e80000100800 */
[----:B------:R-:W-:Y:S04]  /*33040*/  STL [R1+0xa94], R6 ;  /* 0x000a940601007387 */ /* 0x000fe80000100800 */
[----:B0-----:R-:W3:Y:S01]  /*33050*/  LDL.LU R2, [R1+0xa70] ;  /* 0x000a700001027983 */ /* 0x001ee20000300800 */
[----:B------:R-:W-:Y:S01]  /*33060*/  IMAD.X R4, R4, 0x1, R0, P4 ;  /* 0x0000000104047824 */ /* 0x000fe200020e0600 */
[----:B------:R-:W-:-:S02]  /*33070*/  IADD3 R7, P4, R7, R3, RZ ;  /* 0x0000000307077210 */ /* 0x000fc40007f9e0ff */
[----:B------:R-:W-:Y:S02]  /*33080*/  IADD3.X R21, R21, R0, RZ, P5, !PT ;  /* 0x0000000015157210 */ /* 0x000fe40002ffe4ff */
[----:B----4-:R-:W-:Y:S01]  /*33090*/  IADD3 R20, P5, R20, R3, RZ ;  /* 0x0000000314147210 */ /* 0x010fe20007fbe0ff */
[----:B------:R-:W-:Y:S04]  /*330a0*/  STL [R1+0xab8], R5 ;  /* 0x000ab80501007387 */ /* 0x000fe80000100800 */
[----:B------:R-:W-:Y:S01]  /*330b0*/  STL [R1+0xab0], R4 ;  /* 0x000ab00401007387 */ /* 0x000fe20000100800 */
[----:B------:R-:W-:-:S03]  /*330c0*/  IMAD.X R22, R22, 0x1, R0, P6 ;  /* 0x0000000116167824 */ /* 0x000fc600030e0600 */
[----:B------:R-:W-:Y:S01]  /*330d0*/  STL [R1+0xa84], R7 ;  /* 0x000a840701007387 */ /* 0x000fe20000100800 */
[----:B------:R-:W-:-:S03]  /*330e0*/  IADD3 R23, P6, R23, R3, RZ ;  /* 0x0000000317177210 */ /* 0x000fc60007fde0ff */
[----:B------:R-:W-:Y:S01]  /*330f0*/  STL [R1+0xaa8], R21 ;  /* 0x000aa81501007387 */ /* 0x000fe20000100800 */
[----:B------:R-:W-:-:S03]  /*33100*/  IMAD.X R17, R17, 0x1, R0, P1 ;  /* 0x0000000111117824 */ /* 0x000fc600008e0600 */
[----:B------:R-:W-:Y:S01]  /*33110*/  STL [R1+0xa7c], R20 ;  /* 0x000a7c1401007387 */ /* 0x000fe20000100800 */
[-C--:B------:R-:W-:Y:S01]  /*33120*/  IADD3 R19, P1, R19, R3.reuse, RZ ;  /* 0x0000000313137210 */ /* 0x080fe20007f3e0ff */
[----:B------:R-:W-:Y:S02]  /*33130*/  IMAD.X R18, R18, 0x1, R0, P2 ;  /* 0x0000000112127824 */ /* 0x000fe400010e0600 */
[----:B------:R0:W-:Y:S04]  /*33140*/  STL [R1+0xa98], R17 ;  /* 0x000a981101007387 */ /* 0x0001e80000100800 */
        /* <DEDUP_REMOVED lines=30> */
[----:B------:R0:W-:Y:S01]  /*33330*/  STL [R1+0xa4c], R28 ;  /* 0x000a4c1c01007387 */ /* 0x0001e20000100800 */
[----:B------:R-:W-:-:S03]  /*33340*/  IMAD.X R2, R2, 0x1, R0, P6 ;  /* 0x0000000102027824 */ /* 0x000fc600030e0600 */
[----:B0-----:R-:W3:Y:S04]  /*33350*/  LDL.LU R28, [R1+0xa38] ;  /* 0x000a3800011c7983 */ /* 0x001ee80000300800 */
        /* <DEDUP_REMOVED lines=39> */
[----:B0-----:R-:W3:Y:S04]  /*335d0*/  LDL.LU R12, [R1+0x9f8] ;  /* 0x0009f800010c7983 */ /* 0x001ee80000300800 */
[----:B------:R-:W-:Y:S01]  /*335e0*/  STL [R1+0xa48], R11 ;  /* 0x000a480b01007387 */ /* 0x000fe20000100800 */
[--C-:B------:R-:W-:Y:S01]  /*335f0*/  IMAD.X R28, R28, 0x1, R0.reuse, P1 ;  /* 0x000000011c1c7824 */ /* 0x100fe200008e0600 */
[-C--:B------:R-:W-:Y:S01]  /*33600*/  IADD3 R4, P1, R4, R3.reuse, RZ ;  /* 0x0000000304047210 */ /* 0x080fe20007f3e0ff */
[--C-:B------:R-:W-:Y:S01]  /*33610*/  IMAD.X R7, R7, 0x1, R0.reuse, P2 ;  /* 0x0000000107077824 */ /* 0x100fe200010e0600 */
[----:B------:R-:W-:Y:S02]  /*33620*/  IADD3 R21, P2, R21, R3, RZ ;  /* 0x0000000315157210 */ /* 0x000fe40007f5e0ff */
[----:B------:R0:W-:Y:S04]  /*33630*/  STL [R1+0xa38], R28 ;  /* 0x000a381c01007387 */ /* 0x0001e80000100800 */
[----:B------:R-:W-:Y:S01]  /*33640*/  STL [R1+0xa40], R6 ;  /* 0x000a400601007387 */ /* 0x000fe20000100800 */
[----:B------:R-:W-:-:S02]  /*33650*/  IMAD.X R20, R20, 0x1, R0, P3 ;  /* 0x0000000114147824 */ /* 0x000fc400018e0600 */
[--C-:B------:R-:W-:Y:S01]  /*33660*/  IMAD.X R23, R23, 0x1, R0.reuse, P4 ;  /* 0x0000000117177824 */ /* 0x100fe200020e0600 */
[-C--:B------:R-:W-:Y:S02]  /*33670*/  IADD3 R22, P3, R22, R3.reuse, RZ ;  /* 0x0000000316167210 */ /* 0x080fe40007f7e0ff */
[-C--:B------:R-:W-:Y:S01]  /*33680*/  IADD3 R2, P4, R2, R3.reuse, RZ ;  /* 0x0000000302027210 */ /* 0x080fe20007f9e0ff */
[----:B0-----:R-:W3:Y:S04]  /*33690*/  LDL.LU R28, [R1+0x9cc] ;  /* 0x0009cc00011c7983 */ /* 0x001ee80000300800 */
[----:B------:R-:W-:Y:S04]  /*336a0*/  STL [R1+0xa14], R5 ;  /* 0x000a140501007387 */ /* 0x000fe80000100800 */
[----:B------:R-:W-:Y:S04]  /*336b0*/  STL [R1+0xa0c], R4 ;  /* 0x000a0c0401007387 */ /* 0x000fe80000100800 */
        /* <DEDUP_REMOVED lines=8> */
[----:B------:R-:W-:Y:S01]  /*33740*/  IMAD.X R15, R15, 0x1, R0, P6 ;  /* 0x000000010f0f7824 */ /* 0x000fe200030e0600 */
[----:B------:R-:W-:Y:S01]  /*33750*/  STL [R1+0xa20], R23 ;  /* 0x000a201701007387 */ /* 0x000fe20000100800 */
[----:B----4-:R-:W-:-:S03]  /*33760*/  IADD3 R14, P6, R14, R3, RZ ;  /* 0x000000030e0e7210 */ /* 0x010fc60007fde0ff */
[----:B------:R-:W-:Y:S04]  /*33770*/  STL [R1+0xa18], R19 ;  /* 0x000a181301007387 */ /* 0x000fe80000100800 */
[----:B------:R-:W-:Y:S01]  /*33780*/  STL [R1+0x9ec], R18 ;  /* 0x0009ec1201007387 */ /* 0x000fe20000100800 */
[--C-:B------:R-:W-:Y:S01]  /*33790*/  IMAD.X R17, R17, 0x1, R0.reuse, P1 ;  /* 0x0000000111117824 */ /* 0x100fe200008e0600 */
[----:B------:R-:W-:Y:S01]  /*337a0*/  IADD3 R16, P1, R16, R3, RZ ;  /* 0x0000000310107210 */ /* 0x000fe20007f3e0ff */
[----:B------:R-:W-:-:S03]  /*337b0*/  IMAD.X R13, R13, 0x1, R0, P2 ;  /* 0x000000010d0d7824 */ /* 0x000fc600010e0600 */
        /* <DEDUP_REMOVED lines=30> */
[----:B0-----:R-:W3:Y:S01]  /*339a0*/  LDL.LU R28, [R1+0x9a0] ;  /* 0x0009a000011c7983 */ /* 0x001ee20000300800 */
[----:B------:R-:W-:-:S03]  /*339b0*/  IMAD.X R2, R2, 0x1, R0, P4 ;  /* 0x0000000102027824 */ /* 0x000fc600020e0600 */
[----:B------:R-:W3:Y:S04]  /*339c0*/  LDL.LU R19, [R1+0x974] ;  /* 0x0009740001137983 */ /* 0x000ee80000300800 */
        /* <DEDUP_REMOVED lines=16> */
[-C--:B--2---:R-:W-:Y:S01]  /*33ad0*/  IADD3 R8, P6, R8, R3.reuse, RZ ;  /* 0x0000000308087210 */ /* 0x084fe20007fde0ff */
[--C-:B------:R-:W-:Y:S01]  /*33ae0*/  IMAD.X R26, R26, 0x1, R0.reuse, P1 ;  /* 0x000000011a1a7824 */ /* 0x100fe200008e0600 */
[-C--:B------:R-:W-:Y:S01]  /*33af0*/  IADD3 R27, P1, R27, R3.reuse, RZ ;  /* 0x000000031b1b7210 */ /* 0x080fe20007f3e0ff */
[--C-:B------:R-:W-:Y:S01]  /*33b00*/  IMAD.X R10, R10, 0x1, R0.reuse, P2 ;  /* 0x000000010a0a7824 */ /* 0x100fe200010e0600 */
[----:B------:R-:W-:Y:S01]  /*33b10*/  IADD3 R11, P2, R11, R3, RZ ;  /* 0x000000030b0b7210 */ /* 0x000fe20007f5e0ff */
[----:B------:R-:W-:Y:S04]  /*33b20*/  STL [R1+0x9b4], R8 ;  /* 0x0009b40801007387 */ /* 0x000fe80000100800 */
[----:B------:R-:W-:Y:S01]  /*33b30*/  STL [R1+0x9d8], R26 ;  /* 0x0009d81a01007387 */ /* 0x000fe20000100800 */
[----:B------:R-:W-:-:S03]  /*33b40*/  IMAD.X R29, R29, 0x1, R0, P3 ;  /* 0x000000011d1d7824 */ /* 0x000fc600018e0600 */
[----:B------:R-:W-:Y:S01]  /*33b50*/  STL [R1+0x9ac], R27 ;  /* 0x0009ac1b01007387 */ /* 0x000fe20000100800 */
[--C-:B------:R-:W-:Y:S01]  /*33b60*/  IMAD.X R5, R5, 0x1, R0.reuse, P4 ;  /* 0x0000000105057824 */ /* 0x100fe200020e0600 */
[-C--:B------:R-:W-:Y:S02]  /*33b70*/  IADD3 R6, P3, R6, R3.reuse, RZ ;  /* 0x0000000306067210 */ /* 0x080fe40007f7e0ff */
[----:B------:R0:W-:Y:S04]  /*33b80*/  STL [R1+0x9c8], R29 ;  /* 0x0009c81d01007387 */ /* 0x0001e80000100800 */
[----:B------:R-:W-:Y:S04]  /*33b90*/  STL [R1+0x9d0], R10 ;  /* 0x0009d00a01007387 */ /* 0x000fe80000100800 */
[----:B0-----:R-:W2:Y:S04]  /*33ba0*/  LDL.LU R29, [R1+0x954] ;  /* 0x00095400011d7983 */ /* 0x001ea80000300800 */
[----:B------:R-:W-:Y:S01]  /*33bb0*/  STL [R1+0x9a4], R11 ;  /* 0x0009a40b01007387 */ /* 0x000fe20000100800 */
[-C--:B---3--:R-:W-:Y:S01]  /*33bc0*/  IADD3 R12, P4, R12, R3.reuse, RZ ;  /* 0x000000030c0c7210 */ /* 0x088fe20007f9e0ff */
[--C-:B------:R-:W-:Y:S01]  /*33bd0*/  IMAD.X R4, R4, 0x1, R0.reuse, P5 ;  /* 0x0000000104047824 */ /* 0x100fe200028e0600 */
[----:B------:R-:W-:Y:S01]  /*33be0*/  IADD3 R7, P5, R7, R3, RZ ;  /* 0x0000000307077210 */ /* 0x000fe20007fbe0ff */
[----:B------:R-:W-:-:S02]  /*33bf0*/  IMAD.X R21, R21, 0x1, R0, P6 ;  /* 0x0000000115157824 */ /* 0x000fc400030e0600 */
[----:B------:R0:W-:Y:S04]  /*33c00*/  STL [R1+0x994], R12 ;  /* 0x0009940c01007387 */ /* 0x0001e80000100800 */
[----:B------:R-:W-:Y:S01]  /*33c10*/  STL [R1+0x99c], R6 ;  /* 0x00099c0601007387 */ /* 0x000fe20000100800 */
[----:B------:R-:W-:Y:S01]  /*33c20*/  IADD3 R20, P6, R20, R3, RZ ;  /* 0x0000000314147210 */ /* 0x000fe20007fde0ff */
[--C-:B------:R-:W-:Y:S02]  /*33c30*/  IMAD.X R22, R22, 0x1, R0.reuse, P1 ;  /* 0x0000000116167824 */ /* 0x100fe400008e0600 */
[----:B0-----:R-:W3:Y:S04]  /*33c40*/  LDL.LU R12, [R1+0x978] ;  /* 0x00097800010c7983 */ /* 0x001ee80000300800 */
[----:B------:R-:W-:Y:S04]  /*33c50*/  STL [R1+0x9c0], R5 ;  /* 0x0009c00501007387 */ /* 0x000fe80000100800 */
        /* <DEDUP_REMOVED lines=8> */
[--C-:B------:R-:W-:Y:S02]  /*33ce0*/  IMAD.X R18, R18, 0x1, R0.reuse, P3 ;  /* 0x0000000112127824 */ /* 0x100fe400018e0600 */
[----:B------:R-:W-:Y:S01]  /*33cf0*/  IMAD.X R14, R14, 0x1, R0, P4 ;  /* 0x000000010e0e7824 */ /* 0x000fe200020e0600 */
[----:B------:R-:W-:Y:S01]  /*33d00*/  STL [R1+0x9a8], R22 ;  /* 0x0009a81601007387 */ /* 0x000fe20000100800 */
[----:B------:R-:W-:-:S03]  /*33d10*/  IADD3 R15, P3, R15, R3, RZ ;  /* 0x000000030f0f7210 */ /* 0x000fc60007f7e0ff */
        /* <DEDUP_REMOVED lines=14> */
[----:B------:R0:W-:Y:S04]  /*33e00*/  STL [R1+0x95c], R13 ;  /* 0x00095c0d01007387 */ /* 0x0001e80000100800 */
[----:B------:R-:W3:Y:S01]  /*33e10*/  LDL.LU R9, [R1+0x93c] ;  /* 0x00093c0001097983 */ /* 0x000ee20000300800 */
[----:B----4-:R-:W-:-:S05]  /*33e20*/  IMAD.X R17, R17, 0x1, R0, P6 ;  /* 0x0000000111117824 */ /* 0x010fca00030e0600 */
        /* <DEDUP_REMOVED lines=8> */
[----:B------:R-:W4:Y:S04]  /*33eb0*/  LDL.LU R5, [R1+0x91c] ;  /* 0x00091c0001057983 */ /* 0x000f280000300800 */
[----:B-1----:R-:W4:Y:S01]  /*33ec0*/  LDL.LU R17, [R1+0x940] ;  /* 0x0009400001117983 */ /* 0x002f220000300800 */
[----:B--2---:R-:W-:-:S05]  /*33ed0*/  IADD3 R29, P6, R29, R3, RZ ;  /* 0x000000031d1d7210 */ /* 0x004fca0007fde0ff */
[----:B------:R0:W-:Y:S04]  /*33ee0*/  STL [R1+0x954], R29 ;  /* 0x0009541d01007387 */ /* 0x0001e80000100800 */
        /* <DEDUP_REMOVED lines=15> */
[----:B-1----:R-:W3:Y:S04]  /*33fe0*/  LDL.LU R12, [R1+0x910] ;  /* 0x00091000010c7983 */ /* 0x002ee80000300800 */
[----:B------:R-:W3:Y:S01]  /*33ff0*/  LDL.LU R16, [R1+0x8e4] ;  /* 0x0008e40001107983 */ /* 0x000ee20000300800 */
[----:B------:R-:W-:-:S03]  /*34000*/  IMAD.X R2, R2, 0x1, R0, P2 ;  /* 0x0000000102027824 */ /* 0x000fc600010e0600 */
[----:B0-----:R-:W3:Y:S04]  /*34010*/  LDL.LU R28, [R1+0x908] ;  /* 0x00090800011c7983 */ /* 0x001ee80000300800 */
[----:B------:R0:W-:Y:S04]  /*34020*/  STL [R1+0x970], R2 ;  /* 0x0009700201007387 */ /* 0x0001e80000100800 */
[----:B0-----:R-:W3:Y:S01]  /*34030*/  LDL.LU R2, [R1+0x8dc] ;  /* 0x0008dc0001027983 */ /* 0x001ee20000300800 */
[-C--:B------:R-:W-:Y:S01]  /*34040*/  IADD3 R25, P2, R25, R3.reuse, RZ ;  /* 0x0000000319197210 */ /* 0x080fe20007f5e0ff */
[--C-:B------:R-:W-:Y:S01]  /*34050*/  IMAD.X R24, R24, 0x1, R0.reuse, P3 ;  /* 0x0000000118187824 */ /* 0x100fe200018e0600 */
[-C--:B------:R-:W-:Y:S01]  /*34060*/  IADD3 R9, P3, R9, R3.reuse, RZ ;  /* 0x0000000309097210 */ /* 0x080fe20007f7e0ff */
[--C-:B----4-:R-:W-:Y:S01]  /*34070*/  IMAD.X R8, R8, 0x1, R0.reuse, P4 ;  /* 0x0000000108087824 */ /* 0x110fe200020e0600 */
[----:B------:R-:W-:Y:S01]  /*34080*/  IADD3 R26, P4, R26, R3, RZ ;  /* 0x000000031a1a7210 */ /* 0x000fe20007f9e0ff */
[----:B------:R-:W-:Y:S01]  /*34090*/  STL [R1+0x944], R25 ;  /* 0x0009441901007387 */ /* 0x000fe20000100800 */
[----:B------:R-:W-:Y:S01]  /*340a0*/  IMAD.X R27, R27, 0x1, R0, P5 ;  /* 0x000000011b1b7824 */ /* 0x000fe200028e0600 */
[----:B------:R-:W-:-:S02]  /*340b0*/  IADD3.X R11, R11, R0, RZ, P6, !PT ;  /* 0x000000000b0b7210 */ /* 0x000fc400037fe4ff */
[----:B------:R-:W-:Y:S01]  /*340c0*/  STL [R1+0x968], R24 ;  /* 0x0009681801007387 */ /* 0x000fe20000100800 */
[----:B------:R-:W-:-:S03]  /*340d0*/  IADD3 R13, P6, R13, R3, RZ ;  /* 0x000000030d0d7210 */ /* 0x000fc60007fde0ff */
[----:B------:R-:W-:Y:S01]  /*340e0*/  STL [R1+0x93c], R9 ;  /* 0x00093c0901007387 */ /* 0x000fe20000100800 */
[----:B------:R-:W-:-:S03]  /*340f0*/  IADD3 R10, P5, R10, R3, RZ ;  /* 0x000000030a0a7210 */ /* 0x000fc60007fbe0ff */
[----:B------:R-:W-:Y:S04]  /*34100*/  STL [R1+0x960], R8 ;  /* 0x0009600801007387 */ /* 0x000fe80000100800 */
[----:B------:R-:W-:Y:S04]  /*34110*/  STL [R1+0x934], R26 ;  /* 0x0009341a01007387 */ /* 0x000fe80000100800 */
[----:B------:R-:W-:Y:S01]  /*34120*/  STL [R1+0x958], R27 ;  /* 0x0009581b01007387 */ /* 0x000fe20000100800 */
[----:B------:R-:W-:-:S03]  /*34130*/  IMAD.X R17, R17, 0x1, R0, P2 ;  /* 0x0000000111117824 */ /* 0x000fc600010e0600 */
[----:B------:R0:W-:Y:S01]  /*34140*/  STL [R1+0x924], R13 ;  /* 0x0009240d01007387 */ /* 0x0001e20000100800 */
[----:B------:R-:W-:-:S03]  /*34150*/  IMAD.X R6, R6, 0x1, R0, P1 ;  /* 0x0000000106067824 */ /* 0x000fc600008e0600 */
[----:B------:R-:W-:Y:S01]  /*34160*/  STL [R1+0x92c], R10 ;  /* 0x00092c0a01007387 */ /* 0x000fe20000100800 */
[----:B------:R-:W-:-:S03]  /*34170*/  IADD3 R5, P1, R5, R3, RZ ;  /* 0x0000000305057210 */ /* 0x000fc60007f3e0ff */
[----:B0-----:R-:W4:Y:S04]  /*34180*/  LDL.LU R13, [R1+0x900] ;  /* 0x00090000010d7983 */ /* 0x001f280000300800 */
[----:B------:R-:W-:Y:S04]  /*34190*/  STL [R1+0x950], R11 ;  /* 0x0009500b01007387 */ /* 0x000fe80000100800 */
[----:B------:R0:W-:Y:S04]  /*341a0*/  STL [R1+0x940], R17 ;  /* 0x0009401101007387 */ /* 0x0001e80000100800 */
[----:B------:R-:W-:Y:S04]  /*341b0*/  STL [R1+0x948], R6 ;  /* 0x0009480601007387 */ /* 0x000fe80000100800 */
[----:B0-----:R-:W4:Y:S04]  /*341c0*/  LDL.LU R17, [R1+0x8d4] ;  /* 0x0008d40001117983 */ /* 0x001f280000300800 */
[----:B------:R-:W-:Y:S01]  /*341d0*/  STL [R1+0x91c], R5 ;  /* 0x00091c0501007387 */ /* 0x000fe20000100800 */
[-C--:B--2---:R-:W-:Y:S01]  /*341e0*/  IADD3 R4, P2, R4, R3.reuse, RZ ;  /* 0x0000000304047210 */ /* 0x084fe20007f5e0ff */
[----:B------:R-:W-:Y:S01]  /*341f0*/  IMAD.X R7, R7, 0x1, R0, P3 ;  /* 0x0000000107077824 */ /* 0x000fe200018e0600 */
[----:B------:R-:W-:-:S03]  /*34200*/  IADD3 R21, P3, R21, R3, RZ ;  /* 0x0000000315157210 */ /* 0x000fc60007f7e0ff */
[----:B------:R-:W-:Y:S04]  /*34210*/  STL [R1+0x914], R4 ;  /* 0x0009140401007387 */ /* 0x000fe80000100800 */
[----:B------:R-:W-:Y:S04]  /*34220*/  STL [R1+0x938], R7 ;  /* 0x0009380701007387 */ /* 0x000fe80000100800 */
[----:B------:R-:W-:Y:S01]  /*34230*/  STL [R1+0x90c], R21 ;  /* 0x00090c1501007387 */ /* 0x000fe20000100800 */
[--C-:B---3--:R-:W-:Y:S02]  /*34240*/  IMAD.X R20, R20, 0x1, R0.reuse, P4 ;  /* 0x0000000114147824 */ /* 0x108fe400020e0600 */
[----:B------:R-:W-:Y:S01]  /*34250*/  IMAD.X R23, R23, 0x1, R0, P5 ;  /* 0x0000000117177824 */ /* 0x000fe200028e0600 */
[----:B------:R-:W-:-:S02]  /*34260*/  IADD3 R29, P5, R29, R3, RZ ;  /* 0x000000031d1d7210 */ /* 0x000fc40007fbe0ff */
[----:B------:R-:W-:Y:S01]  /*34270*/  IADD3 R22, P4, R22, R3, RZ ;  /* 0x0000000316167210 */ /* 0x000fe20007f9e0ff */
[----:B------:R-:W-:Y:S01]  /*34280*/  STL [R1+0x930], R20 ;  /* 0x0009301401007387 */ /* 0x000fe20000100800 */
[----:B------:R-:W-:-:S03]  /*34290*/  IMAD.X R19, R19, 0x1, R0, P6 ;  /* 0x0000000113137824 */ /* 0x000fc600030e0600 */
[----:B------:R0:W-:Y:S01]  /*342a0*/  STL [R1+0x8fc], R29 ;  /* 0x0008fc1d01007387 */ /* 0x0001e20000100800 */
[----:B------:R-:W-:-:S03]  /*342b0*/  IADD3 R18, P6, R18, R3, RZ ;  /* 0x0000000312127210 */ /* 0x000fc60007fde0ff */
[----:B------:R-:W-:Y:S01]  /*342c0*/  STL [R1+0x904], R22 ;  /* 0x0009041601007387 */ /* 0x000fe20000100800 */
[----:B------:R-:W-:-:S03]  /*342d0*/  IMAD.X R15, R15, 0x1, R0, P1 ;  /* 0x000000010f0f7824 */ /* 0x000fc600008e0600 */
[----:B0-----:R-:W2:Y:S04]  /*342e0*/  LDL.LU R29, [R1+0x8f8] ;  /* 0x0008f800011d7983 */ /* 0x001ea80000300800 */
[----:B------:R-:W-:Y:S01]  /*342f0*/  STL [R1+0x928], R23 ;  /* 0x0009281701007387 */ /* 0x000fe20000100800 */
[----:B------:R-:W-:Y:S01]  /*34300*/  IMAD.X R12, R12, 0x1, R0, P2 ;  /* 0x000000010c0c7824 */ /* 0x000fe200010e0600 */
[-C--:B------:R-:W-:Y:S02]  /*34310*/  IADD3 R14, P1, R14, R3.reuse, RZ ;  /* 0x000000030e0e7210 */ /* 0x080fe40007f3e0ff */
[----:B------:R-:W-:Y:S04]  /*34320*/  STL [R1+0x920], R19 ;  /* 0x0009201301007387 */ /* 0x000fe80000100800 */
[----:B------:R-:W-:Y:S04]  /*34330*/  STL [R1+0x8f4], R18 ;  /* 0x0008f41201007387 */ /* 0x000fe80000100800 */
[----:B------:R0:W-:Y:S01]  /*34340*/  STL [R1+0x910], R12 ;  /* 0x0009100c01007387 */ /* 0x0001e20000100800 */
[----:B------:R-:W-:-:S03]  /*34350*/  IADD3 R16, P2, R16, R3, RZ ;  /* 0x0000000310107210 */ /* 0x000fc60007f5e0ff */
[----:B------:R-:W-:Y:S01]  /*34360*/  STL [R1+0x918], R15 ;  /* 0x0009180f01007387 */ /* 0x000fe20000100800 */
[----:B------:R-:W-:-:S03]  /*34370*/  IMAD.X R28, R28, 0x1, R0, P3 ;  /* 0x000000011c1c7824 */ /* 0x000fc600018e0600 */
[----:B0-----:R-:W3:Y:S04]  /*34380*/  LDL.LU R12, [R1+0x8cc] ;  /* 0x0008cc00010c7983 */ /* 0x001ee80000300800 */
[----:B------:R-:W-:Y:S01]  /*34390*/  STL [R1+0x8ec], R14 ;  /* 0x0008ec0e01007387 */ /* 0x000fe20000100800 */
[----:B------:R-:W-:-:S05]  /*343a0*/  IADD3 R2, P3, R2, R3, RZ ;  /* 0x0000000302027210 */ /* 0x000fca0007f7e0ff */
[----:B------:R0:W-:Y:S04]  /*343b0*/  STL [R1+0x8dc], R2 ;  /* 0x0008dc0201007387 */ /* 0x0001e80000100800 */
[----:B------:R-:W-:Y:S04]  /*343c0*/  STL [R1+0x8e4], R16 ;  /* 0x0008e41001007387 */ /* 0x000fe80000100800 */
[----:B0-----:R-:W3:Y:S04]  /*343d0*/  LDL.LU R2, [R1+0x8f0] ;  /* 0x0008f00001027983 */ /* 0x001ee80000300800 */
[----:B------:R0:W-:Y:S04]  /*343e0*/  STL [R1+0x908], R28 ;  /* 0x0009081c01007387 */ /* 0x0001e80000100800 */
[----:B------:R-:W3:Y:S04]  /*343f0*/  LDL.LU R25, [R1+0x8c4] ;  /* 0x0008c40001197983 */ /* 0x000ee80000300800 */
[----:B------:R-:W3:Y:S04]  /*34400*/  LDL.LU R24, [R1+0x8e8] ;  /* 0x0008e80001187983 */ /* 0x000ee80000300800 */
[----:B------:R-:W3:Y:S04]  /*34410*/  LDL.LU R9, [R1+0x8bc] ;  /* 0x0008bc0001097983 */ /* 0x000ee80000300800 */
[----:B------:R-:W3:Y:S04]  /*34420*/  LDL.LU R8, [R1+0x8e0] ;  /* 0x0008e00001087983 */ /* 0x000ee80000300800 */
[----:B------:R-:W3:Y:S04]  /*34430*/  LDL.LU R26, [R1+0x8b4] ;  /* 0x0008b400011a7983 */ /* 0x000ee80000300800 */
[----:B------:R-:W3:Y:S04]  /*34440*/  LDL.LU R27, [R1+0x8d8] ;  /* 0x0008d800011b7983 */ /* 0x000ee80000300800 */
[----:B------:R-:W3:Y:S04]  /*34450*/  LDL.LU R10, [R1+0x8ac] ;  /* 0x0008ac00010a7983 */ /* 0x000ee80000300800 */
[----:B0-----:R-:W3:Y:S01]  /*34460*/  LDL.LU R28, [R1+0x8d0] ;  /* 0x0008d000011c7983 */ /* 0x001ee20000300800 */
[----:B----4-:R-:W-:-:S03]  /*34470*/  IMAD.X R13, R13, 0x1, R0, P4 ;  /* 0x000000010d0d7824 */ /* 0x010fc600020e0600 */
[----:B------:R-:W4:Y:S04]  /*34480*/  LDL.LU R11, [R1+0x8a4] ;  /* 0x0008a400010b7983 */ /* 0x000f280000300800 */
[----:B------:R-:W4:Y:S04]  /*34490*/  LDL.LU R6, [R1+0x8c8] ;  /* 0x0008c80001067983 */ /* 0x000f280000300800 */
[----:B------:R-:W4:Y:S04]  /*344a0*/  LDL.LU R5, [R1+0x89c] ;  /* 0x00089c0001057983 */ /* 0x000f280000300800 */
[----:B------:R0:W-:Y:S04]  /*344b0*/  STL [R1+0x900], R13 ;  /* 0x0009000d01007387 */ /* 0x0001e80000100800 */
[----:B------:R-:W4:Y:S04]  /*344c0*/  LDL.LU R4, [R1+0x8c0] ;  /* 0x0008c00001047983 */ /* 0x000f280000300800 */
[----:B------:R-:W4:Y:S04]  /*344d0*/  LDL.LU R7, [R1+0x894] ;  /* 0x0008940001077983 */ /* 0x000f280000300800 */
[----:B------:R-:W4:Y:S01]  /*344e0*/  LDL.LU R21, [R1+0x8b8] ;  /* 0x0008b80001157983 */ /* 0x000f220000300800 */
[----:B------:R-:W-:-:S05]  /*344f0*/  IADD3 R17, P4, R17, R3, RZ ;  /* 0x0000000311117210 */ /* 0x000fca0007f9e0ff */
[----:B------:R1:W-:Y:S04]  /*34500*/  STL [R1+0x8d4], R17 ;  /* 0x0008d41101007387 */ /* 0x0003e80000100800 */
[----:B------:R-:W4:Y:S04]  /*34510*/  LDL.LU R20, [R1+0x88c] ;  /* 0x00088c0001147983 */ /* 0x000f280000300800 */
[----:B------:R-:W4:Y:S04]  /*34520*/  LDL.LU R22, [R1+0x8b0] ;  /* 0x0008b00001167983 */ /* 0x000f280000300800 */
[----:B------:R-:W4:Y:S04]  /*34530*/  LDL.LU R23, [R1+0x884] ;  /* 0x0008840001177983 */ /* 0x000f280000300800 */
[----:B------:R-:W4:Y:S04]  /*34540*/  LDL.LU R19, [R1+0x8a8] ;  /* 0x0008a80001137983 */ /* 0x000f280000300800 */
[----:B------:R-:W4:Y:S04]  /*34550*/  LDL.LU R18, [R1+0x8a0] ;  /* 0x0008a00001127983 */ /* 0x000f280000300800 */
[----:B------:R-:W4:Y:S04]  /*34560*/  LDL.LU R15, [R1+0x874] ;  /* 0x00087400010f7983 */ /* 0x000f280000300800 */
[----:B------:R-:W4:Y:S01]  /*34570*/  LDL.LU R14, [R1+0x898] ;  /* 0x00089800010e7983 */ /* 0x000f220000300800 */
[----:B--2---:R-:W-:-:S05]  /*34580*/  IMAD.X R29, R29, 0x1, R0, P5 ;  /* 0x000000011d1d7824 */ /* 0x004fca00028e0600 */
[----:B------:R2:W-:Y:S04]  /*34590*/  STL [R1+0x8f8], R29 ;  /* 0x0008f81d01007387 */ /* 0x0005e80000100800 */
[----:B------:R-:W4:Y:S04]  /*345a0*/  LDL.LU R16, [R1+0x86c] ;  /* 0x00086c0001107983 */ /* 0x000f280000300800 */
[----:B0-----:R-:W4:Y:S04]  /*345b0*/  LDL.LU R13, [R1+0x890] ;  /* 0x00089000010d7983 */ /* 0x001f280000300800 */
[----:B-1----:R-:W4:Y:S04]  /*345c0*/  LDL.LU R17, [R1+0x864] ;  /* 0x0008640001117983 */ /* 0x002f280000300800 */
[----:B--2---:R-:W2:Y:S01]  /*345d0*/  LDL.LU R29, [R1+0x888] ;  /* 0x00088800011d7983 */ /* 0x004ea20000300800 */
[----:B---3--:R-:W-:-:S05]  /*345e0*/  IADD3 R12, P5, R12, R3, RZ ;  /* 0x000000030c0c7210 */ /* 0x008fca0007fbe0ff */
[----:B------:R0:W-:Y:S04]  /*345f0*/  STL [R1+0x8cc], R12 ;  /* 0x0008cc0c01007387 */ /* 0x0001e80000100800 */
[----:B0-----:R-:W3:Y:S01]  /*34600*/  LDL.LU R12, [R1+0x85c] ;  /* 0x00085c00010c7983 */ /* 0x001ee20000300800 */
[----:B------:R-:W-:-:S05]  /*34610*/  IMAD.X R2, R2, 0x1, R0, P6 ;  /* 0x0000000102027824 */ /* 0x000fca00030e0600 */
[----:B------:R0:W-:Y:S04]  /*34620*/  STL [R1+0x8f0], R2 ;  /* 0x0008f00201007387 */ /* 0x0001e80000100800 */
[----:B0-----:R-:W2:Y:S01]  /*34630*/  LDL.LU R2, [R1+0x12c4] ;  /* 0x0012c40001027983 */ /* 0x001ea20000300800 */
[-C--:B------:R-:W-:Y:S01]  /*34640*/  IADD3 R25, P6, R25, R3.reuse, RZ ;  /* 0x0000000319197210 */ /* 0x080fe20007fde0ff */
[--C-:B------:R-:W-:Y:S01]  /*34650*/  IMAD.X R24, R24, 0x1, R0.reuse, P1 ;  /* 0x0000000118187824 */ /* 0x100fe200008e0600 */
[-C--:B------:R-:W-:Y:S01]  /*34660*/  IADD3 R9, P1, R9, R3.reuse, RZ ;  /* 0x0000000309097210 */ /* 0x080fe20007f3e0ff */
[--C-:B------:R-:W-:Y:S01]  /*34670*/  IMAD.X R8, R8, 0x1, R0.reuse, P2 ;  /* 0x0000000108087824 */ /* 0x100fe200010e0600 */
[----:B------:R-:W-:Y:S01]  /*34680*/  IADD3 R26, P2, R26, R3, RZ ;  /* 0x000000031a1a7210 */ /* 0x000fe20007f5e0ff */
[----:B------:R-:W-:Y:S01]  /*34690*/  STL [R1+0x8c4], R25 ;  /* 0x0008c41901007387 */ /* 0x000fe20000100800 */
[----:B------:R-:W-:-:S03]  /*346a0*/  IMAD.X R28, R28, 0x1, R0, P4 ;  /* 0x000000011c1c7824 */ /* 0x000fc600020e0600 */
[----:B------:R-:W-:Y:S04]  /*346b0*/  STL [R1+0x8e8], R24 ;  /* 0x0008e81801007387 */ /* 0x000fe80000100800 */
[----:B------:R-:W-:Y:S04]  /*346c0*/  STL [R1+0x8bc], R9 ;  /* 0x0008bc0901007387 */ /* 0x000fe80000100800 */
[----:B------:R-:W-:Y:S04]  /*346d0*/  STL [R1+0x8e0], R8 ;  /* 0x0008e00801007387 */ /* 0x000fe80000100800 */
[----:B------:R-:W-:Y:S04]  /*346e0*/  STL [R1+0x8b4], R26 ;  /* 0x0008b41a01007387 */ /* 0x000fe80000100800 */
[----:B------:R0:W-:Y:S02]  /*346f0*/  STL [R1+0x8d0], R28 ;  /* 0x0008d01c01007387 */ /* 0x0001e40000100800 */
[----:B0-----:R-:W0:Y:S01]  /*34700*/  LDC R28, c[0x0][0x23c] ;  /* 0x00008f00ff1c7b82 */ /* 0x001e220000000800 */
[----:B------:R-:W-:Y:S01]  /*34710*/  IMAD.X R27, R27, 0x1, R0, P3 ;  /* 0x000000011b1b7824 */ /* 0x000fe200018e0600 */
[----:B------:R-:W-:-:S02]  /*34720*/  IADD3 R10, P3, R10, R3, RZ ;  /* 0x000000030a0a7210 */ /* 0x000fc40007f7e0ff */
[-C--:B----4-:R-:W-:Y:S01]  /*34730*/  IADD3 R11, P4, R11, R3.reuse, RZ ;  /* 0x000000030b0b7210 */ /* 0x090fe20007f9e0ff */
[--C-:B------:R-:W-:Y:S01]  /*34740*/  IMAD.X R6, R6, 0x1, R0.reuse, P5 ;  /* 0x0000000106067824 */ /* 0x100fe200028e0600 */
[----:B------:R-:W-:Y:S01]  /*34750*/  IADD3 R5, P5, R5, R3, RZ ;  /* 0x0000000305057210 */ /* 0x000fe20007fbe0ff */
[----:B------:R-:W-:Y:S01]  /*34760*/  STL [R1+0x8d8], R27 ;  /* 0x0008d81b01007387 */ /* 0x000fe20000100800 */
[----:B------:R-:W-:-:S03]  /*34770*/  IMAD.X R4, R4, 0x1, R0, P6 ;  /* 0x0000000104047824 */ /* 0x000fc600030e0600 */
[----:B------:R-:W-:Y:S01]  /*34780*/  STL [R1+0x8ac], R10 ;  /* 0x0008ac0a01007387 */ /* 0x000fe20000100800 */
[----:B------:R-:W-:-:S03]  /*34790*/  IADD3 R7, P6, R7, R3, RZ ;  /* 0x0000000307077210 */ /* 0x000fc60007fde0ff */
[----:B------:R-:W-:Y:S01]  /*347a0*/  STL [R1+0x8a4], R11 ;  /* 0x0008a40b01007387 */ /* 0x000fe20000100800 */
[----:B------:R-:W-:-:S03]  /*347b0*/  IMAD.X R21, R21, 0x1, R0, P1 ;  /* 0x0000000115157824 */ /* 0x000fc600008e0600 */
[----:B------:R-:W-:Y:S04]  /*347c0*/  STL [R1+0x8c8], R6 ;  /* 0x0008c80601007387 */ /* 0x000fe80000100800 */
[----:B------:R-:W-:Y:S01]  /*347d0*/  STL [R1+0x89c], R5 ;  /* 0x00089c0501007387 */ /* 0x000fe20000100800 */
[----:B------:R-:W-:Y:S02]  /*347e0*/  IMAD.X R22, R22, 0x1, R0, P2 ;  /* 0x0000000116167824 */ /* 0x000fe400010e0600 */
[----:B0-----:R-:W-:-:S04]  /*347f0*/  IMAD.SHL.U32 R28, R28, 0x80, RZ ;  /* 0x000000801c1c7824 */ /* 0x001fc800078e00ff */
[----:B------:R-:W-:Y:S02]  /*34800*/  IMAD.SHL.U32 R28, R28, 0x2, RZ ;  /* 0x000000021c1c7824 */ /* 0x000fe400078e00ff */
[----:B------:R-:W-:Y:S01]  /*34810*/  IMAD.X R19, R19, 0x1, R0, P3 ;  /* 0x0000000113137824 */ /* 0x000fe200018e0600 */
[----:B------:R-:W-:Y:S02]  /*34820*/  STL [R1+0x8c0], R4 ;  /* 0x0008c00401007387 */ /* 0x000fe40000100800 */
[-C--:B------:R-:W-:Y:S02]  /*34830*/  IADD3 R20, P1, R20, R28.reuse, RZ ;  /* 0x0000001c14147210 */ /* 0x080fe40007f3e0ff */
[----:B------:R-:W-:Y:S01]  /*34840*/  STL [R1+0x894], R7 ;  /* 0x0008940701007387 */ /* 0x000fe20000100800 */
[----:B------:R-:W-:-:S03]  /*34850*/  IADD3 R23, P2, R23, R28, RZ ;  /* 0x0000001c17177210 */ /* 0x000fc60007f5e0ff */
[----:B------:R-:W-:Y:S04]  /*34860*/  STL [R1+0x8b8], R21 ;  /* 0x0008b81501007387 */ /* 0x000fe80000100800 */
[----:B------:R-:W-:Y:S04]  /*34870*/  STL [R1+0x88c], R20 ;  /* 0x00088c1401007387 */ /* 0x000fe80000100800 */
[----:B------:R-:W-:Y:S01]  /*34880*/  STL [R1+0x8b0], R22 ;  /* 0x0008b01601007387 */ /* 0x000fe20000100800 */
[----:B--2---:R-:W-:-:S05]  /*34890*/  IADD3 R2, P3, R2, R28, RZ ;  /* 0x0000001c02027210 */ /* 0x004fca0007f7e0ff */
[----:B------:R0:W-:Y:S04]  /*348a0*/  STL [R1+0x87c], R2 ;  /* 0x00087c0201007387 */ /* 0x0001e80000100800 */
[----:B------:R-:W-:Y:S04]  /*348b0*/  STL [R1+0x884], R23 ;  /* 0x0008841701007387 */ /* 0x000fe80000100800 */
[----:B0-----:R-:W2:Y:S01]  /*348c0*/  LDL.LU R2, [R1+0x12c0] ;  /* 0x0012c00001027983 */ /* 0x001ea20000300800 */
[--C-:B------:R-:W-:Y:S01]  /*348d0*/  IMAD.X R18, R18, 0x1, R0.reuse, P4 ;  /* 0x0000000112127824 */ /* 0x100fe200020e0600 */
[-C--:B------:R-:W-:Y:S01]  /*348e0*/  IADD3 R15, P4, R15, R28.reuse, RZ ;  /* 0x0000001c0f0f7210 */ /* 0x080fe20007f9e0ff */
[----:B------:R-:W-:Y:S01]  /*348f0*/  IMAD.X R14, R14, 0x1, R0, P5 ;  /* 0x000000010e0e7824 */ /* 0x000fe200028e0600 */
[----:B------:R-:W-:Y:S01]  /*34900*/  STL [R1+0x8a8], R19 ;  /* 0x0008a81301007387 */ /* 0x000fe20000100800 */
[----:B------:R-:W-:-:S03]  /*34910*/  IADD3 R16, P5, R16, R28, RZ ;  /* 0x0000001c10107210 */ /* 0x000fc60007fbe0ff */
[----:B------:R-:W-:Y:S01]  /*34920*/  STL [R1+0x8a0], R18 ;  /* 0x0008a01201007387 */ /* 0x000fe20000100800 */
[----:B------:R-:W-:-:S03]  /*34930*/  IMAD.X R13, R13, 0x1, R0, P6 ;  /* 0x000000010d0d7824 */ /* 0x000fc600030e0600 */
        /* <DEDUP_REMOVED lines=8> */
[----:B--2---:R-:W-:Y:S01]  /*349c0*/  IMAD.X R29, R29, 0x1, R2, P1 ;  /* 0x000000011d1d7824 */ /* 0x004fe200008e0602 */
[----:B---3--:R-:W-:-:S02]  /*349d0*/  IADD3 R12, P1, R12, R28, RZ ;  /* 0x0000001c0c0c7210 */ /* 0x008fc40007f3e0ff */
[----:B0-----:R-:W2:Y:S04]  /*349e0*/  LDL.LU R28, [R1+0x880] ;  /* 0x00088000011c7983 */ /* 0x001ea80000300800 */
[----:B------:R-:W-:Y:S04]  /*349f0*/  STL [R1+0x888], R29 ;  /* 0x0008881d01007387 */ /* 0x000fe80000100800 */
[----:B------:R-:W3:Y:S04]  /*34a00*/  LDL.LU R0, [R1+0x870] ;  /* 0x0008700001007983 */ /* 0x000ee80000300800 */
[----:B------:R-:W-:Y:S04]  /*34a10*/  STL [R1+0x85c], R12 ;  /* 0x00085c0c01007387 */ /* 0x000fe80000100800 */
[----:B---3--:R0:W-:Y:S04]  /*34a20*/  STL [R1+0x12b0], R0 ;  /* 0x0012b00001007387 */ /* 0x0081e80000100800 */
[----:B0-----:R-:W3:Y:S04]  /*34a30*/  LDL.LU R0, [R1+0x84c] ;  /* 0x00084c0001007983 */ /* 0x001ee80000300800 */
[----:B---3--:R0:W-:Y:S04]  /*34a40*/  STL [R1+0x12b4], R0 ;  /* 0x0012b40001007387 */ /* 0x0081e80000100800 */
[----:B0-----:R-:W3:Y:S01]  /*34a50*/  LDL.LU R0, [R1+0x878] ;  /* 0x0008780001007983 */ /* 0x001ee20000300800 */
[----:B--2---:R-:W-:-:S03]  /*34a60*/  IMAD.X R28, R28, 0x1, R2, P2 ;  /* 0x000000011c1c7824 */ /* 0x004fc600010e0602 */
[----:B---3--:R0:W-:Y:S04]  /*34a70*/  STL [R1+0x12b8], R0 ;  /* 0x0012b80001007387 */ /* 0x0081e80000100800 */
[----:B0-----:R-:W2:Y:S04]  /*34a80*/  LDL.LU R0, [R1+0x854] ;  /* 0x0008540001007983 */ /* 0x001ea80000300800 */
[----:B------:R-:W3:Y:S04]  /*34a90*/  LDL.LU R25, [R1+0x844] ;  /* 0x0008440001197983 */ /* 0x000ee80000300800 */
[----:B------:R-:W4:Y:S04]  /*34aa0*/  LDL.LU R24, [R1+0x868] ;  /* 0x0008680001187983 */ /* 0x000f280000300800 */
        /* <DEDUP_REMOVED lines=24> */
[----:B------:R0:W-:Y:S04]  /*34c30*/  STL [R1+0x880], R28 ;  /* 0x0008801c01007387 */ /* 0x0001e80000100800 */
[----:B0-----:R-:W2:Y:S02]  /*34c40*/  LDL.LU R28, [R1+0x12bc] ;  /* 0x0012bc00011c7983 */ /* 0x001ea40000300800 */
[----:B--2---:R-:W-:-:S05]  /*34c50*/  IADD3 R0, P2, R0, R28, RZ ;  /* 0x0000001c00007210 */ /* 0x004fca0007f5e0ff */
[----:B------:R0:W-:Y:S04]  /*34c60*/  STL [R1+0x854], R0 ;  /* 0x0008540001007387 */ /* 0x0001e80000100800 */
[----:B0-----:R-:W2:Y:S02]  /*34c70*/  LDL.LU R0, [R1+0x12b8] ;  /* 0x0012b80001007983 */ /* 0x001ea40000300800 */
[----:B--2---:R-:W-:-:S05]  /*34c80*/  IMAD.X R0, R0, 0x1, R2, P3 ;  /* 0x0000000100007824 */ /* 0x004fca00018e0602 */
[----:B------:R0:W-:Y:S04]  /*34c90*/  STL [R1+0x878], R0 ;  /* 0x0008780001007387 */ /* 0x0001e80000100800 */
[----:B0-----:R-:W2:Y:S02]  /*34ca0*/  LDL.LU R0, [R1+0x12b4] ;  /* 0x0012b40001007983 */ /* 0x001ea40000300800 */
[----:B--2---:R-:W-:-:S05]  /*34cb0*/  IADD3 R0, P3, R0, R28, RZ ;  /* 0x0000001c00007210 */ /* 0x004fca0007f7e0ff */
[----:B------:R0:W-:Y:S04]  /*34cc0*/  STL [R1+0x84c], R0 ;  /* 0x00084c0001007387 */ /* 0x0001e80000100800 */
[----:B0-----:R-:W2:Y:S01]  /*34cd0*/  LDL.LU R0, [R1+0x12b0] ;  /* 0x0012b00001007983 */ /* 0x001ea20000300800 */
[--C-:B----4-:R-:W-:Y:S01]  /*34ce0*/  IMAD.X R24, R24, 0x1, R2.reuse, P5 ;  /* 0x0000000118187824 */ /* 0x110fe200028e0602 */
[-C--:B---3--:R-:W-:Y:S01]  /*34cf0*/  IADD3 R9, P5, R9, R28.reuse, RZ ;  /* 0x0000001c09097210 */ /* 0x088fe20007fbe0ff */
[--C-:B------:R-:W-:Y:S01]  /*34d00*/  IMAD.X R8, R8, 0x1, R2.reuse, P6 ;  /* 0x0000000108087824 */ /* 0x100fe200030e0602 */
[-C--:B------:R-:W-:Y:S01]  /*34d10*/  IADD3 R26, P6, R26, R28.reuse, RZ ;  /* 0x0000001c1a1a7210 */ /* 0x080fe20007fde0ff */
        /* <DEDUP_REMOVED lines=14> */
[----:B------:R-:W-:Y:S01]  /*34e00*/  IMAD.X R16, R16, 0x1, R2, P3 ;  /* 0x0000000110107824 */ /* 0x000fe200018e0602 */
[----:B------:R-:W-:-:S02]  /*34e10*/  IADD3 R13, P3, R13, R28, RZ ;  /* 0x0000001c0d0d7210 */ /* 0x000fc40007f7e0ff */
[----:B------:R-:W-:Y:S01]  /*34e20*/  IADD3.X R12, R12, R2, RZ, P5, !PT ;  /* 0x000000020c0c7210 */ /* 0x000fe20002ffe4ff */
[----:B--2---:R-:W-:Y:S01]  /*34e30*/  IMAD.X R0, R0, 0x1, R2, P4 ;  /* 0x0000000100007824 */ /* 0x004fe200020e0602 */
[----:B------:R-:W-:-:S04]  /*34e40*/  IADD3 R25, P4, R25, R28, RZ ;  /* 0x0000001c19197210 */ /* 0x000fc80007f9e0ff */
        /* <DEDUP_REMOVED lines=8> */
[----:B------:R-:W-:-:S03]  /*34ed0*/  IMAD.X R3, R3, 0x1, R2, P4 ;  /* 0x0000000103037824 */ /* 0x000fc600020e0602 */
[----:B------:R-:W-:Y:S01]  /*34ee0*/  STL [R1+0x850], R11 ;  /* 0x0008500b01007387 */ /* 0x000fe20000100800 */
[----:B------:R-:W-:-:S03]  /*34ef0*/  IADD3 R7, P4, R7, R28, RZ ;  /* 0x0000001c07077210 */ /* 0x000fc60007f9e0ff */
        /* <DEDUP_REMOVED lines=17> */
[----:B------:R0:W-:Y:S04]  /*35010*/  STL [R1+0x12ac], R2 ;  /* 0x0012ac0201007387 */ /* 0x0001e80000100800 */
[----:B------:R-:W-:Y:S04]  /*35020*/  STL [R1+0x810], R17 ;  /* 0x0008101101007387 */ /* 0x000fe80000100800 */
        /* <DEDUP_REMOVED lines=8> */
[----:B--2---:R-:W-:-:S03]  /*350b0*/  IADD3 R2, P5, R2, R28, RZ ;  /* 0x0000001c02027210 */ /* 0x004fc60007fbe0ff */
        /* <DEDUP_REMOVED lines=28> */
[----:B------:R0:W-:Y:S04]  /*35280*/  STL [R1+0x7dc], R2 ;  /* 0x0007dc0201007387 */ /* 0x0001e80000100800 */
[----:B0-----:R-:W2:Y:S02]  /*35290*/  LDL.LU R2, [R1+0x12ac] ;  /* 0x0012ac0001027983 */ /* 0x001ea40000300800 */
[----:B--2---:R-:W-:-:S05]  /*352a0*/  IMAD.X R0, R0, 0x1, R2, P6 ;  /* 0x0000000100007824 */ /* 0x004fca00030e0602 */
[----:B------:R0:W-:Y:S04]  /*352b0*/  STL [R1+0x800], R0 ;  /* 0x0008000001007387 */ /* 0x0001e80000100800 */
[----:B0-----:R-:W2:Y:S02]  /*352c0*/  LDL.LU R0, [R1+0x12a8] ;  /* 0x0012a80001007983 */ /* 0x001ea40000300800 */
[----:B--2---:R-:W-:-:S05]  /*352d0*/  IADD3 R0, P6, R0, R28, RZ ;  /* 0x0000001c00007210 */ /* 0x004fca0007fde0ff */
[----:B------:R0:W-:Y:S04]  /*352e0*/  STL [R1+0x7d4], R0 ;  /* 0x0007d40001007387 */ /* 0x0001e80000100800 */
[----:B0-----:R-:W2:Y:S02]  /*352f0*/  LDL.LU R0, [R1+0x12a4] ;  /* 0x0012a40001007983 */ /* 0x001ea40000300800 */
[----:B--2---:R-:W-:-:S05]  /*35300*/  IMAD.X R0, R0, 0x1, R2, P1 ;  /* 0x0000000100007824 */ /* 0x004fca00008e0602 */
[----:B------:R0:W-:Y:S04]  /*35310*/  STL [R1+0x7f8], R0 ;  /* 0x0007f80001007387 */ /* 0x0001e80000100800 */
[----:B0-----:R-:W2:Y:S01]  /*35320*/  LDL.LU R0, [R1+0x12a0] ;  /* 0x0012a00001007983 */ /* 0x001ea20000300800 */
[--C-:B---3--:R-:W-:Y:S01]  /*35330*/  IMAD.X R25, R25, 0x1, R2.reuse, P2 ;  /* 0x0000000119197824 */ /* 0x108fe200010e0602 */
[-C--:B----4-:R-:W-:Y:S01]  /*35340*/  IADD3 R24, P2, R24, R28.reuse, RZ ;  /* 0x0000001c18187210 */ /* 0x090fe20007f5e0ff */
        /* <DEDUP_REMOVED lines=20> */
[----:B--2---:R-:W-:-:S05]  /*35490*/  IADD3 R0, P1, R0, R28, RZ ;  /* 0x0000001c00007210 */ /* 0x004fca0007f3e0ff */
        /* <DEDUP_REMOVED lines=97> */
[----:B------:R-:W-:Y:S01]  /*35ab0*/  IADD3 R13, P4, R13, R28, RZ ;  /* 0x0000001c0d0d7210 */ /* 0x000fe20007f9e0ff */
[----:B------:R-:W-:-:S02]  /*35ac0*/  IMAD.X R12, R12, 0x1, R2, P6 ;  /* 0x000000010c0c7824 */ /* 0x000fc400030e0602 */
        /* <DEDUP_REMOVED lines=96> */
[----:B------:R-:W-:Y:S02]  /*360d0*/  IADD3.X R18, R18, R2, RZ, P6, !PT ;  /* 0x0000000212127210 */ /* 0x000fe400037fe4ff */
[-C--:B------:R-:W-:Y:S01]  /*360e0*/  IADD3 R15, P6, R15, R28.reuse, RZ ;  /* 0x0000001c0f0f7210 */ /* 0x080fe20007fde0ff */
[--C-:B------:R-:W-:Y:S01]  /*360f0*/  IMAD.X R14, R14, 0x1, R2.reuse, P1 ;  /* 0x000000010e0e7824 */ /* 0x100fe200008e0602 */
[-C--:B------:R-:W-:Y:S01]  /*36100*/  IADD3 R16, P1, R16, R28.reuse, RZ ;  /* 0x0000001c10107210 */ /* 0x080fe20007f3e0ff */
[----:B------:R-:W-:Y:S01]  /*36110*/  IMAD.X R29, R29, 0x1, R2, P3 ;  /* 0x000000011d1d7824 */ /* 0x000fe200018e0602 */
[-C--:B------:R-:W-:Y:S02]  /*36120*/  IADD3 R12, P3, R12, R28.reuse, RZ ;  /* 0x0000001c0c0c7210 */ /* 0x080fe40007f7e0ff */
        /* <DEDUP_REMOVED lines=312> */
[----:B------:R-:W-:-:S03]  /*374b0*/  IADD3.X R3, R3, R2, RZ, P1, !PT ;  /* 0x0000000203037210 */ /* 0x000fc60000ffe4ff */
        /* <DEDUP_REMOVED lines=80> */
[----:B------:R0:W-:Y:S04]  /*379c0*/  STL [R1+0x1174], R0 ;  /* 0x0011740001007387 */ /* 0x0001e80000100800 */
[----:B0-----:R0:W5:Y:S04]  /*379d0*/  LDL.LU R0, [R1+0x123c] ;  /* 0x00123c0001007983 */ /* 0x0011680000300800 */
[----:B------:R1:W-:Y:S04]  /*379e0*/  STL [R1+0x1140], R8 ;  /* 0x0011400801007387 */ /* 0x0003e80000100800 */
[----:B-1----:R0:W5:Y:S04]  /*379f0*/  LDL.LU R8, [R1+0x1238] ;  /* 0x0012380001087983 */ /* 0x0021680000300800 */
[----:B------:R1:W-:Y:S04]  /*37a00*/  STL [R1+0x117c], R9 ;  /* 0x00117c0901007387 */ /* 0x0003e80000100800 */
[----:B-1----:R0:W5:Y:S04]  /*37a10*/  LDL.LU R9, [R1+0x1234] ;  /* 0x0012340001097983 */ /* 0x0021680000300800 */
[----:B------:R1:W-:Y:S04]  /*37a20*/  STL [R1+0x1148], R24 ;  /* 0x0011481801007387 */ /* 0x0003e80000100800 */
[----:B-1----:R0:W5:Y:S04]  /*37a30*/  LDL.LU R24, [R1+0x1230] ;  /* 0x0012300001187983 */ /* 0x0021680000300800 */
[----:B------:R1:W-:Y:S04]  /*37a40*/  STL [R1+0x1184], R25 ;  /* 0x0011841901007387 */ /* 0x0003e80000100800 */
[----:B-1----:R0:W5:Y:S04]  /*37a50*/  LDL.LU R25, [R1+0x122c] ;  /* 0x00122c0001197983 */ /* 0x0021680000300800 */
[----:B------:R1:W-:Y:S04]  /*37a60*/  STL [R1+0x1150], R6 ;  /* 0x0011500601007387 */ /* 0x0003e80000100800 */
[----:B-1----:R-:W2:Y:S04]  /*37a70*/  LDL.LU R6, [R1+0x1228] ;  /* 0x0012280001067983 */ /* 0x002ea80000300800 */
[----:B------:R1:W-:Y:S04]  /*37a80*/  STL [R1+0x118c], R5 ;  /* 0x00118c0501007387 */ /* 0x0003e80000100800 */
[----:B-1----:R-:W3:Y:S04]  /*37a90*/  LDL.LU R5, [R1+0x1224] ;  /* 0x0012240001057983 */ /* 0x002ee80000300800 */
[----:B------:R1:W-:Y:S04]  /*37aa0*/  STL [R1+0x1158], R4 ;  /* 0x0011580401007387 */ /* 0x0003e80000100800 */
[----:B-1----:R-:W4:Y:S04]  /*37ab0*/  LDL.LU R4, [R1+0x1220] ;  /* 0x0012200001047983 */ /* 0x002f280000300800 */
[----:B------:R1:W-:Y:S04]  /*37ac0*/  STL [R1+0x1194], R3 ;  /* 0x0011940301007387 */ /* 0x0003e80000100800 */
[----:B-1----:R-:W4:Y:S01]  /*37ad0*/  LDL.LU R3, [R1+0x121c] ;  /* 0x00121c0001037983 */ /* 0x002f220000300800 */
[----:B------:R-:W-:-:S03]  /*37ae0*/  IMAD.X R21, R21, 0x1, R2, P4 ;  /* 0x0000000115157824 */ /* 0x000fc600020e0602 */
[----:B------:R1:W-:Y:S01]  /*37af0*/  STL [R1+0x1160], R7 ;  /* 0x0011600701007387 */ /* 0x0003e20000100800 */
[-C--:B------:R-:W-:Y:S01]  /*37b00*/  IADD3 R14, P4, R14, R28.reuse, RZ ;  /* 0x0000001c0e0e7210 */ /* 0x080fe20007f9e0ff */
[--C-:B------:R-:W-:Y:S01]  /*37b10*/  IMAD.X R15, R15, 0x1, R2.reuse, P5 ;  /* 0x000000010f0f7824 */ /* 0x100fe200028e0602 */
[-C--:B------:R-:W-:Y:S01]  /*37b20*/  IADD3 R18, P5, R18, R28.reuse, RZ ;  /* 0x0000001c12127210 */ /* 0x080fe20007fbe0ff */
[--C-:B------:R-:W-:Y:S01]  /*37b30*/  IMAD.X R19, R19, 0x1, R2.reuse, P6 ;  /* 0x0000000113137824 */ /* 0x100fe200030e0602 */
[----:B-1----:R0:W5:Y:S04]  /*37b40*/  LDL.LU R7, [R1+0x1218] ;  /* 0x0012180001077983 */ /* 0x0021680000300800 */
[----:B------:R1:W-:Y:S01]  /*37b50*/  STL [R1+0x119c], R20 ;  /* 0x00119c1401007387 */ /* 0x0003e20000100800 */
[----:B------:R-:W-:Y:S01]  /*37b60*/  IADD3 R13, P6, R13, R28, RZ ;  /* 0x0000001c0d0d7210 */ /* 0x000fe20007fde0ff */
[----:B------:R-:W-:-:S02]  /*37b70*/  IMAD.X R16, R16, 0x1, R2, P1 ;  /* 0x0000000110107824 */ /* 0x000fc400008e0602 */
[----:B-1----:R0:W5:Y:S04]  /*37b80*/  LDL.LU R20, [R1+0x1214] ;  /* 0x0012140001147983 */ /* 0x0021680000300800 */
[----:B------:R1:W-:Y:S01]  /*37b90*/  STL [R1+0x1168], R21 ;  /* 0x0011681501007387 */ /* 0x0003e20000100800 */
[----:B------:R-:W-:-:S03]  /*37ba0*/  IADD3 R29, P1, R29, R28, RZ ;  /* 0x0000001c1d1d7210 */ /* 0x000fc60007f3e0ff */
[----:B-1----:R0:W5:Y:S04]  /*37bb0*/  LDL.LU R21, [R1+0x1210] ;  /* 0x0012100001157983 */ /* 0x0021680000300800 */
[----:B------:R1:W-:Y:S01]  /*37bc0*/  STL [R1+0x11a4], R14 ;  /* 0x0011a40e01007387 */ /* 0x0003e20000100800 */
[----:B------:R-:W-:-:S03]  /*37bd0*/  IMAD.X R12, R12, 0x1, R2, P2 ;  /* 0x000000010c0c7824 */ /* 0x000fc600010e0602 */
        /* <DEDUP_REMOVED lines=8> */
[--C-:B------:R-:W-:Y:S02]  /*37c60*/  IMAD.X R10, R10, 0x1, R2.reuse, P4 ;  /* 0x000000010a0a7824 */ /* 0x100fe400020e0602 */
[--C-:B------:R-:W-:Y:S01]  /*37c70*/  IMAD.X R11, R11, 0x1, R2.reuse, P5 ;  /* 0x000000010b0b7824 */ /* 0x100fe200028e0602 */
[----:B-1----:R0:W5:Y:S04]  /*37c80*/  LDL.LU R19, [R1+0x1200] ;  /* 0x0012000001137983 */ /* 0x0021680000300800 */
[----:B------:R1:W-:Y:S04]  /*37c90*/  STL [R1+0x11b4], R13 ;  /* 0x0011b40d01007387 */ /* 0x0003e80000100800 */
[----:B-1----:R0:W5:Y:S04]  /*37ca0*/  LDL.LU R13, [R1+0x11fc] ;  /* 0x0011fc00010d7983 */ /* 0x0021680000300800 */
[----:B------:R1:W-:Y:S01]  /*37cb0*/  STL [R1+0x1180], R16 ;  /* 0x0011801001007387 */ /* 0x0003e20000100800 */
[----:B------:R-:W-:-:S03]  /*37cc0*/  IMAD.X R22, R22, 0x1, R2, P6 ;  /* 0x0000000116167824 */ /* 0x000fc600030e0602 */
[----:B-1----:R0:W5:Y:S04]  /*37cd0*/  LDL.LU R16, [R1+0x11f8] ;  /* 0x0011f80001107983 */ /* 0x0021680000300800 */
[----:B------:R1:W-:Y:S01]  /*37ce0*/  STL [R1+0x11bc], R29 ;  /* 0x0011bc1d01007387 */ /* 0x0003e20000100800 */
[----:B------:R-:W-:-:S03]  /*37cf0*/  IMAD.X R23, R23, 0x1, R2, P1 ;  /* 0x0000000117177824 */ /* 0x000fc600008e0602 */
[----:B-1----:R0:W5:Y:S04]  /*37d00*/  LDL.LU R29, [R1+0x11f4] ;  /* 0x0011f400011d7983 */ /* 0x0021680000300800 */
[----:B------:R1:W-:Y:S01]  /*37d10*/  STL [R1+0x1188], R12 ;  /* 0x0011880c01007387 */ /* 0x0003e20000100800 */
[----:B------:R-:W-:-:S03]  /*37d20*/  IMAD.X R17, R17, 0x1, R2, P2 ;  /* 0x0000000111117824 */ /* 0x000fc600010e0602 */
[----:B-1----:R0:W5:Y:S04]  /*37d30*/  LDL.LU R12, [R1+0x11f0] ;  /* 0x0011f000010c7983 */ /* 0x0021680000300800 */
[----:B------:R0:W5:Y:S04]  /*37d40*/  LDL.LU R28, [R1+0x11ec] ;  /* 0x0011ec00011c7983 */ /* 0x0001680000300800 */
[----:B------:R-:W-:Y:S04]  /*37d50*/  STL [R1+0x11c0], R26 ;  /* 0x0011c01a01007387 */ /* 0x000fe80000100800 */
[----:B------:R-:W-:Y:S04]  /*37d60*/  STL [R1+0x1190], R27 ;  /* 0x0011901b01007387 */ /* 0x000fe80000100800 */
[----:B------:R-:W-:Y:S04]  /*37d70*/  STL [R1+0x1198], R10 ;  /* 0x0011980a01007387 */ /* 0x000fe80000100800 */
[----:B------:R3:W-:Y:S04]  /*37d80*/  STL [R1+0x11a0], R11 ;  /* 0x0011a00b01007387 */ /* 0x0007e80000100800 */
[----:B------:R0:W-:Y:S04]  /*37d90*/  STL [R1+0x11a8], R22 ;  /* 0x0011a81601007387 */ /* 0x0001e80000100800 */
[----:B------:R0:W-:Y:S01]  /*37da0*/  STL [R1+0x11b0], R23 ;  /* 0x0011b01701007387 */ /* 0x0001e20000100800 */
[----:B---3--:R-:W-:-:S02]  /*37db0*/  IMAD.MOV.U32 R11, RZ, RZ, R5 ;  /* 0x000000ffff0b7224 */ /* 0x008fc400078e0005 */
[----:B--2---:R-:W-:-:S05]  /*37dc0*/  IMAD.MOV.U32 R5, RZ, RZ, R6 ;  /* 0x000000ffff057224 */ /* 0x004fca00078e0006 */
[----:B----4-:R0:W-:Y:S04]  /*37dd0*/  STL.64 [R1+0x3e0], R4 ;  /* 0x0003e00401007387 */ /* 0x0101e80000100a00 */
[----:B------:R0:W-:Y:S01]  /*37de0*/  STL [R1+0x11b8], R17 ;  /* 0x0011b81101007387 */ /* 0x0001e20000100800 */
[----:B------:R-:W-:-:S05]  /*37df0*/  IMAD.MOV.U32 R10, RZ, RZ, R3 ;  /* 0x000000ffff0a7224 */ /* 0x000fca00078e0003 */
[----:B------:R0:W-:Y:S01]  /*37e00*/  STL.64 [R1+0x3e8], R10 ;  /* 0x0003e80a01007387 */ /* 0x0001e20000100a00 */
[----:B------:R-:W-:Y:S05]  /*37e10*/  @P0 BRA `(.L_x_1) ;  /* 0xfffffd5800f00947 */ /* 0x000fea000383ffff */
[----:B------:R-:W2:Y:S04]  /*37e20*/  LDL.LU R27, [R1+0x1cc] ;  /* 0x0001cc00011b7983 */ /* 0x000ea80000300800 */
[----:B------:R-:W3:Y:S04]  /*37e30*/  LDL.LU R26, [R1+0x1c4] ;  /* 0x0001c400011a7983 */ /* 0x000ee80000300800 */
[----:B0-----:R-:W4:Y:S04]  /*37e40*/  LDL.LU R10, [R1+0x2ec] ;  /* 0x0002ec00010a7983 */ /* 0x001f280000300800 */
[----:B------:R-:W4:Y:S04]  /*37e50*/  LDL.LU R11, [R1+0x22c] ;  /* 0x00022c00010b7983 */ /* 0x000f280000300800 */
[----:B------:R-:W4:Y:S04]  /*37e60*/  LDL.LU R22, [R1+0x2e4] ;  /* 0x0002e40001167983 */ /* 0x000f280000300800 */
[----:B------:R-:W4:Y:S04]  /*37e70*/  LDL.LU R23, [R1+0x224] ;  /* 0x0002240001177983 */ /* 0x000f280000300800 */
[----:B------:R-:W4:Y:S04]  /*37e80*/  LDL.LU R17, [R1+0x228] ;  /* 0x0002280001117983 */ /* 0x000f280000300800 */
[----:B-----5:R0:W-:Y:S04]  /*37e90*/  STL [R1+0x12ec], R18 ;  /* 0x0012ec1201007387 */ /* 0x0201e80000100800 */
[----:B------:R-:W-:Y:S04]  /*37ea0*/  STL [R1+0x12e0], R15 ;  /* 0x0012e00f01007387 */ /* 0x000fe80000100800 */
[----:B------:R-:W-:Y:S01]  /*37eb0*/  STL [R1+0x12dc], R14 ;  /* 0x0012dc0e01007387 */ /* 0x000fe20000100800 */
[----:B0-----:R-:W-:-:S03]  /*37ec0*/  IMAD.MOV.U32 R18, RZ, RZ, R7 ;  /* 0x000000ffff127224 */ /* 0x001fc600078e0007 */
[----:B------:R-:W-:Y:S04]  /*37ed0*/  STL [R1+0x11f0], R28 ;  /* 0x0011f01c01007387 */ /* 0x000fe80000100800 */
[----:B------:R-:W-:Y:S01]  /*37ee0*/  STL [R1+0x11ec], R29 ;  /* 0x0011ec1d01007387 */ /* 0x000fe20000100800 */
[----:B--2---:R-:W-:Y:S02]  /*37ef0*/  F2FP.F16.F32.PACK_AB R27, R25, R27 ;  /* 0x0000001b191b723e */ /* 0x004fe400000000ff */
[----:B---3--:R-:W-:-:S03]  /*37f00*/  F2FP.F16.F32.PACK_AB R26, R24, R26 ;  /* 0x0000001a181a723e */ /* 0x008fc600000000ff */
[----:B------:R-:W-:Y:S04]  /*37f10*/  STL [R1+0x11f4], R27 ;  /* 0x0011f41b01007387 */ /* 0x000fe80000100800 */
[----:B------:R-:W-:Y:S01]  /*37f20*/  STL [R1+0x11f8], R26 ;  /* 0x0011f81a01007387 */ /* 0x000fe20000100800 */
[----:B----4-:R-:W-:-:S05]  /*37f30*/  F2FP.F16.F32.PACK_AB R25, R10, R11 ;  /* 0x0000000b0a19723e */ /* 0x010fca00000000ff */
[----:B------:R-:W-:Y:S01]  /*37f40*/  STL [R1+0x11fc], R25 ;  /* 0x0011fc1901007387 */ /* 0x000fe20000100800 */
[----:B------:R-:W-:Y:S02]  /*37f50*/  F2FP.F16.F32.PACK_AB R24, R22, R23 ;  /* 0x000000171618723e */ /* 0x000fe400000000ff */
[----:B------:R-:W-:Y:S02]  /*37f60*/  F2FP.F16.F32.PACK_AB R23, R9, R21 ;  /* 0x000000150917723e */ /* 0x000fe400000000ff */
[----:B------:R-:W-:Y:S01]  /*37f70*/  F2FP.F16.F32.PACK_AB R22, R8, R20 ;  /* 0x000000140816723e */ /* 0x000fe200000000ff */
[----:B------:R-:W-:Y:S01]  /*37f80*/  STL [R1+0x1200], R24 ;  /* 0x0012001801007387 */ /* 0x000fe20000100800 */
[----:B------:R-:W-:Y:S02]  /*37f90*/  F2FP.F16.F32.PACK_AB R21, R16, R17 ;  /* 0x000000111015723e */ /* 0x000fe400000000ff */
[----:B------:R-:W-:Y:S01]  /*37fa0*/  F2FP.F16.F32.PACK_AB R20, R13, R12 ;  /* 0x0000000c0d14723e */ /* 0x000fe200000000ff */
[----:B------:R-:W-:Y:S04]  /*37fb0*/  STL [R1+0x1204], R23 ;  /* 0x0012041701007387 */ /* 0x000fe80000100800 */
[----:B------:R-:W-:Y:S04]  /*37fc0*/  STL [R1+0x1208], R22 ;  /* 0x0012081601007387 */ /* 0x000fe80000100800 */
[----:B------:R-:W-:Y:S04]  /*37fd0*/  STL [R1+0x120c], R21 ;  /* 0x00120c1501007387 */ /* 0x000fe80000100800 */
[----:B------:R-:W2:Y:S04]  /*37fe0*/  LDL.LU R17, [R1+0x26c] ;  /* 0x00026c0001117983 */ /* 0x000ea80000300800 */
[----:B--2---:R0:W-:Y:S04]  /*37ff0*/  STL [R1+0x12e8], R17 ;  /* 0x0012e81101007387 */ /* 0x0041e80000100800 */
[----:B0-----:R-:W2:Y:S04]  /*38000*/  LDL.LU R17, [R1+0x1f4] ;  /* 0x0001f40001117983 */ /* 0x001ea80000300800 */
[----:B------:R-:W3:Y:S04]  /*38010*/  LDL.LU R15, [R1+0x324] ;  /* 0x00032400010f7983 */ /* 0x000ee80000300800 */
[----:B---3--:R0:W-:Y:S04]  /*38020*/  STL [R1+0x12e4], R15 ;  /* 0x0012e40f01007387 */ /* 0x0081e80000100800 */
[----:B0-----:R-:W3:Y:S04]  /*38030*/  LDL.LU R15, [R1+0x32c] ;  /* 0x00032c00010f7983 */ /* 0x001ee80000300800 */
[----:B------:R-:W4:Y:S04]  /*38040*/  LDL.LU R16, [R1+0x264] ;  /* 0x0002640001107983 */ /* 0x000f280000300800 */
[----:B------:R-:W4:Y:S04]  /*38050*/  LDL.LU R14, [R1+0x1f8] ;  /* 0x0001f800010e7983 */ /* 0x000f280000300800 */
[----:B------:R-:W2:Y:S04]  /*38060*/  LDL.LU R13, [R1+0x268] ;  /* 0x00026800010d7983 */ /* 0x000ea80000300800 */
[----:B--2---:R0:W-:Y:S04]  /*38070*/  STL [R1+0x12d8], R13 ;  /* 0x0012d80d01007387 */ /* 0x0041e80000100800 */
[----:B0-----:R-:W2:Y:S04]  /*38080*/  LDL.LU R13, [R1+0x1f0] ;  /* 0x0001f000010d7983 */ /* 0x001ea80000300800 */
[----:B------:R-:W3:Y:S04]  /*38090*/  LDL.LU R12, [R1+0x260] ;  /* 0x00026000010c7983 */ /* 0x000ee80000300800 */
[----:B---3--:R0:W-:Y:S04]  /*380a0*/  STL [R1+0x12d4], R12 ;  /* 0x0012d40c01007387 */ /* 0x0081e80000100800 */
[----:B0-----:R-:W3:Y:S04]  /*380b0*/  LDL.LU R12, [R1+0x328] ;  /* 0x00032800010c7983 */ /* 0x001ee80000300800 */
[----:B------:R-:W4:Y:S04]  /*380c0*/  LDL.LU R11, [R1+0x1bc] ;  /* 0x0001bc00010b7983 */ /* 0x000f280000300800 */
[----:B----4-:R0:W-:Y:S04]  /*380d0*/  STL [R1+0x12d0], R11 ;  /* 0x0012d00b01007387 */ /* 0x0101e80000100800 */
[----:B0-----:R-:W4:Y:S04]  /*380e0*/  LDL.LU R11, [R1+0x320] ;  /* 0x00032000010b7983 */ /* 0x001f280000300800 */
[----:B------:R-:W2:Y:S04]  /*380f0*/  LDL.LU R10, [R1+0x1b4] ;  /* 0x0001b400010a7983 */ /* 0x000ea80000300800 */
[----:B--2---:R0:W-:Y:S04]  /*38100*/  STL [R1+0x12cc], R10 ;  /* 0x0012cc0a01007387 */ /* 0x0041e80000100800 */
[----:B0-----:R-:W2:Y:S04]  /*38110*/  LDL.LU R10, [R1+0x20c] ;  /* 0x00020c00010a7983 */ /* 0x001ea80000300800 */
[----:B------:R-:W3:Y:S01]  /*38120*/  LDL.LU R9, [R1+0x29c] ;  /* 0x00029c0001097983 */ /* 0x000ee20000300800 */
[----:B------:R-:W-:-:S03]  /*38130*/  F2FP.F16.F32.PACK_AB R19, R18, R19 ;  /* 0x000000131213723e */ /* 0x000fc600000000ff */
[----:B---3--:R0:W-:Y:S04]  /*38140*/  STL [R1+0x12c8], R9 ;  /* 0x0012c80901007387 */ /* 0x0081e80000100800 */
[----:B0-----:R-:W3:Y:S04]  /*38150*/  LDL.LU R9, [R1+0x204] ;  /* 0x0002040001097983 */ /* 0x001ee80000300800 */
        /* <DEDUP_REMOVED lines=18> */
[----:B0-----:R-:W3:Y:S04]  /*38280*/  LDL.LU R20, [R1+0x290] ;  /* 0x0002900001147983 */ /* 0x001ee80000300800 */
[----:B------:R-:W4:Y:S04]  /*38290*/  LDL.LU R18, [R1+0x12ec] ;  /* 0x0012ec0001127983 */ /* 0x000f280000300800 */
[----:B------:R0:W-:Y:S04]  /*382a0*/  STL [R1+0x1214], R19 ;  /* 0x0012141301007387 */ /* 0x0001e80000100800 */
[----:B0-----:R-:W3:Y:S01]  /*382b0*/  LDL.LU R19, [R1+0x340] ;  /* 0x0003400001137983 */ /* 0x001ee20000300800 */
[----:B----4-:R-:W-:-:S03]  /*382c0*/  F2FP.F16.F32.PACK_AB R18, R17, R18 ;  /* 0x000000121112723e */ /* 0x010fc600000000ff */
        /* <DEDUP_REMOVED lines=24> */
[----:B------:R-:W2:Y:S04]  /*38450*/  LDL.LU R11, [R1+0x12d0] ;  /* 0x0012d000010b7983 */ /* 0x000ea80000300800 */
[----:B------:R0:W-:Y:S04]  /*38460*/  STL [R1+0x1230], R12 ;  /* 0x0012300c01007387 */ /* 0x0001e80000100800 */
[----:B0-----:R-:W4:Y:S01]  /*38470*/  LDL.LU R12, [R1+0x344] ;  /* 0x00034400010c7983 */ /* 0x001f220000300800 */
[----:B--2---:R-:W-:-:S03]  /*38480*/  F2FP.F16.F32.PACK_AB R11, R10, R11 ;  /* 0x0000000b0a0b723e */ /* 0x004fc600000000ff */
[----:B------:R-:W3:Y:S04]  /*38490*/  LDL.LU R10, [R1+0x12cc] ;  /* 0x0012cc00010a7983 */ /* 0x000ee80000300800 */
[----:B------:R0:W-:Y:S04]  /*384a0*/  STL [R1+0x1234], R11 ;  /* 0x0012340b01007387 */ /* 0x0001e80000100800 */
[----:B0-----:R-:W2:Y:S01]  /*384b0*/  LDL.LU R11, [R1+0x34c] ;  /* 0x00034c00010b7983 */ /* 0x001ea20000300800 */
[----:B---3--:R-:W-:-:S03]  /*384c0*/  F2FP.F16.F32.PACK_AB R10, R9, R10 ;  /* 0x0000000a090a723e */ /* 0x008fc600000000ff */
[----:B------:R-:W2:Y:S01]  /*384d0*/  LDL.LU R9, [R1+0x12c8] ;  /* 0x0012c80001097983 */ /* 0x000ea20000300800 */
[----:B----4-:R-:W-:Y:S02]  /*384e0*/  F2FP.F16.F32.PACK_AB R8, R12, R8 ;  /* 0x000000080c08723e */ /* 0x010fe400000000ff */
[----:B------:R-:W-:Y:S01]  /*384f0*/  F2FP.F16.F32.PACK_AB R4, R0, R4 ;  /* 0x000000040004723e */ /* 0x000fe200000000ff */
[----:B------:R0:W-:Y:S01]  /*38500*/  STL [R1+0x1238], R10 ;  /* 0x0012380a01007387 */ /* 0x0001e20000100800 */
[----:B------:R-:W-:Y:S02]  /*38510*/  F2FP.F16.F32.PACK_AB R0, R5, R7 ;  /* 0x000000070500723e */ /* 0x000fe400000000ff */
[----:B0-----:R-:W-:Y:S02]  /*38520*/  F2FP.F16.F32.PACK_AB R10, R13, R14 ;  /* 0x0000000e0d0a723e */ /* 0x001fe400000000ff */
[----:B--2---:R-:W-:-:S05]  /*38530*/  F2FP.F16.F32.PACK_AB R9, R11, R9 ;  /* 0x000000090b09723e */ /* 0x004fca00000000ff */
[----:B------:R0:W-:Y:S04]  /*38540*/  STL [R1+0x123c], R9 ;  /* 0x00123c0901007387 */ /* 0x0001e80000100800 */
[----:B------:R1:W-:Y:S04]  /*38550*/  STL [R1+0x1240], R8 ;  /* 0x0012400801007387 */ /* 0x0003e80000100800 */
[----:B------:R2:W-:Y:S01]  /*38560*/  STL [R1+0x5c], R10 ;  /* 0x00005c0a01007387 */ /* 0x0005e20000100800 */
[----:B0-----:R-:W-:Y:S02]  /*38570*/  F2FP.F16.F32.PACK_AB R9, R15, R16 ;  /* 0x000000100f09723e */ /* 0x001fe400000000ff */
[----:B-1----:R-:W-:-:S03]  /*38580*/  F2FP.F16.F32.PACK_AB R8, R17, R18 ;  /* 0x000000121108723e */ /* 0x002fc600000000ff */
[----:B------:R0:W-:Y:S01]  /*38590*/  STL [R1+0x58], R9 ;  /* 0x0000580901007387 */ /* 0x0001e20000100800 */
[----:B--2---:R-:W-:-:S03]  /*385a0*/  F2FP.F16.F32.PACK_AB R10, R19, R20 ;  /* 0x00000014130a723e */ /* 0x004fc600000000ff */
[----:B------:R1:W-:Y:S04]  /*385b0*/  STL [R1+0x54], R8 ;  /* 0x0000540801007387 */ /* 0x0003e80000100800 */
[----:B------:R2:W-:Y:S01]  /*385c0*/  STL [R1+0x50], R10 ;  /* 0x0000500a01007387 */ /* 0x0005e20000100800 */
[----:B0-----:R-:W-:Y:S02]  /*385d0*/  F2FP.F16.F32.PACK_AB R9, R21, R22 ;  /* 0x000000161509723e */ /* 0x001fe400000000ff */
[----:B-1----:R-:W-:-:S03]  /*385e0*/  F2FP.F16.F32.PACK_AB R8, R23, R24 ;  /* 0x000000181708723e */ /* 0x002fc600000000ff */
[----:B------:R0:W-:Y:S01]  /*385f0*/  STL [R1+0x6c], R9 ;  /* 0x00006c0901007387 */ /* 0x0001e20000100800 */
[----:B--2---:R-:W-:-:S03]  /*38600*/  F2FP.F16.F32.PACK_AB R10, R25, R26 ;  /* 0x0000001a190a723e */ /* 0x004fc600000000ff */
[----:B------:R1:W-:Y:S04]  /*38610*/  STL [R1+0x68], R8 ;  /* 0x0000680801007387 */ /* 0x0003e80000100800 */
[----:B------:R-:W-:Y:S01]  /*38620*/  STL [R1+0x64], R10 ;  /* 0x0000640a01007387 */ /* 0x000fe20000100800 */
[----:B0-----:R-:W-:Y:S02]  /*38630*/  F2FP.F16.F32.PACK_AB R9, R27, R29 ;  /* 0x0000001d1b09723e */ /* 0x001fe400000000ff */
[----:B-1----:R-:W-:-:S03]  /*38640*/  F2FP.F16.F32.PACK_AB R8, R28, R2 ;  /* 0x000000021c08723e */ /* 0x002fc600000000ff */
[----:B------:R-:W-:Y:S01]  /*38650*/  STL [R1+0x60], R9 ;  /* 0x0000600901007387 */ /* 0x000fe20000100800 */
[----:B------:R-:W-:-:S03]  /*38660*/  F2FP.F16.F32.PACK_AB R2, R6, R3 ;  /* 0x000000030602723e */ /* 0x000fc600000000ff */
[----:B------:R-:W-:Y:S04]  /*38670*/  STL [R1+0x7c], R8 ;  /* 0x00007c0801007387 */ /* 0x000fe80000100800 */
[----:B------:R-:W-:Y:S04]  /*38680*/  STL [R1+0x78], R4 ;  /* 0x0000780401007387 */ /* 0x000fe80000100800 */
[----:B------:R-:W2:Y:S04]  /*38690*/  LDL.LU R7, [R1+0x23c] ;  /* 0x00023c0001077983 */ /* 0x000ea80000300800 */
[----:B------:R-:W-:Y:S04]  /*386a0*/  STL [R1+0x74], R2 ;  /* 0x0000740201007387 */ /* 0x000fe80000100800 */
[----:B--2---:R0:W-:Y:S04]  /*386b0*/  STL [R1+0x1288], R7 ;  /* 0x0012880701007387 */ /* 0x0041e80000100800 */
[----:B------:R-:W-:Y:S04]  /*386c0*/  STL [R1+0x70], R0 ;  /* 0x0000700001007387 */ /* 0x000fe80000100800 */
[----:B0-----:R-:W2:Y:S04]  /*386d0*/  LDL.LU R7, [R1+0x2c0] ;  /* 0x0002c00001077983 */ /* 0x001ea80000300800 */
[----:B--2---:R0:W-:Y:S04]  /*386e0*/  STL [R1+0x1290], R7 ;  /* 0x0012900701007387 */ /* 0x0041e80000100800 */
        /* <DEDUP_REMOVED lines=13> */
[----:B------:R-:W3:Y:S04]  /*387c0*/  LDL.LU R6, [R1+0x234] ;  /* 0x0002340001067983 */ /* 0x000ee80000300800 */
[----:B---3--:R0:W-:Y:S04]  /*387d0*/  STL [R1+0x1284], R6 ;  /* 0x0012840601007387 */ /* 0x0081e80000100800 */
[----:B0-----:R-:W3:Y:S04]  /*387e0*/  LDL.LU R6, [R1+0x2bc] ;  /* 0x0002bc0001067983 */ /* 0x001ee80000300800 */
        /* <DEDUP_REMOVED lines=49> */
[----:B0-----:R-:W3:Y:S01]  /*38b00*/  LDL.LU R9, [R1+0x2b0] ;  /* 0x0002b00001097983 */ /* 0x001ee20000300800 */
        /* <DEDUP_REMOVED lines=26> */
[----:B------:R-:W4:Y:S04]  /*38cb0*/  LDL.LU R6, [R1+0x12c4] ;  /* 0x0012c40001067983 */ /* 0x000f280000300800 */
[----:B------:R0:W-:Y:S04]  /*38cc0*/  STL [R1+0x8c], R7 ;  /* 0x00008c0701007387 */ /* 0x0001e80000100800 */
[----:B0-----:R-:W4:Y:S02]  /*38cd0*/  LDL.LU R7, [R1+0x12c0] ;  /* 0x0012c00001077983 */ /* 0x001f240000300800 */
[----:B----4-:R-:W-:-:S02]  /*38ce0*/  F2FP.F16.F32.PACK_AB R7, R6, R7 ;  /* 0x000000070607723e */ /* 0x010fc400000000ff */
        /* <DEDUP_REMOVED lines=28> */
[----:B------:R-:W4:Y:S02]  /*38eb0*/  LDL.LU R6, [R1+0x1284] ;  /* 0x0012840001067983 */ /* 0x000f240000300800 */
[----:B----4-:R-:W-:Y:S02]  /*38ec0*/  F2FP.F16.F32.PACK_AB R6, R5, R6 ;  /* 0x000000060506723e */ /* 0x010fe400000000ff */
[----:B------:R-:W4:Y:S02]  /*38ed0*/  LDL.LU R5, [R1+0x1280] ;  /* 0x0012800001057983 */ /* 0x000f240000300800 */
[----:B----4-:R-:W-:Y:S02]  /*38ee0*/  F2FP.F16.F32.PACK_AB R5, R4, R5 ;  /* 0x000000050405723e */ /* 0x010fe400000000ff */
[----:B------:R-:W2:Y:S02]  /*38ef0*/  LDL.LU R4, [R1+0x127c] ;  /* 0x00127c0001047983 */ /* 0x000ea40000300800 */
[----:B--2---:R-:W-:-:S02]  /*38f00*/  F2FP.F16.F32.PACK_AB R4, R8, R4 ;  /* 0x000000040804723e */ /* 0x004fc400000000ff */
[----:B------:R-:W3:Y:S02]  /*38f10*/  LDL.LU R8, [R1+0x1278] ;  /* 0x0012780001087983 */ /* 0x000ee40000300800 */
[----:B---3--:R-:W-:Y:S02]  /*38f20*/  F2FP.F16.F32.PACK_AB R8, R9, R8 ;  /* 0x000000080908723e */ /* 0x008fe400000000ff */
[----:B------:R-:W2:Y:S04]  /*38f30*/  LDL.LU R9, [R1+0x1274] ;  /* 0x0012740001097983 */ /* 0x000ea80000300800 */
[----:B------:R0:W-:Y:S04]  /*38f40*/  STL [R1+0xc], R8 ;  /* 0x00000c0801007387 */ /* 0x0001e80000100800 */
[----:B0-----:R-:W2:Y:S02]  /*38f50*/  LDL.LU R8, [R1+0x1270] ;  /* 0x0012700001087983 */ /* 0x001ea40000300800 */
[----:B--2---:R-:W-:-:S02]  /*38f60*/  F2FP.F16.F32.PACK_AB R8, R9, R8 ;  /* 0x000000080908723e */ /* 0x004fc400000000ff */
        /* <DEDUP_REMOVED lines=9> */
[----:B------:R0:W-:Y:S04]  /*39000*/  STL [R1], R8 ;  /* 0x0000000801007387 */ /* 0x0001e80000100800 */
        /* <DEDUP_REMOVED lines=10> */
[----:B------:R-:W2:Y:S01]  /*390b0*/  LDL.LU R9, [R1+0x1244] ;  /* 0x0012440001097983 */ /* 0x000ea20000300800 */
[----:B------:R-:W-:-:S03]  /*390c0*/  F2FP.F16.F32.PACK_AB R12, R11, R12 ;  /* 0x0000000c0b0c723e */ /* 0x000fc600000000ff */
[----:B------:R0:W-:Y:S01]  /*390d0*/  STL [R1+0x14], R8 ;  /* 0x0000140801007387 */ /* 0x0001e20000100800 */
[----:B------:R-:W-:Y:S02]  /*390e0*/  F2FP.F16.F32.PACK_AB R14, R13, R14 ;  /* 0x0000000e0d0e723e */ /* 0x000fe400000000ff */
[----:B------:R-:W-:Y:S01]  /*390f0*/  F2FP.F16.F32.PACK_AB R16, R15, R16 ;  /* 0x000000100f10723e */ /* 0x000fe200000000ff */
[----:B0-----:R1:W5:Y:S01]  /*39100*/  LDL.LU R8, [R1+0x1240] ;  /* 0x0012400001087983 */ /* 0x0013620000300800 */
[----:B------:R-:W-:Y:S02]  /*39110*/  F2FP.F16.F32.PACK_AB R18, R17, R18 ;  /* 0x000000121112723e */ /* 0x000fe400000000ff */
[----:B------:R-:W-:Y:S02]  /*39120*/  F2FP.F16.F32.PACK_AB R20, R19, R20 ;  /* 0x000000141314723e */ /* 0x000fe400000000ff */
[----:B------:R-:W-:Y:S02]  /*39130*/  F2FP.F16.F32.PACK_AB R22, R21, R22 ;  /* 0x000000161516723e */ /* 0x000fe400000000ff */
[----:B------:R-:W-:-:S02]  /*39140*/  F2FP.F16.F32.PACK_AB R24, R23, R24 ;  /* 0x000000181718723e */ /* 0x000fc400000000ff */
[----:B------:R-:W-:Y:S02]  /*39150*/  F2FP.F16.F32.PACK_AB R26, R25, R26 ;  /* 0x0000001a191a723e */ /* 0x000fe400000000ff */
[----:B------:R-:W-:Y:S02]  /*39160*/  F2FP.F16.F32.PACK_AB R28, R27, R28 ;  /* 0x0000001c1b1c723e */ /* 0x000fe400000000ff */
[----:B------:R-:W-:Y:S02]  /*39170*/  F2FP.F16.F32.PACK_AB R2, R29, R2 ;  /* 0x000000021d02723e */ /* 0x000fe400000000ff */
[----:B--2---:R-:W-:Y:S02]  /*39180*/  F2FP.F16.F32.PACK_AB R10, R9, R10 ;  /* 0x0000000a090a723e */ /* 0x004fe400000000ff */
[----:B------:R1:W5:Y:S04]  /*39190*/  LDL.LU R9, [R1+0x123c] ;  /* 0x00123c0001097983 */ /* 0x0003680000300800 */
[----:B------:R0:W-:Y:S04]  /*391a0*/  STL [R1+0x10], R10 ;  /* 0x0000100a01007387 */ /* 0x0001e80000100800 */
[----:B0-----:R1:W5:Y:S04]  /*391b0*/  LDL.LU R10, [R1+0x1238] ;  /* 0x00123800010a7983 */ /* 0x0013680000300800 */
        /* <DEDUP_REMOVED lines=26> */
[----:B0-----:R-:W2:Y:S04]  /*39360*/  LDL.LU R28, [R1+0x11f0] ;  /* 0x0011f000011c7983 */ /* 0x001ea80000300800 */
[----:B------:R-:W2:Y:S04]  /*39370*/  LDL.LU R29, [R1+0x11ec] ;  /* 0x0011ec00011d7983 */ /* 0x000ea80000300800 */
[----:B------:R0:W-:Y:S02]  /*39380*/  STL [R1+0x48], R2 ;  /* 0x0000480201007387 */ /* 0x0001e40000100800 */
[----:B0-----:R-:W-:-:S02]  /*39390*/  F2FP.F16.F32.PACK_AB R2, R0, R3 ;  /* 0x000000030002723e */ /* 0x001fc400000000ff */
[----:B--2---:R-:W-:-:S05]  /*393a0*/  F2FP.F16.F32.PACK_AB R0, R29, R28 ;  /* 0x0000001c1d00723e */ /* 0x004fca00000000ff */
[----:B------:R1:W-:Y:S04]  /*393b0*/  STL [R1+0x40], R0 ;  /* 0x0000400001007387 */ /* 0x0003e80000100800 */
[----:B------:R1:W-:Y:S02]  /*393c0*/  STL [R1+0x44], R2 ;  /* 0x0000440201007387 */ /* 0x0003e40000100800 */
.L_x_0:
[----:B------:R-:W2:Y:S01]  /*393d0*/  LDL.LU R29, [R1+0x3c] ;  /* 0x00003c00011d7983 */ /* 0x000ea20000300800 */
[----:B------:R-:W3:Y:S01]  /*393e0*/  S2UR UR5, SR_CgaCtaId ;  /* 0x00000000000579c3 */ /* 0x000ee20000008800 */
[----:B------:R-:W-:Y:S01]  /*393f0*/  UMOV UR4, 0x400 ;  /* 0x0000040000047882 */ /* 0x000fe20000000000 */
[----:B------:R-:W-:Y:S01]  /*39400*/  ULDC.64 UR8, c[0x0][0x228] ;  /* 0x00008a0000087ab9 */ /* 0x000fe20000000a00 */
[----:B------:R-:W4:Y:S01]  /*39410*/  LDL.LU R28, [R1+0x40] ;  /* 0x00004000011c7983 */ /* 0x000f220000300800 */
[----:B------:R-:W-:-:S03]  /*39420*/  ULDC.64 UR10, c[0x0][0x220] ;  /* 0x00008800000a7ab9 */ /* 0x000fc60000000a00 */
[----:B-----5:R-:W4:Y:S04]  /*39430*/  LDL.LU R3, [R1+0x44] ;  /* 0x0000440001037983 */ /* 0x020f280000300800 */
[----:B-1----:R-:W4:Y:S04]  /*39440*/  LDL.LU R2, [R1+0x48] ;  /* 0x0000480001027983 */ /* 0x002f280000300800 */
[----:B0-----:R-:W4:Y:S04]  /*39450*/  LDL.LU R0, [R1+0x4c] ;  /* 0x00004c0001007983 */ /* 0x001f280000300800 */
[----:B------:R0:W-:Y:S04]  /*39460*/  STL.64 [R1+0x1280], R6 ;  /* 0x0012800601007387 */ /* 0x0001e80000100a00 */
[----:B0-----:R-:W4:Y:S04]  /*39470*/  LDL.LU R6, [R1+0x38] ;  /* 0x0000380001067983 */ /* 0x001f280000300800 */
[----:B------:R-:W4:Y:S04]  /*39480*/  LDL.LU R7, [R1+0x544] ;  /* 0x0005440001077983 */ /* 0x000f280000300800 */
[----:B------:R-:W-:Y:S04]  /*39490*/  STL.64 [R1+0x1278], R4 ;  /* 0x0012780401007387 */ /* 0x000fe80000100a00 */
[----:B------:R-:W-:Y:S04]  /*394a0*/  STL.64 [R1+0x1270], R10 ;  /* 0x0012700a01007387 */ /* 0x000fe80000100a00 */
[----:B------:R0:W-:Y:S04]  /*394b0*/  STL.64 [R1+0x1268], R8 ;  /* 0x0012680801007387 */ /* 0x0001e80000100a00 */
[----:B0-----:R-:W4:Y:S04]  /*394c0*/  LDL.LU R8, [R1] ;  /* 0x0000000001087983 */ /* 0x001f280000300800 */
[----:B------:R-:W4:Y:S04]  /*394d0*/  LDL.LU R9, [R1+0x4] ;  /* 0x0000040001097983 */ /* 0x000f280000300800 */
[----:B------:R-:W4:Y:S04]  /*394e0*/  LDL.LU R10, [R1+0x8] ;  /* 0x00000800010a7983 */ /* 0x000f280000300800 */
[----:B------:R-:W4:Y:S04]  /*394f0*/  LDL.LU R11, [R1+0xc] ;  /* 0x00000c00010b7983 */ /* 0x000f280000300800 */
[----:B------:R-:W-:Y:S04]  /*39500*/  STL.64 [R1+0x1260], R14 ;  /* 0x0012600e01007387 */ /* 0x000fe80000100a00 */
[----:B------:R0:W-:Y:S04]  /*39510*/  STL.64 [R1+0x1258], R12 ;  /* 0x0012580c01007387 */ /* 0x0001e80000100a00 */
[----:B0-----:R-:W4:Y:S04]  /*39520*/  LDL.LU R12, [R1+0x10] ;  /* 0x00001000010c7983 */ /* 0x001f280000300800 */
        /* <DEDUP_REMOVED lines=12> */
[----:B------:R-:W4:Y:S01]  /*395f0*/  LDL.LU R21, [R1+0x34] ;  /* 0x0000340001157983 */ /* 0x000f220000300800 */
[----:B---3--:R-:W-:-:S03]  /*39600*/  ULEA UR4, UR5, UR4, 0x18 ;  /* 0x0000000405047291 */ /* 0x008fc6000f8ec03f */
[----:B------:R-:W-:Y:S01]  /*39610*/  STL.64 [R1+0x1230], R26 ;  /* 0x0012301a01007387 */ /* 0x000fe20000100a00 */
[----:B------:R-:W-:-:S03]  /*39620*/  ULDC UR5, c[0x0][0x228] ;  /* 0x00008a0000057ab9 */ /* 0x000fc60000000800 */
[----:B------:R4:W-:Y:S01]  /*39630*/  STL.64 [R1+0x1228], R24 ;  /* 0x0012281801007387 */ /* 0x0009e20000100a00 */
[----:B--2---:R-:W-:Y:S02]  /*39640*/  IMAD.MOV.U32 R23, RZ, RZ, R29 ;  /* 0x000000ffff177224 */ /* 0x004fe400078e001d */
[----:B----4-:R-:W-:Y:S02]  /*39650*/  IMAD.MOV.U32 R24, RZ, RZ, R28 ;  /* 0x000000ffff187224 */ /* 0x010fe400078e001c */
[----:B------:R-:W-:Y:S02]  /*39660*/  IMAD.MOV.U32 R25, RZ, RZ, R3 ;  /* 0x000000ffff197224 */ /* 0x000fe400078e0003 */
[----:B------:R-:W-:Y:S02]  /*39670*/  IMAD.MOV.U32 R26, RZ, RZ, R2 ;  /* 0x000000ffff1a7224 */ /* 0x000fe400078e0002 */
[----:B------:R-:W0:Y:S01]  /*39680*/  S2R R2, SR_TID.X ;  /* 0x0000000000027919 */ /* 0x000e220000002100 */
[----:B------:R-:W-:-:S02]  /*39690*/  IMAD.MOV.U32 R27, RZ, RZ, R0 ;  /* 0x000000ffff1b7224 */ /* 0x000fc400078e0000 */
[----:B------:R-:W-:Y:S02]  /*396a0*/  IMAD.MOV.U32 R22, RZ, RZ, R6 ;  /* 0x000000ffff167224 */ /* 0x000fe400078e0006 */
[----:B------:R-:W1:Y:S01]  /*396b0*/  S2R R6, SR_TID.X ;  /* 0x0000000000067919 */ /* 0x000e620000002100 */
[C---:B------:R-:W-:Y:S01]  /*396c0*/  VIADD R0, R7.reuse, 0x3f ;  /* 0x0000003f07007836 */ /* 0x040fe20000000000 */
[----:B------:R-:W-:Y:S04]  /*396d0*/  BAR.SYNC.DEFER_BLOCKING 0x0 ;  /* 0x0000000000007b1d */ /* 0x000fe80000010000 */
[----:B------:R-:W-:Y:S01]  /*396e0*/  ISETP.GE.AND P2, PT, R0, UR9, PT ;  /* 0x0000000900007c0c */ /* 0x000fe2000bf46270 */
[----:B------:R-:W-:Y:S02]  /*396f0*/  VIADD R0, R7, 0x1 ;  /* 0x0000000107007836 */ /* 0x000fe40000000000 */
[----:B0-----:R-:W-:-:S03]  /*39700*/  IMAD.SHL.U32 R3, R2, 0x10, RZ ;  /* 0x0000001002037824 */ /* 0x001fc600078e00ff */
[----:B------:R-:W-:Y:S01]  /*39710*/  ISETP.GE.AND P1, PT, R0, UR9, PT ;  /* 0x0000000900007c0c */ /* 0x000fe2000bf26270 */
[C---:B------:R-:W-:Y:S02]  /*39720*/  IMAD.SHL.U32 R28, R2.reuse, 0x20, RZ ;  /* 0x00000020021c7824 */ /* 0x040fe400078e00ff */
[----:B------:R-:W-:Y:S01]  /*39730*/  IMAD.SHL.U32 R29, R2, 0x8, RZ ;  /* 0x00000008021d7824 */ /* 0x000fe200078e00ff */
[----:B------:R-:W-:Y:S01]  /*39740*/  LOP3.LUT R3, R3, 0xf0, RZ, 0xc0, !PT ;  /* 0x000000f003037812 */ /* 0x000fe200078ec0ff */
[----:B------:R-:W-:Y:S01]  /*39750*/  VIADD R2, R7, 0x3 ;  /* 0x0000000307027836 */ /* 0x000fe20000000000 */
[----:B------:R-:W-:Y:S02]  /*39760*/  LOP3.LUT R28, R28, 0x200, RZ, 0xc0, !PT ;  /* 0x000002001c1c7812 */ /* 0x000fe400078ec0ff */
[----:B------:R-:W-:Y:S02]  /*39770*/  LOP3.LUT R29, R29, 0x100, RZ, 0xc0, !PT ;  /* 0x000001001d1d7812 */ /* 0x000fe400078ec0ff */
[----:B------:R-:W-:Y:S01]  /*39780*/  IADD3 R28, R28, UR4, R3 ;  /* 0x000000041c1c7c10 */ /* 0x000fe2000fffe003 */
[----:B------:R-:W-:Y:S01]  /*39790*/  VIADD R3, R7, 0x2 ;  /* 0x0000000207037836 */ /* 0x000fe20000000000 */
[----:B------:R-:W-:-:S02]  /*397a0*/  ISETP.GE.AND P0, PT, R2, UR9, PT ;  /* 0x0000000902007c0c */ /* 0x000fc4000bf06270 */
[----:B------:R-:W-:Y:S01]  /*397b0*/  IADD3 R28, R29, R28, RZ ;  /* 0x0000001c1d1c7210 */ /* 0x000fe20007ffe0ff */
[----:B------:R-:W-:Y:S01]  /*397c0*/  IMAD.MOV.U32 R29, RZ, RZ, R7 ;  /* 0x000000ffff1d7224 */ /* 0x000fe200078e0007 */
[----:B------:R-:W-:-:S03]  /*397d0*/  ISETP.GE.AND P5, PT, R3, UR9, PT ;  /* 0x0000000903007c0c */ /* 0x000fc6000bfa6270 */
[----:B------:R-:W-:Y:S01]  /*397e0*/  STSM.16.M88.4 [R28], R24 ;  /* 0x000000181c007844 */ /* 0x000fe20000000200 */
[----:B-1----:R-:W-:-:S04]  /*397f0*/  LOP3.LUT R6, R6, 0x3f, RZ, 0xc0, !PT ;  /* 0x0000003f06067812 */ /* 0x002fc800078ec0ff */
[----:B------:R-:W-:Y:S01]  /*39800*/  LEA R0, R6, UR4, 0x4 ;  /* 0x0000000406007c11 */ /* 0x000fe2000f8e20ff */
[----:B------:R-:W-:Y:S06]  /*39810*/  BAR.SYNC.DEFER_BLOCKING 0x0 ;  /* 0x0000000000007b1d */ /* 0x000fec0000010000 */
[----:B------:R-:W-:Y:S01]  /*39820*/  ULDC UR4, c[0x0][0x244] ;  /* 0x0000910000047ab9 */ /* 0x000fe20000000800 */
[----:B------:R-:W0:Y:S01]  /*39830*/  LDS.128 R24, [R0] ;  /* 0x0000000000187984 */ /* 0x000e220000000c00 */
[----:B------:R-:W-:Y:S06]  /*39840*/  BAR.SYNC.DEFER_BLOCKING 0x0 ;  /* 0x0000000000007b1d */ /* 0x000fec0000010000 */
[----:B0-----:R-:W-:Y:S04]  /*39850*/  STL.64 [R1+0x40], R24 ;  /* 0x0000401801007387 */ /* 0x001fe80000100a00 */
[----:B------:R-:W-:Y:S04]  /*39860*/  STL.64 [R1+0x48], R26 ;  /* 0x0000481a01007387 */ /* 0x000fe80000100a00 */
[----:B------:R-:W-:Y:S01]  /*39870*/  STSM.16.M88.4 [R28], R20 ;  /* 0x000000141c007844 */ /* 0x000fe20000000200 */
[----:B------:R-:W-:Y:S06]  /*39880*/  BAR.SYNC.DEFER_BLOCKING 0x0 ;  /* 0x0000000000007b1d */ /* 0x000fec0000010000 */
[----:B------:R-:W0:Y:S02]  /*39890*/  LDS.128 R20, [R0] ;  /* 0x0000000000147984 */ /* 0x000e240000000c00 */
[----:B------:R-:W-:Y:S06]  /*398a0*/  BAR.SYNC.DEFER_BLOCKING 0x0 ;  /* 0x0000000000007b1d */ /* 0x000fec0000010000 */
[----:B------:R-:W-:Y:S02]  /*398b0*/  STSM.16.M88.4 [R28], R16 ;  /* 0x000000101c007844 */ /* 0x000fe40000000200 */
[----:B------:R-:W-:Y:S06]  /*398c0*/  BAR.SYNC.DEFER_BLOCKING 0x0 ;  /* 0x0000000000007b1d */ /* 0x000fec0000010000 */
[----:B0-----:R-:W-:Y:S04]  /*398d0*/  STL.64 [R1+0x30], R20 ;  /* 0x0000301401007387 */ /* 0x001fe80000100a00 */
[----:B------:R-:W-:Y:S04]  /*398e0*/  STL.64 [R1+0x38], R22 ;  /* 0x0000381601007387 */ /* 0x000fe80000100a00 */
[----:B------:R-:W0:Y:S01]  /*398f0*/  LDS.128 R16, [R0] ;  /* 0x0000000000107984 */ /* 0x000e220000000c00 */
[----:B------:R-:W-:Y:S06]  /*39900*/  BAR.SYNC.DEFER_BLOCKING 0x0 ;  /* 0x0000000000007b1d */ /* 0x000fec0000010000 */
[----:B------:R-:W-:Y:S02]  /*39910*/  STSM.16.M88.4 [R28], R12 ;  /* 0x0000000c1c007844 */ /* 0x000fe40000000200 */
[----:B------:R-:W-:Y:S06]  /*39920*/  BAR.SYNC.DEFER_BLOCKING 0x0 ;  /* 0x0000000000007b1d */ /* 0x000fec0000010000 */
[----:B0-----:R-:W-:Y:S04]  /*39930*/  STL.64 [R1+0x20], R16 ;  /* 0x0000201001007387 */ /* 0x001fe80000100a00 */
[----:B------:R-:W-:Y:S04]  /*39940*/  STL.64 [R1+0x28], R18 ;  /* 0x0000281201007387 */ /* 0x000fe80000100a00 */
[----:B------:R-:W0:Y:S01]  /*39950*/  LDS.128 R12, [R0] ;  /* 0x00000000000c7984 */ /* 0x000e220000000c00 */
[----:B------:R-:W-:Y:S06]  /*39960*/  BAR.SYNC.DEFER_BLOCKING 0x0 ;  /* 0x0000000000007b1d */ /* 0x000fec0000010000 */
[----:B------:R1:W-:Y:S02]  /*39970*/  STSM.16.M88.4 [R28], R8 ;  /* 0x000000081c007844 */ /* 0x0003e40000000200 */
[----:B------:R-:W-:Y:S06]  /*39980*/  BAR.SYNC.DEFER_BLOCKING 0x0 ;  /* 0x0000000000007b1d */ /* 0x000fec0000010000 */
[----:B0-----:R0:W-:Y:S04]  /*39990*/  STL.64 [R1+0x10], R12 ;  /* 0x0000100c01007387 */ /* 0x0011e80000100a00 */
[----:B------:R2:W-:Y:S04]  /*399a0*/  STL.64 [R1+0x18], R14 ;  /* 0x0000180e01007387 */ /* 0x0005e80000100a00 */
[----:B-1----:R-:W3:Y:S04]  /*399b0*/  LDL.LU R8, [R1+0x90] ;  /* 0x0000900001087983 */ /* 0x002ee80000300800 */
[----:B------:R-:W3:Y:S04]  /*399c0*/  LDL.LU R9, [R1+0x94] ;  /* 0x0000940001097983 */ /* 0x000ee80000300800 */
[----:B------:R-:W1:Y:S04]  /*399d0*/  LDS.128 R4, [R0] ;  /* 0x0000000000047984 */ /* 0x000e680000000c00 */
[----:B------:R-:W3:Y:S04]  /*399e0*/  LDL.LU R10, [R1+0x98] ;  /* 0x00009800010a7983 */ /* 0x000ee80000300800 */
[----:B------:R-:W3:Y:S04]  /*399f0*/  LDL.LU R11, [R1+0x9c] ;  /* 0x00009c00010b7983 */ /* 0x000ee80000300800 */
[----:B0-----:R-:W4:Y:S04]  /*39a00*/  LDL.LU R12, [R1+0x80] ;  /* 0x00008000010c7983 */ /* 0x001f280000300800 */
[----:B------:R-:W4:Y:S04]  /*39a10*/  LDL.LU R13, [R1+0x84] ;  /* 0x00008400010d7983 */ /* 0x000f280000300800 */
[----:B--2---:R-:W4:Y:S04]  /*39a20*/  LDL.LU R14, [R1+0x88] ;  /* 0x00008800010e7983 */ /* 0x004f280000300800 */
[----:B------:R-:W4:Y:S04]  /*39a30*/  LDL.LU R15, [R1+0x8c] ;  /* 0x00008c00010f7983 */ /* 0x000f280000300800 */
        /* <DEDUP_REMOVED lines=12> */
[----:B-1----:R-:W-:Y:S04]  /*39b00*/  STL.64 [R1+0xa0], R4 ;  /* 0x0000a00401007387 */ /* 0x002fe80000100a00 */
[----:B------:R0:W-:Y:S01]  /*39b10*/  STL.64 [R1+0xa8], R6 ;  /* 0x0000a80601007387 */ /* 0x0001e20000100a00 */
[----:B------:R-:W-:Y:S06]  /*39b20*/  BAR.SYNC.DEFER_BLOCKING 0x0 ;  /* 0x0000000000007b1d */ /* 0x000fec0000010000 */
[----:B0-----:R-:W3:Y:S04]  /*39b30*/  LDL.LU.64 R6, [R1+0x1280] ;  /* 0x0012800001067983 */ /* 0x001ee80000300a00 */
[----:B------:R-:W3:Y:S04]  /*39b40*/  LDL.LU.64 R4, [R1+0x1278] ;  /* 0x0012780001047983 */ /* 0x000ee80000300a00 */
[----:B---3--:R-:W-:Y:S01]  /*39b50*/  STSM.16.M88.4 [R28], R4 ;  /* 0x000000041c007844 */ /* 0x008fe20000000200 */
[----:B------:R-:W-:Y:S06]  /*39b60*/  BAR.SYNC.DEFER_BLOCKING 0x0 ;  /* 0x0000000000007b1d */ /* 0x000fec0000010000 */
[----:B------:R-:W0:Y:S02]  /*39b70*/  LDS.128 R4, [R0] ;  /* 0x0000000000047984 */ /* 0x000e240000000c00 */
[----:B------:R-:W-:Y:S06]  /*39b80*/  BAR.SYNC.DEFER_BLOCKING 0x0 ;  /* 0x0000000000007b1d */ /* 0x000fec0000010000 */
[----:B------:R-:W-:Y:S02]  /*39b90*/  STSM.16.M88.4 [R28], R8 ;  /* 0x000000081c007844 */ /* 0x000fe40000000200 */
[----:B------:R-:W-:Y:S06]  /*39ba0*/  BAR.SYNC.DEFER_BLOCKING 0x0 ;  /* 0x0000000000007b1d */ /* 0x000fec0000010000 */
[----:B0-----:R-:W-:Y:S04]  /*39bb0*/  STL [R1+0x1218], R4 ;  /* 0x0012180401007387 */ /* 0x001fe80000100800 */
[----:B------:R-:W-:Y:S04]  /*39bc0*/  STL [R1+0x121c], R4 ;  /* 0x00121c0401007387 */ /* 0x000fe80000100800 */
[----:B------:R-:W-:Y:S04]  /*39bd0*/  STL [R1+0x1224], R4 ;  /* 0x0012240401007387 */ /* 0x000fe80000100800 */
[----:B------:R-:W-:Y:S04]  /*39be0*/  STL [R1+0x1214], R5 ;  /* 0x0012140501007387 */ /* 0x000fe80000100800 */
[----:B------:R-:W0:Y:S01]  /*39bf0*/  LDS.128 R8, [R0] ;  /* 0x0000000000087984 */ /* 0x000e220000000c00 */
[----:B------:R-:W-:Y:S06]  /*39c00*/  BAR.SYNC.DEFER_BLOCKING 0x0 ;  /* 0x0000000000007b1d */ /* 0x000fec0000010000 */
[----:B------:R-:W-:Y:S04]  /*39c10*/  STL [R1+0x1220], R5 ;  /* 0x0012200501007387 */ /* 0x000fe80000100800 */
[----:B------:R-:W-:Y:S04]  /*39c20*/  STL [R1+0x1210], R6 ;  /* 0x0012100601007387 */ /* 0x000fe80000100800 */
[----:B------:R-:W-:Y:S04]  /*39c30*/  STL [R1+0x120c], R7 ;  /* 0x00120c0701007387 */ /* 0x000fe80000100800 */
[----:B----4-:R-:W-:Y:S01]  /*39c40*/  STSM.16.M88.4 [R28], R12 ;  /* 0x0000000c1c007844 */ /* 0x010fe20000000200 */
[----:B------:R-:W-:Y:S06]  /*39c50*/  BAR.SYNC.DEFER_BLOCKING 0x0 ;  /* 0x0000000000007b1d */ /* 0x000fec0000010000 */
[----:B0-----:R-:W-:Y:S04]  /*39c60*/  STL.64 [R1+0x90], R8 ;  /* 0x0000900801007387 */ /* 0x001fe80000100a00 */
[----:B------:R0:W-:Y:S04]  /*39c70*/  STL.64 [R1+0x98], R10 ;  /* 0x0000980a01007387 */ /* 0x0001e80000100a00 */
[----:B0-----:R-:W3:Y:S04]  /*39c80*/  LDL.LU.64 R10, [R1+0x1270] ;  /* 0x00127000010a7983 */ /* 0x001ee80000300a00 */
[----:B------:R-:W3:Y:S04]  /*39c90*/  LDL.LU.64 R8, [R1+0x1268] ;  /* 0x0012680001087983 */ /* 0x000ee80000300a00 */
[----:B------:R-:W0:Y:S01]  /*39ca0*/  LDS.128 R12, [R0] ;  /* 0x00000000000c7984 */ /* 0x000e220000000c00 */
[----:B------:R-:W-:Y:S06]  /*39cb0*/  BAR.SYNC.DEFER_BLOCKING 0x0 ;  /* 0x0000000000007b1d */ /* 0x000fec0000010000 */
[----:B0-----:R-:W-:Y:S04]  /*39cc0*/  STL.64 [R1+0x80], R12 ;  /* 0x0000800c01007387 */ /* 0x001fe80000100a00 */
[----:B------:R0:W-:Y:S04]  /*39cd0*/  STL.64 [R1+0x88], R14 ;  /* 0x0000880e01007387 */ /* 0x0001e80000100a00 */
[----:B0-----:R-:W4:Y:S04]  /*39ce0*/  LDL.LU.64 R14, [R1+0x1260] ;  /* 0x00126000010e7983 */ /* 0x001f280000300a00 */
[----:B------:R-:W4:Y:S04]  /*39cf0*/  LDL.LU.64 R12, [R1+0x1258] ;  /* 0x00125800010c7983 */ /* 0x000f280000300a00 */
[----:B--2---:R-:W-:Y:S01]  /*39d00*/  STSM.16.M88.4 [R28], R16 ;  /* 0x000000101c007844 */ /* 0x004fe20000000200 */
[----:B------:R-:W-:Y:S06]  /*39d10*/  BAR.SYNC.DEFER_BLOCKING 0x0 ;  /* 0x0000000000007b1d */ /* 0x000fec0000010000 */
[----:B------:R-:W0:Y:S02]  /*39d20*/  LDS.128 R16, [R0] ;  /* 0x0000000000107984 */ /* 0x000e240000000c00 */
[----:B------:R-:W-:Y:S06]  /*39d30*/  BAR.SYNC.DEFER_BLOCKING 0x0 ;  /* 0x0000000000007b1d */ /* 0x000fec0000010000 */
[----:B------:R-:W-:Y:S02]  /*39d40*/  STSM.16.M88.4 [R28], R20 ;  /* 0x000000141c007844 */ /* 0x000fe40000000200 */
[----:B------:R-:W-:Y:S06]  /*39d50*/  BAR.SYNC.DEFER_BLOCKING 0x0 ;  /* 0x0000000000007b1d */ /* 0x000fec0000010000 */
[----:B0-----:R-:W-:Y:S04]  /*39d60*/  STL.64 [R1+0x70], R16 ;  /* 0x0000701001007387 */ /* 0x001fe80000100a00 */
[----:B------:R0:W-:Y:S04]  /*39d70*/  STL.64 [R1+0x78], R18 ;  /* 0x0000781201007387 */ /* 0x0001e80000100a00 */
[----:B------:R-:W1:Y:S01]  /*39d80*/  LDS.128 R20, [R0] ;  /* 0x0000000000147984 */ /* 0x000e620000000c00 */
[----:B------:R-:W-:Y:S06]  /*39d90*/  BAR.SYNC.DEFER_BLOCKING 0x0 ;  /* 0x0000000000007b1d */ /* 0x000fec0000010000 */
[----:B0-----:R-:W2:Y:S04]  /*39da0*/  LDL.LU.64 R18, [R1+0x1250] ;  /* 0x0012500001127983 */ /* 0x001ea80000300a00 */
[----:B------:R-:W2:Y:S04]  /*39db0*/  LDL.LU.64 R16, [R1+0x1248] ;  /* 0x0012480001107983 */ /* 0x000ea80000300a00 */
[----:B------:R-:W-:Y:S01]  /*39dc0*/  STSM.16.M88.4 [R28], R24 ;  /* 0x000000181c007844 */ /* 0x000fe20000000200 */
[----:B------:R-:W-:Y:S06]  /*39dd0*/  BAR.SYNC.DEFER_BLOCKING 0x0 ;  /* 0x0000000000007b1d */ /* 0x000fec0000010000 */
[----:B-1----:R-:W-:Y:S04]  /*39de0*/  STL.64 [R1+0x60], R20 ;  /* 0x0000601401007387 */ /* 0x002fe80000100a00 */
[----:B------:R0:W-:Y:S04]  /*39df0*/  STL.64 [R1+0x68], R22 ;  /* 0x0000681601007387 */ /* 0x0001e80000100a00 */
[----:B------:R-:W1:Y:S01]  /*39e00*/  LDS.128 R24, [R0] ;  /* 0x0000000000187984 */ /* 0x000e620000000c00 */
[----:B------:R-:W-:Y:S06]  /*39e10*/  BAR.SYNC.DEFER_BLOCKING 0x0 ;  /* 0x0000000000007b1d */ /* 0x000fec0000010000 */
[----:B0-----:R-:W2:Y:S04]  /*39e20*/  LDL.LU.64 R22, [R1+0x1240] ;  /* 0x0012400001167983 */ /* 0x001ea80000300a00 */
[----:B------:R-:W2:Y:S04]  /*39e30*/  LDL.LU.64 R20, [R1+0x1238] ;  /* 0x0012380001147983 */ /* 0x000ea80000300a00 */
[----:B-1----:R-:W-:Y:S04]  /*39e40*/  STL.64 [R1+0xb0], R24 ;  /* 0x0000b01801007387 */ /* 0x002fe80000100a00 */
[----:B------:R0:W-:Y:S04]  /*39e50*/  STL.64 [R1+0xb8], R26 ;  /* 0x0000b81a01007387 */ /* 0x0001e80000100a00 */
[----:B0-----:R-:W2:Y:S04]  /*39e60*/  LDL.LU.64 R26, [R1+0x1230] ;  /* 0x00123000011a7983 */ /* 0x001ea80000300a00 */
[----:B------:R-:W2:Y:S04]  /*39e70*/  LDL.LU.64 R24, [R1+0x1228] ;  /* 0x0012280001187983 */ /* 0x000ea80000300a00 */
[----:B------:R-:W2:Y:S04]  /*39e80*/  LDL R6, [R1+0x5cc] ;  /* 0x0005cc0001067983 */ /* 0x000ea80000100800 */
[----:B------:R-:W2:Y:S04]  /*39e90*/  LDL.LU R4, [R1+0x40] ;  /* 0x0000400001047983 */ /* 0x000ea80000300800 */
[----:B---3--:R-:W-:Y:S01]  /*39ea0*/  STSM.16.M88.4 [R28], R8 ;  /* 0x000000081c007844 */ /* 0x008fe20000000200 */
[----:B------:R-:W-:Y:S06]  /*39eb0*/  BAR.SYNC.DEFER_BLOCKING 0x0 ;  /* 0x0000000000007b1d */ /* 0x000fec0000010000 */
[----:B------:R-:W0:Y:S02]  /*39ec0*/  LDS.128 R8, [R0] ;  /* 0x0000000000087984 */ /* 0x000e240000000c00 */
[----:B------:R-:W-:Y:S06]  /*39ed0*/  BAR.SYNC.DEFER_BLOCKING 0x0 ;  /* 0x0000000000007b1d */ /* 0x000fec0000010000 */
[----:B----4-:R-:W-:Y:S02]  /*39ee0*/  STSM.16.M88.4 [R28], R12 ;  /* 0x0000000c1c007844 */ /* 0x010fe40000000200 */
[----:B------:R-:W-:Y:S06]  /*39ef0*/  BAR.SYNC.DEFER_BLOCKING 0x0 ;  /* 0x0000000000007b1d */ /* 0x000fec0000010000 */
[----:B0-----:R-:W-:Y:S04]  /*39f00*/  STL.64 [R1+0x50], R8 ;  /* 0x0000500801007387 */ /* 0x001fe80000100a00 */
[----:B------:R-:W-:Y:S04]  /*39f10*/  STL.64 [R1+0x58], R10 ;  /* 0x0000580a01007387 */ /* 0x000fe80000100a00 */
[----:B------:R-:W0:Y:S01]  /*39f20*/  LDS.128 R8, [R0] ;  /* 0x0000000000087984 */ /* 0x000e220000000c00 */
[----:B------:R-:W-:Y:S06]  /*39f30*/  BAR.SYNC.DEFER_BLOCKING 0x0 ;  /* 0x0000000000007b1d */ /* 0x000fec0000010000 */
[----:B0-----:R0:W-:Y:S04]  /*39f40*/  STL [R1+0x11fc], R8 ;  /* 0x0011fc0801007387 */ /* 0x0011e80000100800 */
[----:B0-----:R-:W3:Y:S04]  /*39f50*/  LDL R8, [R1+0x5d0] ;  /* 0x0005d00001087983 */ /* 0x001ee80000100800 */
[----:B--2---:R-:W-:Y:S01]  /*39f60*/  STSM.16.M88.4 [R28], R16 ;  /* 0x000000101c007844 */ /* 0x004fe20000000200 */
[----:B------:R-:W-:Y:S06]  /*39f70*/  BAR.SYNC.DEFER_BLOCKING 0x0 ;  /* 0x0000000000007b1d */ /* 0x000fec0000010000 */
[----:B------:R-:W0:Y:S02]  /*39f80*/  LDS.128 R12, [R0] ;  /* 0x00000000000c7984 */ /* 0x000e240000000c00 */
[----:B------:R-:W-:Y:S06]  /*39f90*/  BAR.SYNC.DEFER_BLOCKING 0x0 ;  /* 0x0000000000007b1d */ /* 0x000fec0000010000 */
[----:B------:R-:W-:Y:S04]  /*39fa0*/  STL [R1+0x11f8], R9 ;  /* 0x0011f80901007387 */ /* 0x000fe80000100800 */
[----:B------:R1:W-:Y:S04]  /*39fb0*/  STL [R1+0x11f4], R10 ;  /* 0x0011f40a01007387 */ /* 0x0003e80000100800 */
[----:B------:R-:W-:Y:S01]  /*39fc0*/  STSM.16.M88.4 [R28], R20 ;  /* 0x000000141c007844 */ /* 0x000fe20000000200 */
[----:B-1----:R-:W-:-:S03]  /*39fd0*/  IMAD.MOV.U32 R10, RZ, RZ, R29 ;  /* 0x000000ffff0a7224 */ /* 0x002fc600078e001d */
[----:B------:R-:W-:Y:S04]  /*39fe0*/  STL [R1+0x11f0], R11 ;  /* 0x0011f00b01007387 */ /* 0x000fe80000100800 */
[----:B0-----:R-:W-:Y:S04]  /*39ff0*/  STL [R1+0x1208], R13 ;  /* 0x0012080d01007387 */ /* 0x001fe80000100800 */
[----:B------:R-:W-:Y:S04]  /*3a000*/  STL [R1+0x1204], R14 ;  /* 0x0012040e01007387 */ /* 0x000fe80000100800 */
[----:B------:R0:W-:Y:S04]  /*3a010*/  STL [R1+0x1200], R15 ;  /* 0x0012000f01007387 */ /* 0x0001e80000100800 */
[----:B0-----:R-:W2:Y:S01]  /*3a020*/  LDL.LU R15, [R1+0x30] ;  /* 0x00003000010f7983 */ /* 0x001ea20000300800 */
[----:B------:R-:W-:Y:S01]  /*3a030*/  IMAD R16, R6, UR4, RZ ;  /* 0x0000000406107c24 */ /* 0x000fe2000f8e02ff */
[----:B------:R-:W-:Y:S04]  /*3a040*/  BAR.SYNC.DEFER_BLOCKING 0x0 ;  /* 0x0000000000007b1d */ /* 0x000fe80000010000 */
[----:B------:R-:W-:-:S04]  /*3a050*/  LEA R20, P6, R16, UR10, 0x1 ;  /* 0x0000000a10147c11 */ /* 0x000fc8000f8c08ff */
[----:B------:R-:W-:Y:S02]  /*3a060*/  LEA.HI.X.SX32 R21, R16, UR11, 0x1, P6 ;  /* 0x0000000b10157c11 */ /* 0x000fe4000b0f0eff */
[----:B------:R-:W-:Y:S02]  /*3a070*/  ISETP.GE.AND P3, PT, R6, UR8, PT ;  /* 0x0000000806007c0c */ /* 0x000fe4000bf66270 */
[----:B------:R-:W4:Y:S01]  /*3a080*/  LDL.LU R6, [R1+0x44] ;  /* 0x0000440001067983 */ /* 0x000f220000300800 */
[----:B---3--:R-:W-:Y:S01]  /*3a090*/  IMAD R3, R8, UR4, RZ ;  /* 0x0000000408037c24 */ /* 0x008fe2000f8e02ff */
[----:B------:R-:W-:-:S04]  /*3a0a0*/  ULDC UR4, c[0x0][0x248] ;  /* 0x0000920000047ab9 */ /* 0x000fc80000000800 */
[C---:B------:R-:W-:Y:S01]  /*3a0b0*/  LEA R2, P4, R3.reuse, UR10, 0x1 ;  /* 0x0000000a03027c11 */ /* 0x040fe2000f8808ff */
[C---:B------:R-:W-:Y:S01]  /*3a0c0*/  IMAD R29, R10.reuse, UR4, RZ ;  /* 0x000000040a1d7c24 */ /* 0x040fe2000f8e02ff */
[----:B------:R-:W-:Y:S01]  /*3a0d0*/  ISETP.LT.AND P3, PT, R10, UR9, !P3 ;  /* 0x000000090a007c0c */ /* 0x000fe2000df61270 */
[----:B------:R-:W-:Y:S01]  /*3a0e0*/  ULDC UR10, c[0x0][0x228] ;  /* 0x00008a00000a7ab9 */ /* 0x000fe20000000800 */
[----:B------:R-:W-:Y:S02]  /*3a0f0*/  LEA.HI.X.SX32 R3, R3, UR11, 0x1, P4 ;  /* 0x0000000b03037c11 */ /* 0x000fe4000a0f0eff */
[----:B------:R-:W-:Y:S01]  /*3a100*/  PRMT R5, R4, 0x7632, R5 ;  /* 0x0000763204057816 */ /* 0x000fe20000000005 */
[----:B------:R-:W-:Y:S01]  /*3a110*/  IMAD.WIDE R22, R29, 0x2, R20 ;  /* 0x000000021d167825 */ /* 0x000fe200078e0214 */
[----:B------:R-:W-:-:S03]  /*3a120*/  ULDC UR11, c[0x0][0x228] ;  /* 0x00008a00000b7ab9 */ /* 0x000fc60000000800 */
[----:B------:R-:W-:-:S05]  /*3a130*/  IMAD.WIDE R16, R29, 0x2, R2 ;  /* 0x000000021d107825 */ /* 0x000fca00078e0202 */
[----:B------:R-:W-:Y:S04]  /*3a140*/  STL.64 [R1], R16 ;  /* 0x0000001001007387 */ /* 0x000fe80000100a00 */
[----:B------:R-:W0:Y:S01]  /*3a150*/  LDS.128 R16, [R0] ;  /* 0x0000000000107984 */ /* 0x000e220000000c00 */
[----:B------:R-:W-:Y:S06]  /*3a160*/  BAR.SYNC.DEFER_BLOCKING 0x0 ;  /* 0x0000000000007b1d */ /* 0x000fec0000010000 */
[----:B------:R-:W-:Y:S04]  /*3a170*/  STSM.16.M88.4 [R28], R24 ;  /* 0x000000181c007844 */ /* 0x000fe80000000200 */
[----:B0-----:R0:W-:Y:S04]  /*3a180*/  STL [R1+0x11ec], R19 ;  /* 0x0011ec1301007387 */ /* 0x0011e80000100800 */
[----:B0-----:R-:W3:Y:S04]  /*3a190*/  LDL.LU R19, [R1+0x5cc] ;  /* 0x0005cc0001137983 */ /* 0x001ee80000300800 */
[----:B------:R-:W2:Y:S01]  /*3a1a0*/  LDL.LU.64 R24, [R1] ;  /* 0x0000000001187983 */ /* 0x000ea20000300a00 */
[----:B------:R-:W-:Y:S01]  /*3a1b0*/  BAR.SYNC.DEFER_BLOCKING 0x0 ;  /* 0x0000000000007b1d */ /* 0x000fe20000010000 */
[----:B------:R-:W-:-:S04]  /*3a1c0*/  ISETP.GE.AND P4, PT, R8, UR8, PT ;  /* 0x0000000808007c0c */ /* 0x000fc8000bf86270 */
[----:B------:R-:W-:Y:S02]  /*3a1d0*/  ISETP.LT.AND P6, PT, R10, UR9, !P4 ;  /* 0x000000090a007c0c */ /* 0x000fe4000e7c1270 */
[----:B------:R-:W-:Y:S01]  /*3a1e0*/  ISETP.LT.AND P4, PT, R8, UR8, !P1 ;  /* 0x0000000808007c0c */ /* 0x000fe2000cf81270 */
[----:B------:R-:W-:-:S10]  /*3a1f0*/  VIADD R26, R29, UR4 ;  /* 0x000000041d1a7c36 */ /* 0x000fd40008000000 */
[----:B--2---:R0:W-:Y:S04]  /*3a200*/  @P6 STG.E.U16 desc[UR6][R24.64], R4 ;  /* 0x0000000418006986 */ /* 0x0041e8000c101506 */
[----:B------:R1:W-:Y:S04]  /*3a210*/  @P3 STG.E.U16 desc[UR6][R22.64], R5 ;  /* 0x0000000516003986 */ /* 0x0003e8000c101506 */
[----:B0-----:R-:W2:Y:S04]  /*3a220*/  LDL.LU R4, [R1+0x1224] ;  /* 0x0012240001047983 */ /* 0x001ea80000300800 */
[----:B-1----:R-:W2:Y:S01]  /*3a230*/  LDL.LU R5, [R1+0x34] ;  /* 0x0000340001057983 */ /* 0x002ea20000300800 */
[----:B---3--:R-:W-:Y:S01]  /*3a240*/  ISETP.LT.AND P1, PT, R19, UR8, !P1 ;  /* 0x0000000813007c0c */ /* 0x008fe2000cf21270 */
[----:B------:R-:W-:Y:S01]  /*3a250*/  IMAD.WIDE R22, R26, 0x2, R2 ;  /* 0x000000021a167825 */ /* 0x000fe200078e0202 */
[----:B------:R-:W-:-:S02]  /*3a260*/  ISETP.LT.AND P6, PT, R8, UR8, !P5 ;  /* 0x0000000808007c0c */ /* 0x000fc4000efc1270 */
[----:B------:R-:W-:Y:S01]  /*3a270*/  ISETP.LT.AND P5, PT, R19, UR8, !P5 ;  /* 0x0000000813007c0c */ /* 0x000fe2000efa1270 */
[C---:B------:R-:W-:Y:S01]  /*3a280*/  VIADD R28, R26.reuse, UR4 ;  /* 0x000000041a1c7c36 */ /* 0x040fe20008000000 */
[----:B------:R-:W-:Y:S01]  /*3a290*/  PRMT R11, R15, 0x7632, R11 ;  /* 0x000076320f0b7816 */ /* 0x000fe2000000000b */
[----:B------:R-:W-:Y:S01]  /*3a2a0*/  IMAD.WIDE R26, R26, 0x2, R20 ;  /* 0x000000021a1a7825 */ /* 0x000fe200078e0214 */
[----:B------:R0:W-:Y:S03]  /*3a2b0*/  @P4 STG.E.U16 desc[UR6][R22.64], R15 ;  /* 0x0000000f16004986 */ /* 0x0001e6000c101506 */
[----:B------:R-:W-:Y:S02]  /*3a2c0*/  VIADD R24, R10, 0x4 ;  /* 0x000000040a187836 */ /* 0x000fe40000000000 */
[----:B------:R1:W-:Y:S01]  /*3a2d0*/  @P1 STG.E.U16 desc[UR6][R26.64], R11 ;  /* 0x0000000b1a001986 */ /* 0x0003e2000c101506 */
[----:B------:R-:W-:-:S02]  /*3a2e0*/  ISETP.LT.AND P1, PT, R8, UR8, !P0 ;  /* 0x0000000808007c0c */ /* 0x000fc4000c721270 */
[----:B------:R-:W-:Y:S01]  /*3a2f0*/  ISETP.GE.AND P3, PT, R24, UR9, PT ;  /* 0x0000000918007c0c */ /* 0x000fe2000bf66270 */
[----:B------:R-:W-:Y:S01]  /*3a300*/  IMAD.WIDE R24, R28, 0x2, R2 ;  /* 0x000000021c187825 */ /* 0x000fe200078e0202 */
[----:B------:R-:W-:-:S03]  /*3a310*/  ISETP.LT.AND P0, PT, R19, UR8, !P0 ;  /* 0x0000000813007c0c */ /* 0x000fc6000c701270 */
[----:B0-----:R-:W-:Y:S01]  /*3a320*/  IMAD.WIDE R22, R28, 0x2, R20 ;  /* 0x000000021c167825 */ /* 0x001fe200078e0214 */
[----:B----4-:R-:W-:Y:S03]  /*3a330*/  @P6 STG.E.U16 desc[UR6][R24.64], R6 ;  /* 0x0000000618006986 */ /* 0x010fe6000c101506 */
[----:B------:R-:W-:Y:S02]  /*3a340*/  VIADD R29, R10, 0x5 ;  /* 0x000000050a1d7836 */ /* 0x000fe40000000000 */
[----:B-1----:R-:W-:-:S03]  /*3a350*/  VIADD R26, R28, UR4 ;  /* 0x000000041c1a7c36 */ /* 0x002fc60008000000 */
[----:B------:R-:W-:Y:S01]  /*3a360*/  ISETP.GE.AND P4, PT, R29, UR9, PT ;  /* 0x000000091d007c0c */ /* 0x000fe2000bf86270 */
[----:B------:R-:W-:Y:S01]  /*3a370*/  VIADD R28, R26, UR4 ;  /* 0x000000041a1c7c36 */ /* 0x000fe20008000000 */
[----:B--2---:R-:W-:-:S05]  /*3a380*/  PRMT R4, R6, 0x7632, R4 ;  /* 0x0000763206047816 */ /* 0x004fca0000000004 */
[----:B------:R0:W-:Y:S01]  /*3a390*/  @P5 STG.E.U16 desc[UR6][R22.64], R4 ;  /* 0x0000000416005986 */ /* 0x0001e2000c101506 */
[----:B------:R-:W-:Y:S01]  /*3a3a0*/  PRMT R29, R5, 0x7632, R29 ;  /* 0x00007632051d7816 */ /* 0x000fe2000000001d */
[C---:B0-----:R-:W-:Y:S02]  /*3a3b0*/  IMAD.WIDE R22, R26.reuse, 0x2, R2 ;  /* 0x000000021a167825 */ /* 0x041fe400078e0202 */
[----:B------:R-:W2:Y:S02]  /*3a3c0*/  LDL.LU R4, [R1+0x38] ;  /* 0x0000380001047983 */ /* 0x000ea40000300800 */
[----:B------:R-:W-:Y:S02]  /*3a3d0*/  IMAD.WIDE R26, R26, 0x2, R20 ;  /* 0x000000021a1a7825 */ /* 0x000fe400078e0214 */
[----:B------:R-:W3:Y:S04]  /*3a3e0*/  LDL.LU R6, [R1+0x3c] ;  /* 0x00003c0001067983 */ /* 0x000ee80000300800 */
[----:B------:R-:W4:Y:S04]  /*3a3f0*/  LDL.LU R15, [R1+0x20] ;  /* 0x00002000010f7983 */ /* 0x000f280000300800 */
[----:B------:R-:W4:Y:S04]  /*3a400*/  LDL.LU R11, [R1+0x10] ;  /* 0x00001000010b7983 */ /* 0x000f280000300800 */
[----:B------:R0:W-:Y:S04]  /*3a410*/  @P1 STG.E.U16 desc[UR6][R22.64], R5 ;  /* 0x0000000516001986 */ /* 0x0001e8000c101506 */
[----:B------:R1:W-:Y:S04]  /*3a420*/  @P0 STG.E.U16 desc[UR6][R26.64], R29 ;  /* 0x0000001d1a000986 */ /* 0x0003e8000c101506 */
[----:B0-----:R-:W3:Y:S04]  /*3a430*/  LDL.LU R5, [R1+0x1220] ;  /* 0x0012200001057983 */ /* 0x001ee80000300800 */
[----:B-1----:R-:W4:Y:S01]  /*3a440*/  LDL.LU R26, [R1+0x48] ;  /* 0x00004800011a7983 */ /* 0x002f220000300800 */
[----:B------:R-:W-:Y:S01]  /*3a450*/  ISETP.LT.AND P5, PT, R8, UR8, !P3 ;  /* 0x0000000808007c0c */ /* 0x000fe2000dfa1270 */
[C---:B------:R-:W-:Y:S01]  /*3a460*/  VIADD R25, R10.reuse, 0x6 ;  /* 0x000000060a197836 */ /* 0x040fe20000000000 */
[----:B------:R-:W-:Y:S01]  /*3a470*/  ISETP.LT.AND P3, PT, R19, UR8, !P3 ;  /* 0x0000000813007c0c */ /* 0x000fe2000df61270 */
[----:B------:R-:W-:-:S03]  /*3a480*/  VIADD R24, R10, 0x7 ;  /* 0x000000070a187836 */ /* 0x000fc60000000000 */
[----:B------:R-:W-:Y:S02]  /*3a490*/  ISETP.GE.AND P6, PT, R25, UR9, PT ;  /* 0x0000000919007c0c */ /* 0x000fe4000bfc6270 */
[----:B------:R-:W-:Y:S01]  /*3a4a0*/  ISETP.GE.AND P1, PT, R24, UR9, PT ;  /* 0x0000000918007c0c */ /* 0x000fe2000bf26270 */
[----:B------:R-:W-:Y:S01]  /*3a4b0*/  IMAD.WIDE R24, R28, 0x2, R2 ;  /* 0x000000021c187825 */ /* 0x000fe200078e0202 */
[----:B------:R-:W-:-:S03]  /*3a4c0*/  ISETP.LT.AND P0, PT, R8, UR8, !P4 ;  /* 0x0000000808007c0c */ /* 0x000fc6000e701270 */
[----:B------:R-:W-:Y:S01]  /*3a4d0*/  IMAD.WIDE R22, R28, 0x2, R20 ;  /* 0x000000021c167825 */ /* 0x000fe200078e0214 */
[----:B--2---:R-:W-:Y:S02]  /*3a4e0*/  PRMT R29, R4, 0x7632, R29 ;  /* 0x00007632041d7816 */ /* 0x004fe4000000001d */
[----:B----4-:R-:W-:Y:S01]  /*3a4f0*/  PRMT R27, R26, 0x7632, R27 ;  /* 0x000076321a1b7816 */ /* 0x010fe2000000001b */
[----:B------:R0:W-:Y:S04]  /*3a500*/  @P5 STG.E.U16 desc[UR6][R24.64], R26 ;  /* 0x0000001a18005986 */ /* 0x0001e8000c101506 */
[----:B------:R1:W-:Y:S01]  /*3a510*/  @P3 STG.E.U16 desc[UR6][R22.64], R27 ;  /* 0x0000001b16003986 */ /* 0x0003e2000c101506 */
[----:B0-----:R-:W-:Y:S02]  /*3a520*/  VIADD R26, R28, UR4 ;  /* 0x000000041c1a7c36 */ /* 0x001fe40008000000 */
[----:B-1----:R-:W-:-:S02]  /*3a530*/  VIADD R27, R10, 0x8 ;  /* 0x000000080a1b7836 */ /* 0x002fc40000000000 */
[----:B------:R-:W-:-:S03]  /*3a540*/  IMAD.WIDE R24, R26, 0x2, R2 ;  /* 0x000000021a187825 */ /* 0x000fc600078e0202 */
[----:B------:R-:W-:Y:S02]  /*3a550*/  ISETP.GE.AND P3, PT, R27, UR9, PT ;  /* 0x000000091b007c0c */ /* 0x000fe4000bf66270 */
[----:B------:R-:W2:Y:S04]  /*3a560*/  LDL.LU R27, [R1+0x4c] ;  /* 0x00004c00011b7983 */ /* 0x000ea80000300800 */
[----:B------:R0:W-:Y:S04]  /*3a570*/  @P0 STG.E.U16 desc[UR6][R24.64], R4 ;  /* 0x0000000418000986 */ /* 0x0001e8000c101506 */
[----:B0-----:R-:W4:Y:S01]  /*3a580*/  LDL.LU R4, [R1+0x121c] ;  /* 0x00121c0001047983 */ /* 0x001f220000300800 */
[----:B------:R-:W-:Y:S01]  /*3a590*/  ISETP.LT.AND P4, PT, R19, UR8, !P4 ;  /* 0x0000000813007c0c */ /* 0x000fe2000e781270 */
[----:B------:R-:W-:Y:S01]  /*3a5a0*/  IMAD.WIDE R22, R26, 0x2, R20 ;  /* 0x000000021a167825 */ /* 0x000fe200078e0214 */
[----:B------:R-:W-:-:S03]  /*3a5b0*/  ISETP.LT.AND P5, PT, R8, UR8, !P6 ;  /* 0x0000000808007c0c */ /* 0x000fc6000f7a1270 */
[----:B------:R-:W-:Y:S01]  /*3a5c0*/  VIADD R26, R26, UR4 ;  /* 0x000000041a1a7c36 */ /* 0x000fe20008000000 */
[----:B------:R-:W-:Y:S01]  /*3a5d0*/  ISETP.LT.AND P6, PT, R19, UR8, !P6 ;  /* 0x0000000813007c0c */ /* 0x000fe2000f7c1270 */
[----:B------:R-:W-:-:S06]  /*3a5e0*/  VIADD R28, R10, 0x9 ;  /* 0x000000090a1c7836 */ /* 0x000fcc0000000000 */
[----:B------:R0:W-:Y:S01]  /*3a5f0*/  @P4 STG.E.U16 desc[UR6][R22.64], R29 ;  /* 0x0000001d16004986 */ /* 0x0001e2000c101506 */
[----:B------:R-:W-:Y:S02]  /*3a600*/  ISETP.LT.AND P4, PT, R8, UR8, !P1 ;  /* 0x0000000808007c0c */ /* 0x000fe4000cf81270 */
[----:B------:R-:W-:Y:S02]  /*3a610*/  ISETP.LT.AND P1, PT, R19, UR8, !P1 ;  /* 0x0000000813007c0c */ /* 0x000fe4000cf21270 */
[----:B------:R-:W-:Y:S01]  /*3a620*/  ISETP.GE.AND P0, PT, R28, UR9, PT ;  /* 0x000000091c007c0c */ /* 0x000fe2000bf06270 */
[C---:B------:R-:W-:Y:S02]  /*3a630*/  VIADD R28, R26.reuse, UR4 ;  /* 0x000000041a1c7c36 */ /* 0x040fe40008000000 */
[----:B0-----:R-:W-:Y:S01]  /*3a640*/  IMAD.WIDE R22, R26, 0x2, R2 ;  /* 0x000000021a167825 */ /* 0x001fe200078e0202 */
[----:B---3--:R-:W-:-:S03]  /*3a650*/  PRMT R5, R6, 0x7632, R5 ;  /* 0x0000763206057816 */ /* 0x008fc60000000005 */
[C---:B------:R-:W-:Y:S01]  /*3a660*/  IMAD.WIDE R24, R28.reuse, 0x2, R20 ;  /* 0x000000021c187825 */ /* 0x040fe200078e0214 */
[----:B--2---:R0:W-:Y:S03]  /*3a670*/  @P5 STG.E.U16 desc[UR6][R22.64], R27 ;  /* 0x0000001b16005986 */ /* 0x0041e6000c101506 */
[----:B0-----:R-:W-:Y:S01]  /*3a680*/  IMAD.WIDE R22, R28, 0x2, R2 ;  /* 0x000000021c167825 */ /* 0x001fe200078e0202 */
[----:B----4-:R-:W-:-:S03]  /*3a690*/  PRMT R4, R27, 0x7632, R4 ;  /* 0x000076321b047816 */ /* 0x010fc60000000004 */
[----:B------:R-:W-:-:S05]  /*3a6a0*/  IMAD.WIDE R26, R26, 0x2, R20 ;  /* 0x000000021a1a7825 */ /* 0x000fca00078e0214 */
[----:B------:R0:W-:Y:S04]  /*3a6b0*/  @P6 STG.E.U16 desc[UR6][R26.64], R4 ;  /* 0x000000041a006986 */ /* 0x0001e8000c101506 */
[----:B------:R-:W-:Y:S04]  /*3a6c0*/  @P4 STG.E.U16 desc[UR6][R22.64], R6 ;  /* 0x0000000616004986 */ /* 0x000fe8000c101506 */
[----:B------:R1:W-:Y:S04]  /*3a6d0*/  @P1 STG.E.U16 desc[UR6][R24.64], R5 ;  /* 0x0000000518001986 */ /* 0x0003e8000c101506 */
[----:B0-----:R-:W2:Y:S04]  /*3a6e0*/  LDL.LU R4, [R1+0x1218] ;  /* 0x0012180001047983 */ /* 0x001ea80000300800 */
[----:B-1----:R-:W3:Y:S01]  /*3a6f0*/  LDL.LU R5, [R1+0x24] ;  /* 0x0000240001057983 */ /* 0x002ee20000300800 */
[----:B------:R-:W-:Y:S01]  /*3a700*/  ISETP.LT.AND P5, PT, R8, UR8, !P3 ;  /* 0x0000000808007c0c */ /* 0x000fe2000dfa1270 */
[----:B------:R-:W-:Y:S01]  /*3a710*/  VIADD R26, R28, UR4 ;  /* 0x000000041c1a7c36 */ /* 0x000fe20008000000 */
[----:B------:R-:W-:-:S02]  /*3a720*/  ISETP.LT.AND P3, PT, R19, UR8, !P3 ;  /* 0x0000000813007c0c */ /* 0x000fc4000df61270 */
[----:B------:R-:W-:Y:S01]  /*3a730*/  ISETP.LT.AND P4, PT, R8, UR8, !P0 ;  /* 0x0000000808007c0c */ /* 0x000fe2000c781270 */
[----:B------:R-:W-:Y:S01]  /*3a740*/  IMAD.WIDE R22, R26, 0x2, R2 ;  /* 0x000000021a167825 */ /* 0x000fe200078e0202 */
[----:B------:R-:W-:Y:S01]  /*3a750*/  ISETP.LT.AND P0, PT, R19, UR8, !P0 ;  /* 0x0000000813007c0c */ /* 0x000fe2000c701270 */
[----:B------:R-:W4:Y:S02]  /*3a760*/  LDL.LU R6, [R1+0x14] ;  /* 0x0000140001067983 */ /* 0x000f240000300800 */
[C---:B------:R-:W-:Y:S02]  /*3a770*/  VIADD R29, R10.reuse, 0xa ;  /* 0x0000000a0a1d7836 */ /* 0x040fe40000000000 */
[----:B------:R-:W-:Y:S01]  /*3a780*/  VIADD R24, R10, 0xb ;  /* 0x0000000b0a187836 */ /* 0x000fe20000000000 */
[----:B------:R-:W-:Y:S01]  /*3a790*/  PRMT R13, R15, 0x7632, R13 ;  /* 0x000076320f0d7816 */ /* 0x000fe2000000000d */
[----:B------:R-:W-:Y:S01]  /*3a7a0*/  VIADD R28, R26, UR4 ;  /* 0x000000041a1c7c36 */ /* 0x000fe20008000000 */
[----:B------:R0:W-:Y:S01]  /*3a7b0*/  @P5 STG.E.U16 desc[UR6][R22.64], R15 ;  /* 0x0000000f16005986 */ /* 0x0001e2000c101506 */
[----:B------:R-:W-:-:S02]  /*3a7c0*/  ISETP.GE.AND P6, PT, R29, UR9, PT ;  /* 0x000000091d007c0c */ /* 0x000fc4000bfc6270 */
[----:B------:R-:W-:Y:S01]  /*3a7d0*/  ISETP.GE.AND P1, PT, R24, UR9, PT ;  /* 0x0000000918007c0c */ /* 0x000fe2000bf26270 */
[----:B------:R-:W-:Y:S01]  /*3a7e0*/  IMAD.WIDE R24, R28, 0x2, R2 ;  /* 0x000000021c187825 */ /* 0x000fe200078e0202 */
[----:B------:R-:W-:-:S03]  /*3a7f0*/  PRMT R7, R11, 0x7632, R7 ;  /* 0x000076320b077816 */ /* 0x000fc60000000007 */
[----:B0-----:R-:W-:-:S04]  /*3a800*/  IMAD.WIDE R22, R26, 0x2, R20 ;  /* 0x000000021a167825 */ /* 0x001fc800078e0214 */
[----:B------:R-:W-:Y:S01]  /*3a810*/  IMAD.WIDE R26, R28, 0x2, R20 ;  /* 0x000000021c1a7825 */ /* 0x000fe200078e0214 */
[----:B------:R0:W-:Y:S01]  /*3a820*/  @P3 STG.E.U16 desc[UR6][R22.64], R13 ;  /* 0x0000000d16003986 */ /* 0x0001e2000c101506 */
[----:B------:R-:W-:Y:S02]  /*3a830*/  ISETP.LT.AND P3, PT, R8, UR8, !P6 ;  /* 0x0000000808007c0c */ /* 0x000fe4000f761270 */
[----:B------:R-:W-:Y:S01]  /*3a840*/  ISETP.LT.AND P6, PT, R19, UR8, !P6 ;  /* 0x0000000813007c0c */ /* 0x000fe2000f7c1270 */
[----:B------:R1:W-:Y:S01]  /*3a850*/  @P4 STG.E.U16 desc[UR6][R24.64], R11 ;  /* 0x0000000b18004986 */ /* 0x0003e2000c101506 */
[----:B------:R-:W-:-:S03]  /*3a860*/  VIADD R29, R10, 0xc ;  /* 0x0000000c0a1d7836 */ /* 0x000fc60000000000 */
[----:B------:R1:W-:Y:S01]  /*3a870*/  @P0 STG.E.U16 desc[UR6][R26.64], R7 ;  /* 0x000000071a000986 */ /* 0x0003e2000c101506 */
[----:B0-----:R-:W-:Y:S01]  /*3a880*/  VIADD R22, R28, UR4 ;  /* 0x000000041c167c36 */ /* 0x001fe20008000000 */
[----:B------:R-:W-:-:S03]  /*3a890*/  ISETP.GE.AND P5, PT, R29, UR9, PT ;  /* 0x000000091d007c0c */ /* 0x000fc6000bfa6270 */
[C---:B-1----:R-:W-:Y:S01]  /*3a8a0*/  IMAD.WIDE R24, R22.reuse, 0x2, R2 ;  /* 0x0000000216187825 */ /* 0x042fe200078e0202 */
[----:B------:R-:W2:Y:S03]  /*3a8b0*/  LDL.LU R7, [R1+0x28] ;  /* 0x0000280001077983 */ /* 0x000ea60000300800 */
[----:B------:R-:W-:Y:S01]  /*3a8c0*/  IMAD.WIDE R26, R22, 0x2, R20 ;  /* 0x00000002161a7825 */ /* 0x000fe200078e0214 */
[----:B------:R-:W2:Y:S04]  /*3a8d0*/  LDL.LU R15, [R1+0x2c] ;  /* 0x00002c00010f7983 */ /* 0x000ea80000300800 */
[----:B------:R-:W2:Y:S04]  /*3a8e0*/  LDL.LU R11, [R1+0x1c] ;  /* 0x00001c00010b7983 */ /* 0x000ea80000300800 */
[----:B------:R-:W2:Y:S01]  /*3a8f0*/  LDL.LU R13, [R1+0xa0] ;  /* 0x0000a000010d7983 */ /* 0x000ea20000300800 */
[----:B---3--:R-:W-:-:S03]  /*3a900*/  PRMT R29, R5, 0x7632, R29 ;  /* 0x00007632051d7816 */ /* 0x008fc6000000001d */
[----:B------:R0:W-:Y:S04]  /*3a910*/  @P3 STG.E.U16 desc[UR6][R24.64], R5 ;  /* 0x0000000518003986 */ /* 0x0001e8000c101506 */
[----:B------:R1:W-:Y:S04]  /*3a920*/  @P6 STG.E.U16 desc[UR6][R26.64], R29 ;  /* 0x0000001d1a006986 */ /* 0x0003e8000c101506 */
[----:B0-----:R-:W3:Y:S04]  /*3a930*/  LDL.LU R5, [R1+0x1214] ;  /* 0x0012140001057983 */ /* 0x001ee80000300800 */
[----:B-1----:R-:W3:Y:S01]  /*3a940*/  LDL.LU R29, [R1+0x18] ;  /* 0x00001800011d7983 */ /* 0x002ee20000300800 */
[----:B------:R-:W-:-:S02]  /*3a950*/  ISETP.LT.AND P4, PT, R8, UR8, !P1 ;  /* 0x0000000808007c0c */ /* 0x000fc4000cf81270 */
[----:B------:R-:W-:Y:S01]  /*3a960*/  ISETP.LT.AND P1, PT, R19, UR8, !P1 ;  /* 0x0000000813007c0c */ /* 0x000fe2000cf21270 */
[----:B------:R-:W-:Y:S02]  /*3a970*/  VIADD R23, R10, 0xe ;  /* 0x0000000e0a177836 */ /* 0x000fe40000000000 */
[----:B------:R-:W-:Y:S02]  /*3a980*/  VIADD R22, R22, UR4 ;  /* 0x0000000416167c36 */ /* 0x000fe40008000000 */
[----:B------:R-:W-:Y:S01]  /*3a990*/  VIADD R28, R10, 0xd ;  /* 0x0000000d0a1c7836 */ /* 0x000fe20000000000 */
[----:B------:R-:W-:Y:S01]  /*3a9a0*/  ISETP.LT.AND P6, PT, R8, UR8, !P5 ;  /* 0x0000000808007c0c */ /* 0x000fe2000efc1270 */
[C---:B------:R-:W-:Y:S01]  /*3a9b0*/  IMAD.WIDE R24, R22.reuse, 0x2, R2 ;  /* 0x0000000216187825 */ /* 0x040fe200078e0202 */
[----:B------:R-:W-:Y:S02]  /*3a9c0*/  ISETP.GE.AND P3, PT, R23, UR9, PT ;  /* 0x0000000917007c0c */ /* 0x000fe4000bf66270 */
[----:B------:R-:W-:Y:S01]  /*3a9d0*/  ISETP.LT.AND P5, PT, R19, UR8, !P5 ;  /* 0x0000000813007c0c */ /* 0x000fe2000efa1270 */
[----:B------:R-:W-:Y:S01]  /*3a9e0*/  IMAD.WIDE R26, R22, 0x2, R20 ;  /* 0x00000002161a7825 */ /* 0x000fe200078e0214 */
[----:B----4-:R-:W-:-:S02]  /*3a9f0*/  PRMT R23, R6, 0x7632, R23 ;  /* 0x0000763206177816 */ /* 0x010fc40000000017 */
[----:B------:R-:W-:Y:S01]  /*3aa00*/  ISETP.GE.AND P0, PT, R28, UR9, PT ;  /* 0x000000091c007c0c */ /* 0x000fe2000bf06270 */
[----:B------:R-:W-:Y:S01]  /*3aa10*/  VIADD R22, R22, UR4 ;  /* 0x0000000416167c36 */ /* 0x000fe20008000000 */
[----:B------:R0:W-:Y:S02]  /*3aa20*/  @P4 STG.E.U16 desc[UR6][R24.64], R6 ;  /* 0x0000000618004986 */ /* 0x0001e4000c101506 */
[----:B------:R-:W-:Y:S02]  /*3aa30*/  ISETP.LT.AND P4, PT, R8, UR8, !P0 ;  /* 0x0000000808007c0c */ /* 0x000fe4000c781270 */
[----:B------:R1:W-:Y:S01]  /*3aa40*/  @P1 STG.E.U16 desc[UR6][R26.64], R23 ;  /* 0x000000171a001986 */ /* 0x0003e2000c101506 */
[----:B------:R-:W-:Y:S01]  /*3aa50*/  ISETP.LT.AND P0, PT, R19, UR8, !P0 ;  /* 0x0000000813007c0c */ /* 0x000fe2000c701270 */
[C---:B0-----:R-:W-:Y:S02]  /*3aa60*/  IMAD.WIDE R24, R22.reuse, 0x2, R20 ;  /* 0x0000000216187825 */ /* 0x041fe400078e0214 */
[----:B------:R-:W4:Y:S02]  /*3aa70*/  LDL.LU R6, [R1+0x1210] ;  /* 0x0012100001067983 */ /* 0x000f240000300800 */
[----:B-1----:R-:W-:Y:S01]  /*3aa80*/  IMAD.WIDE R26, R22, 0x2, R2 ;  /* 0x00000002161a7825 */ /* 0x002fe200078e0202 */
[----:B--2---:R-:W-:-:S03]  /*3aa90*/  PRMT R28, R7, 0x7632, R28 ;  /* 0x00007632071c7816 */ /* 0x004fc6000000001c */
[----:B------:R-:W-:Y:S01]  /*3aaa0*/  VIADD R22, R22, UR4 ;  /* 0x0000000416167c36 */ /* 0x000fe20008000000 */
[----:B------:R0:W-:Y:S01]  /*3aab0*/  @P6 STG.E.U16 desc[UR6][R26.64], R7 ;  /* 0x000000071a006986 */ /* 0x0001e2000c101506 */
[----:B------:R-:W-:-:S03]  /*3aac0*/  VIADD R23, R10, 0xf ;  /* 0x0000000f0a177836 */ /* 0x000fc60000000000 */
[----:B------:R1:W-:Y:S01]  /*3aad0*/  @P5 STG.E.U16 desc[UR6][R24.64], R28 ;  /* 0x0000001c18005986 */ /* 0x0003e2000c101506 */
[----:B------:R-:W-:Y:S02]  /*3aae0*/  ISETP.LT.AND P6, PT, R8, UR8, !P3 ;  /* 0x0000000808007c0c */ /* 0x000fe4000dfc1270 */
[----:B------:R-:W-:Y:S01]  /*3aaf0*/  ISETP.GE.AND P1, PT, R23, UR9, PT ;  /* 0x0000000917007c0c */ /* 0x000fe2000bf26270 */
[----:B------:R-:W-:Y:S01]  /*3ab00*/  VIADD R23, R10, 0x10 ;  /* 0x000000100a177836 */ /* 0x000fe20000000000 */
[----:B------:R-:W-:Y:S02]  /*3ab10*/  PRMT R14, R15, 0x7632, R14 ;  /* 0x000076320f0e7816 */ /* 0x000fe4000000000e */
[----:B------:R-:W-:Y:S01]  /*3ab20*/  PRMT R9, R11, 0x7632, R9 ;  /* 0x000076320b097816 */ /* 0x000fe20000000009 */
[----:B0-----:R-:W2:Y:S01]  /*3ab30*/  LDL.LU R7, [R1+0x120c] ;  /* 0x00120c0001077983 */ /* 0x001ea20000300800 */
[----:B-1----:R-:W-:Y:S01]  /*3ab40*/  IMAD.WIDE R24, R22, 0x2, R2 ;  /* 0x0000000216187825 */ /* 0x002fe200078e0202 */
[----:B------:R-:W-:-:S03]  /*3ab50*/  ISETP.LT.AND P3, PT, R19, UR8, !P3 ;  /* 0x0000000813007c0c */ /* 0x000fc6000df61270 */
[----:B------:R-:W-:Y:S01]  /*3ab60*/  IMAD.WIDE R26, R22, 0x2, R20 ;  /* 0x00000002161a7825 */ /* 0x000fe200078e0214 */
[----:B------:R-:W-:Y:S01]  /*3ab70*/  ISETP.GE.AND P5, PT, R23, UR9, PT ;  /* 0x0000000917007c0c */ /* 0x000fe2000bfa6270 */
[----:B---3--:R0:W-:Y:S01]  /*3ab80*/  @P4 STG.E.U16 desc[UR6][R24.64], R29 ;  /* 0x0000001d18004986 */ /* 0x0081e2000c101506 */
[----:B------:R-:W-:Y:S02]  /*3ab90*/  PRMT R28, R29, 0x7632, R28 ;  /* 0x000076321d1c7816 */ /* 0x000fe4000000001c */
[----:B------:R-:W-:-:S03]  /*3aba0*/  ISETP.LT.AND P4, PT, R8, UR8, !P1 ;  /* 0x0000000808007c0c */ /* 0x000fc6000cf81270 */
[----:B------:R1:W-:Y:S01]  /*3abb0*/  @P0 STG.E.U16 desc[UR6][R26.64], R28 ;  /* 0x0000001c1a000986 */ /* 0x0003e2000c101506 */
[----:B0-----:R-:W-:Y:S02]  /*3abc0*/  VIADD R24, R22, UR4 ;  /* 0x0000000416187c36 */ /* 0x001fe40008000000 */
[----:B------:R-:W-:Y:S02]  /*3abd0*/  VIADD R25, R10, 0x11 ;  /* 0x000000110a197836 */ /* 0x000fe40000000000 */
[----:B------:R-:W-:-:S04]  /*3abe0*/  IMAD.WIDE R22, R24, 0x2, R2 ;  /* 0x0000000218167825 */ /* 0x000fc800078e0202 */
[C---:B-1----:R-:W-:Y:S01]  /*3abf0*/  VIADD R28, R24.reuse, UR4 ;  /* 0x00000004181c7c36 */ /* 0x042fe20008000000 */
[----:B------:R0:W-:Y:S01]  /*3ac00*/  @P6 STG.E.U16 desc[UR6][R22.64], R15 ;  /* 0x0000000f16006986 */ /* 0x0001e2000c101506 */
[----:B------:R-:W-:Y:S02]  /*3ac10*/  ISETP.GE.AND P0, PT, R25, UR9, PT ;  /* 0x0000000919007c0c */ /* 0x000fe4000bf06270 */
[----:B------:R-:W-:Y:S01]  /*3ac20*/  ISETP.LT.AND P1, PT, R19, UR8, !P1 ;  /* 0x0000000813007c0c */ /* 0x000fe2000cf21270 */
[----:B0-----:R-:W-:-:S04]  /*3ac30*/  IMAD.WIDE R22, R24, 0x2, R20 ;  /* 0x0000000218167825 */ /* 0x001fc800078e0214 */
[C---:B------:R-:W-:Y:S01]  /*3ac40*/  IMAD.WIDE R24, R28.reuse, 0x2, R2 ;  /* 0x000000021c187825 */ /* 0x040fe200078e0202 */
[----:B------:R-:W-:Y:S04]  /*3ac50*/  @P3 STG.E.U16 desc[UR6][R22.64], R14 ;  /* 0x0000000e16003986 */ /* 0x000fe8000c101506 */
[----:B------:R0:W-:Y:S01]  /*3ac60*/  @P4 STG.E.U16 desc[UR6][R24.64], R11 ;  /* 0x0000000b18004986 */ /* 0x0001e2000c101506 */
[----:B------:R-:W-:-:S03]  /*3ac70*/  IMAD.WIDE R26, R28, 0x2, R20 ;  /* 0x000000021c1a7825 */ /* 0x000fc600078e0214 */
[----:B0-----:R-:W3:Y:S04]  /*3ac80*/  LDL.LU R11, [R1+0xa4] ;  /* 0x0000a400010b7983 */ /* 0x001ee80000300800 */
[----:B------:R0:W-:Y:S04]  /*3ac90*/  @P1 STG.E.U16 desc[UR6][R26.64], R9 ;  /* 0x000000091a001986 */ /* 0x0001e8000c101506 */
[----:B0-----:R-:W4:Y:S01]  /*3aca0*/  LDL.LU R9, [R1+0xa8] ;  /* 0x0000a80001097983 */ /* 0x001f220000300800 */
[----:B------:R-:W-:Y:S02]  /*3acb0*/  ISETP.LT.AND P4, PT, R8, UR8, !P5 ;  /* 0x0000000808007c0c */ /* 0x000fe4000ef81270 */
[----:B------:R-:W-:Y:S01]  /*3acc0*/  ISETP.LT.AND P5, PT, R19, UR8, !P5 ;  /* 0x0000000813007c0c */ /* 0x000fe2000efa1270 */
[----:B------:R-:W-:-:S02]  /*3acd0*/  VIADD R29, R10, 0x12 ;  /* 0x000000120a1d7836 */ /* 0x000fc40000000000 */
[----:B------:R-:W-:Y:S01]  /*3ace0*/  VIADD R22, R28, UR4 ;  /* 0x000000041c167c36 */ /* 0x000fe20008000000 */
[----:B------:R-:W-:Y:S02]  /*3acf0*/  ISETP.LT.AND P3, PT, R8, UR8, !P0 ;  /* 0x0000000808007c0c */ /* 0x000fe4000c761270 */
[----:B------:R-:W-:Y:S01]  /*3ad00*/  ISETP.GE.AND P6, PT, R29, UR9, PT ;  /* 0x000000091d007c0c */ /* 0x000fe2000bfc6270 */
[----:B------:R-:W-:Y:S01]  /*3ad10*/  IMAD.WIDE R24, R22, 0x2, R2 ;  /* 0x0000000216187825 */ /* 0x000fe200078e0202 */
[----:B------:R-:W-:-:S03]  /*3ad20*/  PRMT R29, R13, 0x7632, R29 ;  /* 0x000076320d1d7816 */ /* 0x000fc6000000001d */
[C---:B------:R-:W-:Y:S01]  /*3ad30*/  IMAD.WIDE R26, R22.reuse, 0x2, R20 ;  /* 0x00000002161a7825 */ /* 0x040fe200078e0214 */
[----:B------:R-:W-:Y:S01]  /*3ad40*/  ISETP.LT.AND P0, PT, R19, UR8, !P0 ;  /* 0x0000000813007c0c */ /* 0x000fe2000c701270 */
[----:B------:R0:W-:Y:S02]  /*3ad50*/  @P4 STG.E.U16 desc[UR6][R24.64], R13 ;  /* 0x0000000d18004986 */ /* 0x0001e4000c101506 */
[----:B------:R-:W-:Y:S02]  /*3ad60*/  VIADD R22, R22, UR4 ;  /* 0x0000000416167c36 */ /* 0x000fe40008000000 */
[C---:B------:R-:W-:Y:S01]  /*3ad70*/  VIADD R23, R10.reuse, 0x14 ;  /* 0x000000140a177836 */ /* 0x040fe20000000000 */
[----:B------:R1:W-:Y:S01]  /*3ad80*/  @P5 STG.E.U16 desc[UR6][R26.64], R29 ;  /* 0x0000001d1a005986 */ /* 0x0003e2000c101506 */
[----:B------:R-:W-:Y:S01]  /*3ad90*/  VIADD R28, R10, 0x13 ;  /* 0x000000130a1c7836 */ /* 0x000fe20000000000 */
[----:B------:R-:W-:Y:S01]  /*3ada0*/  ISETP.LT.AND P5, PT, R8, UR8, !P6 ;  /* 0x0000000808007c0c */ /* 0x000fe2000f7a1270 */
[----:B------:R-:W-:Y:S01]  /*3adb0*/  ULDC UR8, c[0x0][0x228] ;  /* 0x00008a0000087ab9 */ /* 0x000fe20000000800 */
[----:B------:R-:W-:-:S02]  /*3adc0*/  ISETP.GE.AND P4, PT, R23, UR9, PT ;  /* 0x0000000917007c0c */ /* 0x000fc4000bf86270 */
[----:B------:R-:W-:Y:S01]  /*3add0*/  ISETP.LT.AND P6, PT, R19, UR5, !P6 ;  /* 0x0000000513007c0c */ /* 0x000fe2000f7c1270 */
[----:B0-----:R-:W-:Y:S01]  /*3ade0*/  IMAD.WIDE R24, R22, 0x2, R20 ;  /* 0x0000000216187825 */ /* 0x001fe200078e0214 */
[----:B------:R-:W-:Y:S01]  /*3adf0*/  PRMT R23, R4, 0x7632, R23 ;  /* 0x0000763204177816 */ /* 0x000fe20000000017 */
[----:B------:R-:W-:Y:S02]  /*3ae00*/  ULDC UR5, c[0x0][0x228] ;  /* 0x00008a0000057ab9 */ /* 0x000fe40000000800 */
[----:B-1----:R-:W-:Y:S01]  /*3ae10*/  IMAD.WIDE R26, R22, 0x2, R2 ;  /* 0x00000002161a7825 */ /* 0x002fe200078e0202 */
[----:B------:R-:W-:-:S04]  /*3ae20*/  ISETP.GE.AND P1, PT, R28, UR9, PT ;  /* 0x000000091c007c0c */ /* 0x000fc8000bf26270 */
[----:B------:R0:W-:Y:S01]  /*3ae30*/  @P3 STG.E.U16 desc[UR6][R26.64], R4 ;  /* 0x000000041a003986 */ /* 0x0001e2000c101506 */
[----:B------:R-:W-:Y:S01]  /*3ae40*/  ISETP.LT.AND P3, PT, R8, UR5, !P1 ;  /* 0x0000000508007c0c */ /* 0x000fe2000cf61270 */
[----:B------:R-:W-:Y:S02]  /*3ae50*/  ULDC UR5, c[0x0][0x228] ;  /* 0x00008a0000057ab9 */ /* 0x000fe40000000800 */
[----:B------:R1:W-:Y:S01]  /*3ae60*/  @P0 STG.E.U16 desc[UR6][R24.64], R23 ;  /* 0x0000001718000986 */ /* 0x0003e2000c101506 */
[----:B0-----:R-:W-:-:S04]  /*3ae70*/  VIADD R4, R22, UR4 ;  /* 0x0000000416047c36 */ /* 0x001fc80008000000 */
[----:B-1----:R-:W-:-:S04]  /*3ae80*/  IMAD.WIDE R22, R4, 0x2, R2 ;  /* 0x0000000204167825 */ /* 0x002fc800078e0202 */
[C---:B------:R-:W-:Y:S01]  /*3ae90*/  IMAD.WIDE R24, R4.reuse, 0x2, R20 ;  /* 0x0000000204187825 */ /* 0x040fe200078e0214 */
[----:B------:R-:W-:Y:S01]  /*3aea0*/  ISETP.LT.AND P1, PT, R19, UR5, !P1 ;  /* 0x0000000513007c0c */ /* 0x000fe2000cf21270 */
[----:B------:R-:W-:Y:S02]  /*3aeb0*/  ULDC UR5, c[0x0][0x228] ;  /* 0x00008a0000057ab9 */ /* 0x000fe40000000800 */
[----:B------:R-:W-:Y:S02]  /*3aec0*/  VIADD R4, R4, UR4 ;  /* 0x0000000404047c36 */ /* 0x000fe40008000000 */
[----:B------:R-:W-:Y:S01]  /*3aed0*/  VIADD R26, R10, 0x16 ;  /* 0x000000160a1a7836 */ /* 0x000fe20000000000 */
[----:B------:R-:W-:Y:S02]  /*3aee0*/  PRMT R29, R5, 0x7632, R29 ;  /* 0x00007632051d7816 */ /* 0x000fe4000000001d */
[----:B---3--:R-:W-:Y:S01]  /*3aef0*/  PRMT R28, R11, 0x7632, R28 ;  /* 0x000076320b1c7816 */ /* 0x008fe2000000001c */
[----:B------:R0:W-:Y:S04]  /*3af00*/  @P5 STG.E.U16 desc[UR6][R22.64], R11 ;  /* 0x0000000b16005986 */ /* 0x0001e8000c101506 */
[----:B------:R1:W-:Y:S01]  /*3af10*/  @P6 STG.E.U16 desc[UR6][R24.64], R28 ;  /* 0x0000001c18006986 */ /* 0x0003e2000c101506 */
[----:B------:R-:W-:Y:S01]  /*3af20*/  ISETP.LT.AND P6, PT, R8, UR8, !P4 ;  /* 0x0000000808007c0c */ /* 0x000fe2000e7c1270 */
[----:B------:R-:W-:Y:S01]  /*3af30*/  VIADD R27, R10, 0x15 ;  /* 0x000000150a1b7836 */ /* 0x000fe20000000000 */
[----:B------:R-:W-:Y:S01]  /*3af40*/  ISETP.LT.AND P4, PT, R19, UR10, !P4 ;  /* 0x0000000a13007c0c */ /* 0x000fe2000e781270 */
[----:B------:R-:W3:Y:S01]  /*3af50*/  LDL.LU R8, [R1+0xac] ;  /* 0x0000ac0001087983 */ /* 0x000ee20000300800 */
[----:B------:R-:W-:Y:S01]  /*3af60*/  ISETP.GE.AND P5, PT, R26, UR9, PT ;  /* 0x000000091a007c0c */ /* 0x000fe2000bfa6270 */
[----:B0-----:R-:W-:-:S04]  /*3af70*/  IMAD.WIDE R22, R4, 0x2, R2 ;  /* 0x0000000204167825 */ /* 0x001fc800078e0202 */
[----:B-1----:R-:W-:Y:S01]  /*3af80*/  VIADD R24, R10, 0x17 ;  /* 0x000000170a187836 */ /* 0x002fe20000000000 */
[----:B----4-:R-:W-:Y:S01]  /*3af90*/  PRMT R28, R9, 0x7632, R28 ;  /* 0x00007632091c7816 */ /* 0x010fe2000000001c */
[----:B------:R-:W-:Y:S01]  /*3afa0*/  VIADD R26, R4, UR4 ;  /* 0x00000004041a7c36 */ /* 0x000fe20008000000 */
[----:B------:R0:W-:Y:S01]  /*3afb0*/  @P3 STG.E.U16 desc[UR6][R22.64], R5 ;  /* 0x0000000516003986 */ /* 0x0001e2000c101506 */
[----:B------:R-:W-:Y:S01]  /*3afc0*/  ISETP.GE.AND P0, PT, R27, UR9, PT ;  /* 0x000000091b007c0c */ /* 0x000fe2000bf06270 */
[----:B------:R-:W-:Y:S01]  /*3afd0*/  ULDC UR8, c[0x0][0x228] ;  /* 0x00008a0000087ab9 */ /* 0x000fe20000000800 */
[----:B------:R-:W-:Y:S01]  /*3afe0*/  ISETP.GE.AND P3, PT, R24, UR9, PT ;  /* 0x0000000918007c0c */ /* 0x000fe2000bf66270 */
[----:B------:R-:W-:Y:S01]  /*3aff0*/  IMAD.WIDE R24, R26, 0x2, R20 ;  /* 0x000000021a187825 */ /* 0x000fe200078e0214 */
[----:B------:R-:W-:-:S03]  /*3b000*/  ULDC UR10, c[0x0][0x228] ;  /* 0x00008a00000a7ab9 */ /* 0x000fc60000000800 */
[----:B0-----:R-:W-:-:S04]  /*3b010*/  IMAD.WIDE R4, R4, 0x2, R20 ;  /* 0x0000000204047825 */ /* 0x001fc800078e0214 */
[C---:B------:R-:W-:Y:S01]  /*3b020*/  IMAD.WIDE R22, R26.reuse, 0x2, R2 ;  /* 0x000000021a167825 */ /* 0x040fe200078e0202 */
[----:B------:R-:W-:Y:S04]  /*3b030*/  @P1 STG.E.U16 desc[UR6][R4.64], R29 ;  /* 0x0000001d04001986 */ /* 0x000fe8000c101506 */
[----:B------:R-:W-:Y:S04]  /*3b040*/  @P6 STG.E.U16 desc[UR6][R22.64], R9 ;  /* 0x0000000916006986 */ /* 0x000fe8000c101506 */
[----:B------:R0:W-:Y:S04]  /*3b050*/  @P4 STG.E.U16 desc[UR6][R24.64], R28 ;  /* 0x0000001c18004986 */ /* 0x0001e8000c101506 */
[----:B0-----:R-:W4:Y:S01]  /*3b060*/  LDL.LU R28, [R1+0x5d0] ;  /* 0x0005d000011c7983 */ /* 0x001f220000300800 */
[----:B------:R-:W-:-:S02]  /*3b070*/  VIADD R22, R26, UR4 ;  /* 0x000000041a167c36 */ /* 0x000fc40008000000 */
[----:B------:R-:W-:Y:S01]  /*3b080*/  IMAD.MOV.U32 R29, RZ, RZ, R10 ;  /* 0x000000ffff1d7224 */ /* 0x000fe200078e000a */
[----:B------:R-:W2:Y:S01]  /*3b090*/  LDL.LU R13, [R1+0x80] ;  /* 0x00008000010d7983 */ /* 0x000ea20000300800 */
[----:B------:R-:W-:Y:S01]  /*3b0a0*/  IMAD.WIDE R24, R22, 0x2, R2 ;  /* 0x0000000216187825 */ /* 0x000fe200078e0202 */
[----:B------:R-:W-:-:S03]  /*3b0b0*/  PRMT R26, R6, 0x7632, R26 ;  /* 0x00007632061a7816 */ /* 0x000fc6000000001a */
[C---:B------:R-:W-:Y:S02]  /*3b0c0*/  VIADD R4, R22.reuse, UR4 ;  /* 0x0000000416047c36 */ /* 0x040fe40008000000 */
[----:B------:R-:W-:-:S04]  /*3b0d0*/  IMAD.WIDE R22, R22, 0x2, R20 ;  /* 0x0000000216167825 */ /* 0x000fc800078e0214 */
[----:B------:R-:W-:Y:S01]  /*3b0e0*/  VIADD R5, R29, 0x19 ;  /* 0x000000191d057836 */ /* 0x000fe20000000000 */
[----:B------:R-:W-:Y:S02]  /*3b0f0*/  IADD3 R27, R10, 0x18, RZ ;  /* 0x000000180a1b7810 */ /* 0x000fe40007ffe0ff */
[C---:B----4-:R-:W-:Y:S01]  /*3b100*/  ISETP.LT.AND P6, PT, R28.reuse, UR5, !P0 ;  /* 0x000000051c007c0c */ /* 0x050fe2000c7c1270 */
[----:B------:R-:W-:Y:S01]  /*3b110*/  ULDC UR5, c[0x0][0x228] ;  /* 0x00008a0000057ab9 */ /* 0x000fe20000000800 */
[----:B------:R-:W-:Y:S01]  /*3b120*/  ISETP.LT.AND P4, PT, R28, UR8, !P5 ;  /* 0x000000081c007c0c */ /* 0x000fe2000ef81270 */
[----:B------:R-:W-:Y:S01]  /*3b130*/  ULDC UR8, c[0x0][0x228] ;  /* 0x00008a0000087ab9 */ /* 0x000fe20000000800 */
[C---:B------:R-:W-:Y:S01]  /*3b140*/  ISETP.LT.AND P0, PT, R19.reuse, UR5, !P0 ;  /* 0x0000000513007c0c */ /* 0x040fe2000c701270 */
[----:B------:R-:W-:Y:S02]  /*3b150*/  ULDC UR5, c[0x0][0x228] ;  /* 0x00008a0000057ab9 */ /* 0x000fe40000000800 */
[----:B------:R-:W-:Y:S01]  /*3b160*/  ISETP.LT.AND P5, PT, R19, UR5, !P5 ;  /* 0x0000000513007c0c */ /* 0x000fe2000efa1270 */
[----:B------:R-:W-:-:S05]  /*3b170*/  ULDC UR5, c[0x0][0x228] ;  /* 0x00008a0000057ab9 */ /* 0x000fca0000000800 */
[----:B------:R0:W-:Y:S01]  /*3b180*/  @P6 STG.E.U16 desc[UR6][R24.64], R6 ;  /* 0x0000000618006986 */ /* 0x0001e2000c101506 */
[----:B------:R-:W-:-:S03]  /*3b190*/  ISETP.GE.AND P6, PT, R5, UR9, PT ;  /* 0x0000000905007c0c */ /* 0x000fc6000bfc6270 */
[----:B------:R1:W-:Y:S01]  /*3b1a0*/  @P0 STG.E.U16 desc[UR6][R22.64], R26 ;  /* 0x0000001a16000986 */ /* 0x0003e2000c101506 */
[----:B0-----:R-:W-:Y:S01]  /*3b1b0*/  IMAD.WIDE R24, R4, 0x2, R2 ;  /* 0x0000000204187825 */ /* 0x001fe200078e0202 */
[----:B---3--:R-:W-:-:S03]  /*3b1c0*/  PRMT R5, R8, 0x7632, R5 ;  /* 0x0000763208057816 */ /* 0x008fc60000000005 */
[----:B------:R-:W-:Y:S01]  /*3b1d0*/  VIADD R6, R29, 0x1a ;  /* 0x0000001a1d067836 */ /* 0x000fe20000000000 */
[----:B------:R0:W-:Y:S01]  /*3b1e0*/  @P4 STG.E.U16 desc[UR6][R24.64], R8 ;  /* 0x0000000818004986 */ /* 0x0001e2000c101506 */
[----:B------:R-:W-:Y:S01]  /*3b1f0*/  ISETP.LT.AND P4, PT, R28, UR5, !P3 ;  /* 0x000000051c007c0c */ /* 0x000fe2000df81270 */
[----:B-1----:R-:W-:Y:S01]  /*3b200*/  IMAD.WIDE R22, R4, 0x2, R20 ;  /* 0x0000000204167825 */ /* 0x002fe200078e0214 */
[----:B------:R-:W-:Y:S01]  /*3b210*/  ISETP.LT.AND P3, PT, R19, UR8, !P3 ;  /* 0x0000000813007c0c */ /* 0x000fe2000df61270 */
[----:B------:R-:W3:Y:S01]  /*3b220*/  LDL.LU R26, [R1+0x94] ;  /* 0x00009400011a7983 */ /* 0x000ee20000300800 */
[----:B------:R-:W-:Y:S01]  /*3b230*/  ISETP.GE.AND P0, PT, R6, UR9, PT ;  /* 0x0000000906007c0c */ /* 0x000fe2000bf06270 */
[----:B------:R-:W-:Y:S01]  /*3b240*/  VIADD R4, R4, UR4 ;  /* 0x0000000404047c36 */ /* 0x000fe20008000000 */
[----:B------:R-:W-:Y:S01]  /*3b250*/  ISETP.GE.AND P1, PT, R27, UR9, PT ;  /* 0x000000091b007c0c */ /* 0x000fe2000bf26270 */
[----:B------:R1:W-:Y:S01]  /*3b260*/  @P5 STG.E.U16 desc[UR6][R22.64], R5 ;  /* 0x0000000516005986 */ /* 0x0003e2000c101506 */
[----:B--2---:R-:W-:Y:S01]  /*3b270*/  PRMT R6, R7, 0x7632, R6 ;  /* 0x0000763207067816 */ /* 0x004fe20000000006 */
[----:B------:R-:W-:Y:S01]  /*3b280*/  ULDC UR5, c[0x0][0x228] ;  /* 0x00008a0000057ab9 */ /* 0x000fe20000000800 */
[----:B------:R-:W-:Y:S01]  /*3b290*/  ULDC UR8, c[0x0][0x228] ;  /* 0x00008a0000087ab9 */ /* 0x000fe20000000800 */
[----:B------:R-:W2:Y:S01]  /*3b2a0*/  LDL.LU R15, [R1+0x84] ;  /* 0x00008400010f7983 */ /* 0x000ea20000300800 */
[----:B0-----:R-:W-:-:S03]  /*3b2b0*/  IMAD.WIDE R24, R4, 0x2, R20 ;  /* 0x0000000204187825 */ /* 0x001fc600078e0214 */
[----:B------:R-:W4:Y:S01]  /*3b2c0*/  LDL.LU R11, [R1+0x98] ;  /* 0x00009800010b7983 */ /* 0x000f220000300800 */
[----:B-1----:R-:W-:-:S03]  /*3b2d0*/  IMAD.WIDE R22, R4, 0x2, R2 ;  /* 0x0000000204167825 */ /* 0x002fc600078e0202 */
[----:B------:R-:W4:Y:S04]  /*3b2e0*/  LDL.LU R10, [R1+0x88] ;  /* 0x00008800010a7983 */ /* 0x000f280000300800 */
[----:B------:R-:W4:Y:S04]  /*3b2f0*/  LDL.LU R9, [R1+0x9c] ;  /* 0x00009c0001097983 */ /* 0x000f280000300800 */
[----:B------:R-:W4:Y:S04]  /*3b300*/  LDL.LU R8, [R1+0x8c] ;  /* 0x00008c0001087983 */ /* 0x000f280000300800 */
[----:B------:R-:W-:Y:S04]  /*3b310*/  @P4 STG.E.U16 desc[UR6][R22.64], R7 ;  /* 0x0000000716004986 */ /* 0x000fe8000c101506 */
[----:B------:R-:W4:Y:S04]  /*3b320*/  LDL.LU R14, [R1+0x70] ;  /* 0x00007000010e7983 */ /* 0x000f280000300800 */
[----:B------:R0:W-:Y:S04]  /*3b330*/  @P3 STG.E.U16 desc[UR6][R24.64], R6 ;  /* 0x0000000618003986 */ /* 0x0001e8000c101506 */
[----:B0-----:R-:W3:Y:S01]  /*3b340*/  LDL.LU R24, [R1+0x90] ;  /* 0x0000900001187983 */ /* 0x001ee20000300800 */
[----:B------:R-:W-:Y:S01]  /*3b350*/  ISETP.LT.AND P5, PT, R28, UR5, !P1 ;  /* 0x000000051c007c0c */ /* 0x000fe2000cfa1270 */
[----:B------:R-:W-:Y:S01]  /*3b360*/  VIADD R5, R29, 0x1b ;  /* 0x0000001b1d057836 */ /* 0x000fe20000000000 */
[----:B------:R-:W-:Y:S01]  /*3b370*/  ISETP.LT.AND P1, PT, R19, UR8, !P1 ;  /* 0x0000000813007c0c */ /* 0x000fe2000cf21270 */
[----:B------:R-:W-:Y:S01]  /*3b380*/  VIADD R4, R4, UR4 ;  /* 0x0000000404047c36 */ /* 0x000fe20008000000 */
[----:B------:R-:W-:Y:S01]  /*3b390*/  ULDC UR5, c[0x0][0x228] ;  /* 0x00008a0000057ab9 */ /* 0x000fe20000000800 */
[----:B------:R-:W-:Y:S01]  /*3b3a0*/  ULDC UR8, c[0x0][0x228] ;  /* 0x00008a0000087ab9 */ /* 0x000fe20000000800 */
[----:B------:R-:W-:Y:S01]  /*3b3b0*/  ISETP.LT.AND P3, PT, R28, UR5, !P6 ;  /* 0x000000051c007c0c */ /* 0x000fe2000f761270 */
[----:B------:R-:W-:Y:S01]  /*3b3c0*/  IMAD.WIDE R22, R4, 0x2, R2 ;  /* 0x0000000204167825 */ /* 0x000fe200078e0202 */
[----:B------:R-:W-:Y:S01]  /*3b3d0*/  ISETP.GE.AND P4, PT, R5, UR9, PT ;  /* 0x0000000905007c0c */ /* 0x000fe2000bf86270 */
[----:B------:R-:W-:-:S02]  /*3b3e0*/  ULDC UR5, c[0x0][0x228] ;  /* 0x00008a0000057ab9 */ /* 0x000fc40000000800 */
[----:B------:R-:W-:-:S04]  /*3b3f0*/  IMAD.WIDE R6, R4, 0x2, R20 ;  /* 0x0000000204067825 */ /* 0x000fc800078e0214 */
[----:B------:R-:W-:Y:S01]  /*3b400*/  VIADD R4, R4, UR4 ;  /* 0x0000000404047c36 */ /* 0x000fe20008000000 */
[----:B------:R-:W-:Y:S01]  /*3b410*/  ISETP.LT.AND P6, PT, R19, UR8, !P6 ;  /* 0x0000000813007c0c */ /* 0x000fe2000f7c1270 */
[----:B------:R-:W-:Y:S01]  /*3b420*/  ULDC UR8, c[0x0][0x228] ;  /* 0x00008a0000087ab9 */ /* 0x000fe20000000800 */
[----:B------:R-:W-:Y:S02]  /*3b430*/  PRMT R25, R13, 0x7632, R25 ;  /* 0x000076320d197816 */ /* 0x000fe40000000019 */
[----:B--2---:R-:W-:Y:S02]  /*3b440*/  PRMT R27, R15, 0x7632, R27 ;  /* 0x000076320f1b7816 */ /* 0x004fe4000000001b */
[----:B---3--:R-:W-:Y:S01]  /*3b450*/  PRMT R5, R24, 0x7632, R5 ;  /* 0x0000763218057816 */ /* 0x008fe20000000005 */
[----:B------:R-:W-:Y:S04]  /*3b460*/  @P5 STG.E.U16 desc[UR6][R22.64], R24 ;  /* 0x0000001816005986 */ /* 0x000fe8000c101506 */
[----:B------:R0:W-:Y:S01]  /*3b470*/  @P1 STG.E.U16 desc[UR6][R6.64], R5 ;  /* 0x0000000506001986 */ /* 0x0001e2000c101506 */
[----:B------:R-:W-:Y:S01]  /*3b480*/  ISETP.LT.AND P1, PT, R28, UR5, !P0 ;  /* 0x000000051c007c0c */ /* 0x000fe2000c721270 */
[----:B------:R-:W-:Y:S01]  /*3b490*/  ULDC UR5, c[0x0][0x228] ;  /* 0x00008a0000057ab9 */ /* 0x000fe20000000800 */
[----:B0-----:R-:W-:-:S04]  /*3b4a0*/  IMAD.WIDE R6, R4, 0x2, R2 ;  /* 0x0000000204067825 */ /* 0x001fc800078e0202 */
[----:B------:R-:W-:Y:S01]  /*3b4b0*/  VIADD R5, R29, 0x1c ;  /* 0x0000001c1d057836 */ /* 0x000fe20000000000 */
[----:B------:R0:W-:Y:S01]  /*3b4c0*/  @P3 STG.E.U16 desc[UR6][R6.64], R13 ;  /* 0x0000000d06003986 */ /* 0x0001e2000c101506 */
[C---:B------:R-:W-:Y:S01]  /*3b4d0*/  IMAD.WIDE R22, R4.reuse, 0x2, R20 ;  /* 0x0000000204167825 */ /* 0x040fe200078e0214 */
[----:B------:R-:W-:Y:S01]  /*3b4e0*/  ISETP.LT.AND P0, PT, R19, UR5, !P0 ;  /* 0x0000000513007c0c */ /* 0x000fe2000c701270 */
[----:B------:R-:W-:Y:S01]  /*3b4f0*/  ULDC UR5, c[0x0][0x228] ;  /* 0x00008a0000057ab9 */ /* 0x000fe20000000800 */
[----:B------:R-:W-:Y:S01]  /*3b500*/  ISETP.GE.AND P5, PT, R5, UR9, PT ;  /* 0x0000000905007c0c */ /* 0x000fe2000bfa6270 */
[----:B0-----:R-:W-:Y:S01]  /*3b510*/  VIADD R6, R4, UR4 ;  /* 0x0000000404067c36 */ /* 0x001fe20008000000 */
[----:B------:R-:W2:Y:S01]  /*3b520*/  LDL.LU R13, [R1+0x1208] ;  /* 0x00120800010d7983 */ /* 0x000ea20000300800 */
[----:B------:R-:W-:Y:S02]  /*3b530*/  VIADD R7, R29, 0x1e ;  /* 0x0000001e1d077836 */ /* 0x000fe40000000000 */
[----:B------:R-:W-:Y:S01]  /*3b540*/  IMAD.WIDE R4, R6, 0x2, R2 ;  /* 0x0000000206047825 */ /* 0x000fe200078e0202 */
[----:B------:R-:W-:Y:S01]  /*3b550*/  @P6 STG.E.U16 desc[UR6][R22.64], R25 ;  /* 0x0000001916006986 */ /* 0x000fe2000c101506 */
[----:B------:R-:W-:Y:S01]  /*3b560*/  ISETP.LT.AND P6, PT, R28, UR8, !P4 ;  /* 0x000000081c007c0c */ /* 0x000fe2000e7c1270 */
[----:B------:R-:W-:-:S02]  /*3b570*/  ULDC UR8, c[0x0][0x228] ;  /* 0x00008a0000087ab9 */ /* 0x000fc40000000800 */
[----:B------:R0:W-:Y:S01]  /*3b580*/  @P1 STG.E.U16 desc[UR6][R4.64], R26 ;  /* 0x0000001a04001986 */ /* 0x0001e2000c101506 */
[----:B------:R-:W-:Y:S01]  /*3b590*/  ISETP.GE.AND P1, PT, R7, UR9, PT ;  /* 0x0000000907007c0c */ /* 0x000fe2000bf26270 */
[----:B0-----:R-:W-:Y:S01]  /*3b5a0*/  VIADD R4, R6, UR4 ;  /* 0x0000000406047c36 */ /* 0x001fe20008000000 */
[----:B------:R-:W-:Y:S01]  /*3b5b0*/  PRMT R5, R26, 0x7632, R5 ;  /* 0x000076321a057816 */ /* 0x000fe20000000005 */
[----:B------:R-:W-:-:S04]  /*3b5c0*/  IMAD.WIDE R6, R6, 0x2, R20 ;  /* 0x0000000206067825 */ /* 0x000fc800078e0214 */
[----:B------:R-:W-:Y:S01]  /*3b5d0*/  VIADD R26, R29, 0x1f ;  /* 0x0000001f1d1a7836 */ /* 0x000fe20000000000 */
[----:B------:R-:W-:Y:S01]  /*3b5e0*/  @P0 STG.E.U16 desc[UR6][R6.64], R5 ;  /* 0x0000000506000986 */ /* 0x000fe2000c101506 */
[----:B------:R-:W-:-:S03]  /*3b5f0*/  IMAD.WIDE R22, R4, 0x2, R2 ;  /* 0x0000000204167825 */ /* 0x000fc600078e0202 */
[----:B------:R-:W-:Y:S02]  /*3b600*/  ISETP.GE.AND P0, PT, R26, UR9, PT ;  /* 0x000000091a007c0c */ /* 0x000fe4000bf06270 */
[----:B------:R-:W3:Y:S04]  /*3b610*/  LDL.LU R26, [R1+0x60] ;  /* 0x00006000011a7983 */ /* 0x000ee80000300800 */
[----:B------:R0:W-:Y:S04]  /*3b620*/  @P6 STG.E.U16 desc[UR6][R22.64], R15 ;  /* 0x0000000f16006986 */ /* 0x0001e8000c101506 */
[----:B0-----:R-:W2:Y:S01]  /*3b630*/  LDL.LU R15, [R1+0x74] ;  /* 0x00007400010f7983 */ /* 0x001ea20000300800 */
[----:B------:R-:W-:Y:S01]  /*3b640*/  ISETP.LT.AND P4, PT, R19, UR10, !P4 ;  /* 0x0000000a13007c0c */ /* 0x000fe2000e781270 */
[----:B------:R-:W-:Y:S01]  /*3b650*/  VIADD R24, R29, 0x1d ;  /* 0x0000001d1d187836 */ /* 0x000fe20000000000 */
[----:B------:R-:W-:Y:S01]  /*3b660*/  ISETP.LT.AND P6, PT, R28, UR5, !P5 ;  /* 0x000000051c007c0c */ /* 0x000fe2000efc1270 */
[----:B------:R-:W-:Y:S01]  /*3b670*/  ULDC UR5, c[0x0][0x228] ;  /* 0x00008a0000057ab9 */ /* 0x000fe20000000800 */
[----:B------:R-:W-:Y:S01]  /*3b680*/  VIADD R6, R4, UR4 ;  /* 0x0000000404067c36 */ /* 0x000fe20008000000 */
[----:B----4-:R-:W-:Y:S01]  /*3b690*/  PRMT R5, R11, 0x7632, R5 ;  /* 0x000076320b057816 */ /* 0x010fe20000000005 */
[----:B------:R-:W-:Y:S01]  /*3b6a0*/  ULDC UR10, c[0x0][0x228] ;  /* 0x00008a00000a7ab9 */ /* 0x000fe20000000800 */
[----:B------:R-:W-:Y:S01]  /*3b6b0*/  ISETP.GE.AND P3, PT, R24, UR9, PT ;  /* 0x0000000918007c0c */ /* 0x000fe2000bf66270 */
[----:B------:R-:W-:Y:S01]  /*3b6c0*/  IMAD.WIDE R24, R4, 0x2, R20 ;  /* 0x0000000204187825 */ /* 0x000fe200078e0214 */
[----:B------:R-:W-:Y:S01]  /*3b6d0*/  ISETP.LT.AND P5, PT, R19, UR5, !P5 ;  /* 0x0000000513007c0c */ /* 0x000fe2000efa1270 */
[----:B------:R-:W-:-:S03]  /*3b6e0*/  ULDC UR5, c[0x0][0x228] ;  /* 0x00008a0000057ab9 */ /* 0x000fc60000000800 */
[----:B------:R-:W-:Y:S01]  /*3b6f0*/  @P4 STG.E.U16 desc[UR6][R24.64], R27 ;  /* 0x0000001b18004986 */ /* 0x000fe2000c101506 */
[----:B------:R-:W-:Y:S01]  /*3b700*/  ISETP.LT.AND P4, PT, R28, UR8, !P3 ;  /* 0x000000081c007c0c */ /* 0x000fe2000df81270 */
[C---:B------:R-:W-:Y:S01]  /*3b710*/  IMAD.WIDE R22, R6.reuse, 0x2, R2 ;  /* 0x0000000206167825 */ /* 0x040fe200078e0202 */
[----:B------:R-:W-:Y:S01]  /*3b720*/  ISETP.LT.AND P3, PT, R19, UR5, !P3 ;  /* 0x0000000513007c0c */ /* 0x000fe2000df61270 */
[----:B------:R-:W-:Y:S01]  /*3b730*/  ULDC UR5, c[0x0][0x228] ;  /* 0x00008a0000057ab9 */ /* 0x000fe20000000800 */
[----:B------:R-:W-:Y:S01]  /*3b740*/  ULDC UR8, c[0x0][0x228] ;  /* 0x00008a0000087ab9 */ /* 0x000fe20000000800 */
[C---:B------:R-:W-:Y:S01]  /*3b750*/  VIADD R4, R6.reuse, UR4 ;  /* 0x0000000406047c36 */ /* 0x040fe20008000000 */
[----:B------:R0:W-:Y:S01]  /*3b760*/  @P6 STG.E.U16 desc[UR6][R22.64], R11 ;  /* 0x0000000b16006986 */ /* 0x0001e2000c101506 */
[----:B------:R-:W-:-:S05]  /*3b770*/  IMAD.WIDE R6, R6, 0x2, R20 ;  /* 0x0000000206067825 */ /* 0x000fca00078e0214 */
[----:B------:R1:W-:Y:S01]  /*3b780*/  @P5 STG.E.U16 desc[UR6][R6.64], R5 ;  /* 0x0000000506005986 */ /* 0x0003e2000c101506 */
[----:B0-----:R-:W-:-:S03]  /*3b790*/  IMAD.WIDE R22, R4, 0x2, R2 ;  /* 0x0000000204167825 */ /* 0x001fc600078e0202 */
[----:B------:R-:W4:Y:S04]  /*3b7a0*/  LDL.LU R11, [R1+0x78] ;  /* 0x00007800010b7983 */ /* 0x000f280000300800 */
[----:B------:R0:W-:Y:S01]  /*3b7b0*/  @P4 STG.E.U16 desc[UR6][R22.64], R10 ;  /* 0x0000000a16004986 */ /* 0x0001e2000c101506 */
[----:B-1----:R-:W-:Y:S01]  /*3b7c0*/  IMAD.WIDE R6, R4, 0x2, R20 ;  /* 0x0000000204067825 */ /* 0x002fe200078e0214 */
[----:B------:R-:W-:Y:S02]  /*3b7d0*/  PRMT R5, R10, 0x7632, R5 ;  /* 0x000076320a057816 */ /* 0x000fe40000000005 */
[C---:B------:R-:W-:Y:S01]  /*3b7e0*/  ISETP.LT.AND P4, PT, R28.reuse, UR5, !P1 ;  /* 0x000000051c007c0c */ /* 0x040fe2000cf81270 */
[----:B------:R-:W-:Y:S01]  /*3b7f0*/  VIADD R24, R29, 0x20 ;  /* 0x000000201d187836 */ /* 0x000fe20000000000 */
[----:B------:R-:W-:Y:S01]  /*3b800*/  ISETP.LT.AND P1, PT, R19, UR8, !P1 ;  /* 0x0000000813007c0c */ /* 0x000fe2000cf21270 */
[----:B------:R-:W-:Y:S01]  /*3b810*/  ULDC UR5, c[0x0][0x228] ;  /* 0x00008a0000057ab9 */ /* 0x000fe20000000800 */
[----:B------:R1:W-:Y:S01]  /*3b820*/  @P3 STG.E.U16 desc[UR6][R6.64], R5 ;  /* 0x0000000506003986 */ /* 0x0003e2000c101506 */
[----:B------:R-:W-:Y:S01]  /*3b830*/  ISETP.LT.AND P3, PT, R28, UR5, !P0 ;  /* 0x000000051c007c0c */ /* 0x000fe2000c761270 */
[----:B------:R-:W-:Y:S01]  /*3b840*/  ULDC UR8, c[0x0][0x228] ;  /* 0x00008a0000087ab9 */ /* 0x000fe20000000800 */
[----:B0-----:R-:W-:Y:S01]  /*3b850*/  VIADD R22, R4, UR4 ;  /* 0x0000000404167c36 */ /* 0x001fe20008000000 */
[----:B------:R-:W-:Y:S01]  /*3b860*/  ISETP.GE.AND P6, PT, R24, UR9, PT ;  /* 0x0000000918007c0c */ /* 0x000fe2000bfc6270 */
[----:B------:R-:W-:Y:S01]  /*3b870*/  VIADD R23, R29, 0x22 ;  /* 0x000000221d177836 */ /* 0x000fe20000000000 */
[----:B------:R-:W-:Y:S01]  /*3b880*/  ISETP.LT.AND P0, PT, R19, UR8, !P0 ;  /* 0x0000000813007c0c */ /* 0x000fe2000c701270 */
[----:B------:R-:W-:Y:S01]  /*3b890*/  VIADD R25, R29, 0x21 ;  /* 0x000000211d197836 */ /* 0x000fe20000000000 */
[----:B------:R-:W-:Y:S01]  /*3b8a0*/  PRMT R24, R9, 0x7632, R24 ;  /* 0x0000763209187816 */ /* 0x000fe20000000018 */
[----:B------:R-:W-:Y:S01]  /*3b8b0*/  ULDC UR5, c[0x0][0x228] ;  /* 0x00008a0000057ab9 */ /* 0x000fe20000000800 */
[----:B------:R-:W-:Y:S01]  /*3b8c0*/  ULDC UR8, c[0x0][0x228] ;  /* 0x00008a0000087ab9 */ /* 0x000fe20000000800 */
[C---:B-1----:R-:W-:Y:S01]  /*3b8d0*/  IMAD.WIDE R6, R22.reuse, 0x2, R2 ;  /* 0x0000000216067825 */ /* 0x042fe200078e0202 */
[----:B------:R-:W4:Y:S03]  /*3b8e0*/  LDL.LU R10, [R1+0x68] ;  /* 0x00006800010a7983 */ /* 0x000f260000300800 */
[C---:B------:R-:W-:Y:S01]  /*3b8f0*/  IMAD.WIDE R4, R22.reuse, 0x2, R20 ;  /* 0x0000000216047825 */ /* 0x040fe200078e0214 */
[----:B------:R0:W-:Y:S03]  /*3b900*/  @P4 STG.E.U16 desc[UR6][R6.64], R9 ;  /* 0x0000000906004986 */ /* 0x0001e6000c101506 */
[----:B------:R-:W-:Y:S01]  /*3b910*/  VIADD R22, R22, UR4 ;  /* 0x0000000416167c36 */ /* 0x000fe20008000000 */
[----:B------:R1:W-:Y:S01]  /*3b920*/  @P1 STG.E.U16 desc[UR6][R4.64], R24 ;  /* 0x0000001804001986 */ /* 0x0003e2000c101506 */
[----:B------:R-:W-:-:S02]  /*3b930*/  ISETP.GE.AND P4, PT, R23, UR9, PT ;  /* 0x0000000917007c0c */ /* 0x000fc4000bf86270 */
[----:B------:R-:W-:Y:S01]  /*3b940*/  ISETP.LT.AND P1, PT, R28, UR5, !P6 ;  /* 0x000000051c007c0c */ /* 0x000fe2000f721270 */
[----:B------:R-:W-:Y:S01]  /*3b950*/  ULDC UR5, c[0x0][0x228] ;  /* 0x00008a0000057ab9 */ /* 0x000fe20000000800 */
[----:B------:R-:W-:Y:S01]  /*3b960*/  PRMT R23, R8, 0x7632, R23 ;  /* 0x0000763208177816 */ /* 0x000fe20000000017 */
[----:B0-----:R-:W-:Y:S01]  /*3b970*/  IMAD.WIDE R6, R22, 0x2, R2 ;  /* 0x0000000216067825 */ /* 0x001fe200078e0202 */
[----:B------:R-:W-:-:S03]  /*3b980*/  ISETP.GE.AND P5, PT, R25, UR9, PT ;  /* 0x0000000919007c0c */ /* 0x000fc6000bfa6270 */
[----:B-1----:R-:W-:Y:S01]  /*3b990*/  IMAD.WIDE R4, R22, 0x2, R20 ;  /* 0x0000000216047825 */ /* 0x002fe200078e0214 */
[----:B------:R0:W-:Y:S01]  /*3b9a0*/  @P3 STG.E.U16 desc[UR6][R6.64], R8 ;  /* 0x0000000806003986 */ /* 0x0001e2000c101506 */
[----:B------:R-:W-:Y:S01]  /*3b9b0*/  ISETP.LT.AND P6, PT, R19, UR8, !P6 ;  /* 0x0000000813007c0c */ /* 0x000fe2000f7c1270 */
[----:B------:R-:W-:Y:S02]  /*3b9c0*/  ULDC UR8, c[0x0][0x228] ;  /* 0x00008a0000087ab9 */ /* 0x000fe40000000800 */
[----:B------:R1:W-:Y:S01]  /*3b9d0*/  @P0 STG.E.U16 desc[UR6][R4.64], R23 ;  /* 0x0000001704000986 */ /* 0x0003e2000c101506 */
[----:B------:R-:W-:Y:S01]  /*3b9e0*/  ISETP.LT.AND P0, PT, R28, UR5, !P5 ;  /* 0x000000051c007c0c */ /* 0x000fe2000ef01270 */
[----:B------:R-:W-:Y:S01]  /*3b9f0*/  ULDC UR5, c[0x0][0x228] ;  /* 0x00008a0000057ab9 */ /* 0x000fe20000000800 */
[----:B0-----:R-:W-:Y:S01]  /*3ba00*/  VIADD R6, R22, UR4 ;  /* 0x0000000416067c36 */ /* 0x001fe20008000000 */
[----:B------:R-:W-:Y:S01]  /*3ba10*/  PRMT R7, R14, 0x7632, R7 ;  /* 0x000076320e077816 */ /* 0x000fe20000000007 */
[----:B------:R-:W4:Y:S02]  /*3ba20*/  LDL.LU R8, [R1+0x7c] ;  /* 0x00007c0001087983 */ /* 0x000f240000300800 */
[----:B-1----:R-:W-:-:S04]  /*3ba30*/  IMAD.WIDE R22, R6, 0x2, R2 ;  /* 0x0000000206167825 */ /* 0x002fc800078e0202 */
[C---:B------:R-:W-:Y:S02]  /*3ba40*/  VIADD R4, R29.reuse, 0x23 ;  /* 0x000000231d047836 */ /* 0x040fe40000000000 */
[----:B------:R-:W-:Y:S02]  /*3ba50*/  VIADD R5, R29, 0x24 ;  /* 0x000000241d057836 */ /* 0x000fe40000000000 */
[C---:B------:R-:W-:Y:S01]  /*3ba60*/  IMAD.WIDE R24, R6.reuse, 0x2, R20 ;  /* 0x0000000206187825 */ /* 0x040fe200078e0214 */
[----:B------:R0:W-:Y:S03]  /*3ba70*/  @P1 STG.E.U16 desc[UR6][R22.64], R14 ;  /* 0x0000000e16001986 */ /* 0x0001e6000c101506 */
[----:B------:R-:W-:Y:S01]  /*3ba80*/  VIADD R6, R6, UR4 ;  /* 0x0000000406067c36 */ /* 0x000fe20008000000 */
[----:B------:R-:W-:Y:S01]  /*3ba90*/  ISETP.GE.AND P3, PT, R4, UR9, PT ;  /* 0x0000000904007c0c */ /* 0x000fe2000bf66270 */
[----:B------:R-:W4:Y:S01]  /*3baa0*/  LDL.LU R9, [R1+0x6c] ;  /* 0x00006c0001097983 */ /* 0x000f220000300800 */
[----:B------:R-:W-:Y:S01]  /*3bab0*/  ISETP.GE.AND P1, PT, R5, UR9, PT ;  /* 0x0000000905007c0c */ /* 0x000fe2000bf26270 */
[----:B------:R-:W-:Y:S01]  /*3bac0*/  IMAD.WIDE R4, R6, 0x2, R2 ;  /* 0x0000000206047825 */ /* 0x000fe200078e0202 */
[C---:B------:R-:W-:Y:S01]  /*3bad0*/  ISETP.LT.AND P5, PT, R19.reuse, UR5, !P5 ;  /* 0x0000000513007c0c */ /* 0x040fe2000efa1270 */
[----:B------:R1:W-:Y:S01]  /*3bae0*/  @P6 STG.E.U16 desc[UR6][R24.64], R7 ;  /* 0x0000000718006986 */ /* 0x0003e2000c101506 */
[----:B------:R-:W-:Y:S01]  /*3baf0*/  ISETP.LT.AND P6, PT, R28, UR8, !P4 ;  /* 0x000000081c007c0c */ /* 0x000fe2000e7c1270 */
[----:B------:R-:W-:Y:S01]  /*3bb00*/  ULDC UR5, c[0x0][0x228] ;  /* 0x00008a0000057ab9 */ /* 0x000fe20000000800 */
[----:B------:R-:W-:Y:S01]  /*3bb10*/  ISETP.LT.AND P4, PT, R19, UR10, !P4 ;  /* 0x0000000a13007c0c */ /* 0x000fe2000e781270 */
[----:B0-----:R-:W4:Y:S01]  /*3bb20*/  LDL.LU R14, [R1+0x1204] ;  /* 0x00120400010e7983 */ /* 0x001f220000300800 */
[----:B------:R-:W-:Y:S01]  /*3bb30*/  ULDC UR8, c[0x0][0x228] ;  /* 0x00008a0000087ab9 */ /* 0x000fe20000000800 */
[----:B------:R-:W-:Y:S01]  /*3bb40*/  ULDC UR10, c[0x0][0x228] ;  /* 0x00008a00000a7ab9 */ /* 0x000fe20000000800 */
[----:B-1----:R-:W-:Y:S01]  /*3bb50*/  VIADD R7, R29, 0x25 ;  /* 0x000000251d077836 */ /* 0x002fe20000000000 */
[----:B---3--:R0:W-:Y:S04]  /*3bb60*/  @P0 STG.E.U16 desc[UR6][R4.64], R26 ;  /* 0x0000001a04000986 */ /* 0x0081e8000c101506 */
[----:B------:R-:W-:Y:S01]  /*3bb70*/  ISETP.GE.AND P0, PT, R7, UR9, PT ;  /* 0x0000000907007c0c */ /* 0x000fe2000bf06270 */
[----:B0-----:R-:W-:Y:S01]  /*3bb80*/  VIADD R4, R6, UR4 ;  /* 0x0000000406047c36 */ /* 0x001fe20008000000 */
[----:B------:R-:W-:Y:S01]  /*3bb90*/  PRMT R5, R26, 0x7632, R5 ;  /* 0x000076321a057816 */ /* 0x000fe20000000005 */
[----:B------:R-:W-:Y:S01]  /*3bba0*/  IMAD.WIDE R6, R6, 0x2, R20 ;  /* 0x0000000206067825 */ /* 0x000fe200078e0214 */
[----:B--2---:R-:W-:-:S03]  /*3bbb0*/  PRMT R27, R15, 0x7632, R27 ;  /* 0x000076320f1b7816 */ /* 0x004fc6000000001b */
[----:B------:R-:W-:Y:S02]  /*3bbc0*/  VIADD R26, R29, 0x26 ;  /* 0x000000261d1a7836 */ /* 0x000fe40000000000 */
[C---:B------:R-:W-:Y:S01]  /*3bbd0*/  IMAD.WIDE R22, R4.reuse, 0x2, R2 ;  /* 0x0000000204167825 */ /* 0x040fe200078e0202 */
[----:B------:R-:W-:Y:S03]  /*3bbe0*/  @P5 STG.E.U16 desc[UR6][R6.64], R5 ;  /* 0x0000000506005986 */ /* 0x000fe6000c101506 */
[----:B------:R-:W-:Y:S01]  /*3bbf0*/  IMAD.WIDE R24, R4, 0x2, R20 ;  /* 0x0000000204187825 */ /* 0x000fe200078e0214 */
[----:B------:R-:W-:Y:S01]  /*3bc00*/  ISETP.GE.AND P5, PT, R26, UR9, PT ;  /* 0x000000091a007c0c */ /* 0x000fe2000bfa6270 */
[----:B------:R0:W-:Y:S04]  /*3bc10*/  @P6 STG.E.U16 desc[UR6][R22.64], R15 ;  /* 0x0000000f16006986 */ /* 0x0001e8000c101506 */
[----:B------:R-:W2:Y:S04]  /*3bc20*/  LDL.LU R26, [R1+0xb0] ;  /* 0x0000b000011a7983 */ /* 0x000ea80000300800 */
[----:B------:R1:W-:Y:S04]  /*3bc30*/  @P4 STG.E.U16 desc[UR6][R24.64], R27 ;  /* 0x0000001b18004986 */ /* 0x0003e8000c101506 */
[----:B0-----:R-:W3:Y:S04]  /*3bc40*/  LDL.LU R15, [R1+0x1200] ;  /* 0x00120000010f7983 */ /* 0x001ee80000300800 */
[----:B-1----:R-:W4:Y:S01]  /*3bc50*/  LDL.LU R25, [R1+0x64] ;  /* 0x0000640001197983 */ /* 0x002f220000300800 */
[----:B------:R-:W-:Y:S01]  /*3bc60*/  ISETP.LT.AND P4, PT, R28, UR5, !P3 ;  /* 0x000000051c007c0c */ /* 0x000fe2000df81270 */
[----:B------:R-:W-:Y:S01]  /*3bc70*/  ULDC UR5, c[0x0][0x228] ;  /* 0x00008a0000057ab9 */ /* 0x000fe20000000800 */
[----:B------:R-:W-:Y:S01]  /*3bc80*/  VIADD R6, R4, UR4 ;  /* 0x0000000404067c36 */ /* 0x000fe20008000000 */
[C---:B------:R-:W-:Y:S01]  /*3bc90*/  ISETP.LT.AND P3, PT, R19.reuse, UR5, !P3 ;  /* 0x0000000513007c0c */ /* 0x040fe2000df61270 */
[----:B------:R-:W-:Y:S01]  /*3bca0*/  ULDC UR5, c[0x0][0x228] ;  /* 0x00008a0000057ab9 */ /* 0x000fe20000000800 */
[----:B------:R-:W-:Y:S01]  /*3bcb0*/  ISETP.LT.AND P6, PT, R28, UR8, !P1 ;  /* 0x000000081c007c0c */ /* 0x000fe2000cfc1270 */
[C---:B------:R-:W-:Y:S01]  /*3bcc0*/  IMAD.WIDE R4, R6.reuse, 0x2, R2 ;  /* 0x0000000206047825 */ /* 0x040fe200078e0202 */
[----:B------:R-:W-:Y:S01]  /*3bcd0*/  ISETP.LT.AND P1, PT, R19, UR5, !P1 ;  /* 0x0000000513007c0c */ /* 0x000fe2000cf21270 */
[----:B------:R-:W-:Y:S01]  /*3bce0*/  ULDC UR5, c[0x0][0x228] ;  /* 0x00008a0000057ab9 */ /* 0x000fe20000000800 */
[----:B------:R-:W-:Y:S01]  /*3bcf0*/  ULDC UR8, c[0x0][0x228] ;  /* 0x00008a0000087ab9 */ /* 0x000fe20000000800 */
[----:B------:R-:W-:-:S02]  /*3bd00*/  VIADD R22, R6, UR4 ;  /* 0x0000000406167c36 */ /* 0x000fc40008000000 */
[----:B------:R-:W-:-:S04]  /*3bd10*/  IMAD.WIDE R6, R6, 0x2, R20 ;  /* 0x0000000206067825 */ /* 0x000fc800078e0214 */
[----:B------:R-:W-:Y:S01]  /*3bd20*/  VIADD R24, R29, 0x27 ;  /* 0x000000271d187836 */ /* 0x000fe20000000000 */
[----:B----4-:R-:W-:Y:S01]  /*3bd30*/  PRMT R23, R25, 0x7632, R23 ;  /* 0x0000763219177816 */ /* 0x010fe20000000017 */
[----:B------:R0:W-:Y:S04]  /*3bd40*/  @P4 STG.E.U16 desc[UR6][R4.64], R25 ;  /* 0x0000001904004986 */ /* 0x0001e8000c101506 */
[----:B------:R1:W-:Y:S01]  /*3bd50*/  @P3 STG.E.U16 desc[UR6][R6.64], R23 ;  /* 0x0000001706003986 */ /* 0x0003e2000c101506 */
[----:B0-----:R-:W-:-:S04]  /*3bd60*/  IMAD.WIDE R4, R22, 0x2, R2 ;  /* 0x0000000216047825 */ /* 0x001fc800078e0202 */
[----:B-1----:R-:W-:Y:S01]  /*3bd70*/  IMAD.WIDE R6, R22, 0x2, R20 ;  /* 0x0000000216067825 */ /* 0x002fe200078e0214 */
[----:B------:R0:W-:Y:S01]  /*3bd80*/  @P6 STG.E.U16 desc[UR6][R4.64], R11 ;  /* 0x0000000b04006986 */ /* 0x0001e2000c101506 */
[----:B------:R-:W-:Y:S02]  /*3bd90*/  PRMT R23, R11, 0x7632, R23 ;  /* 0x000076320b177816 */ /* 0x000fe40000000017 */
[C---:B------:R-:W-:Y:S01]  /*3bda0*/  ISETP.LT.AND P6, PT, R28.reuse, UR5, !P0 ;  /* 0x000000051c007c0c */ /* 0x040fe2000c7c1270 */
[----:B------:R-:W-:Y:S01]  /*3bdb0*/  ULDC UR5, c[0x0][0x228] ;  /* 0x00008a0000057ab9 */ /* 0x000fe20000000800 */
[----:B------:R-:W-:Y:S01]  /*3bdc0*/  ISETP.LT.AND P0, PT, R19, UR8, !P0 ;  /* 0x0000000813007c0c */ /* 0x000fe2000c701270 */
[----:B------:R1:W-:Y:S01]  /*3bdd0*/  @P1 STG.E.U16 desc[UR6][R6.64], R23 ;  /* 0x0000001706001986 */ /* 0x0003e2000c101506 */
[----:B------:R-:W-:Y:S01]  /*3bde0*/  ISETP.LT.AND P1, PT, R28, UR5, !P5 ;  /* 0x000000051c007c0c */ /* 0x000fe2000ef21270 */
[----:B------:R-:W-:Y:S01]  /*3bdf0*/  ULDC UR8, c[0x0][0x228] ;  /* 0x00008a0000087ab9 */ /* 0x000fe20000000800 */
[----:B------:R-:W-:Y:S01]  /*3be00*/  ISETP.GE.AND P4, PT, R24, UR9, PT ;  /* 0x0000000918007c0c */ /* 0x000fe2000bf86270 */
[----:B------:R-:W-:Y:S01]  /*3be10*/  ULDC UR5, c[0x0][0x228] ;  /* 0x00008a0000057ab9 */ /* 0x000fe20000000800 */
[----:B0-----:R-:W-:Y:S01]  /*3be20*/  VIADD R4, R22, UR4 ;  /* 0x0000000416047c36 */ /* 0x001fe20008000000 */
[----:B------:R-:W-:-:S03]  /*3be30*/  PRMT R24, R10, 0x7632, R24 ;  /* 0x000076320a187816 */ /* 0x000fc60000000018 */
[----:B-1----:R-:W-:-:S04]  /*3be40*/  IMAD.WIDE R6, R4, 0x2, R2 ;  /* 0x0000000204067825 */ /* 0x002fc800078e0202 */
[C---:B------:R-:W-:Y:S01]  /*3be50*/  IMAD.WIDE R22, R4.reuse, 0x2, R20 ;  /* 0x0000000204167825 */ /* 0x040fe200078e0214 */
[----:B------:R0:W-:Y:S03]  /*3be60*/  @P6 STG.E.U16 desc[UR6][R6.64], R10 ;  /* 0x0000000a06006986 */ /* 0x0001e6000c101506 */
[----:B------:R-:W-:Y:S02]  /*3be70*/  VIADD R4, R4, UR4 ;  /* 0x0000000404047c36 */ /* 0x000fe40008000000 */
[----:B------:R-:W-:Y:S01]  /*3be80*/  VIADD R5, R29, 0x29 ;  /* 0x000000291d057836 */ /* 0x000fe20000000000 */
[----:B------:R-:W-:Y:S01]  /*3be90*/  @P0 STG.E.U16 desc[UR6][R22.64], R24 ;  /* 0x0000001816000986 */ /* 0x000fe2000c101506 */
[----:B0-----:R-:W-:-:S03]  /*3bea0*/  IMAD.WIDE R6, R4, 0x2, R2 ;  /* 0x0000000204067825 */ /* 0x001fc600078e0202 */
[----:B------:R-:W-:Y:S02]  /*3beb0*/  ISETP.GE.AND P6, PT, R5, UR9, PT ;  /* 0x0000000905007c0c */ /* 0x000fe4000bfc6270 */
[----:B------:R-:W-:Y:S01]  /*3bec0*/  PRMT R5, R8, 0x7632, R5 ;  /* 0x0000763208057816 */ /* 0x000fe20000000005 */
[----:B------:R0:W-:Y:S04]  /*3bed0*/  @P1 STG.E.U16 desc[UR6][R6.64], R8 ;  /* 0x0000000806001986 */ /* 0x0001e8000c101506 */
[----:B0-----:R-:W4:Y:S01]  /*3bee0*/  LDL.LU R8, [R1+0x50] ;  /* 0x0000500001087983 */ /* 0x001f220000300800 */
[----:B------:R-:W-:Y:S01]  /*3bef0*/  ISETP.LT.AND P5, PT, R19, UR8, !P5 ;  /* 0x0000000813007c0c */ /* 0x000fe2000efa1270 */
[----:B------:R-:W-:Y:S01]  /*3bf00*/  VIADD R25, R29, 0x28 ;  /* 0x000000281d197836 */ /* 0x000fe20000000000 */
[----:B------:R-:W-:Y:S01]  /*3bf10*/  ISETP.LT.AND P0, PT, R28, UR5, !P4 ;  /* 0x000000051c007c0c */ /* 0x000fe2000e701270 */
[----:B------:R-:W-:Y:S01]  /*3bf20*/  IMAD.WIDE R22, R4, 0x2, R20 ;  /* 0x0000000204167825 */ /* 0x000fe200078e0214 */
[----:B------:R-:W-:Y:S01]  /*3bf30*/  ULDC UR8, c[0x0][0x228] ;  /* 0x00008a0000087ab9 */ /* 0x000fe20000000800 */
[----:B------:R-:W-:-:S02]  /*3bf40*/  ULDC UR5, c[0x0][0x228] ;  /* 0x00008a0000057ab9 */ /* 0x000fc40000000800 */
[----:B------:R-:W-:Y:S01]  /*3bf50*/  VIADD R4, R4, UR4 ;  /* 0x0000000404047c36 */ /* 0x000fe20008000000 */
[----:B------:R-:W-:Y:S02]  /*3bf60*/  ISETP.GE.AND P3, PT, R25, UR9, PT ;  /* 0x0000000919007c0c */ /* 0x000fe4000bf66270 */
[----:B------:R-:W-:Y:S01]  /*3bf70*/  ISETP.LT.AND P4, PT, R19, UR8, !P4 ;  /* 0x0000000813007c0c */ /* 0x000fe2000e781270 */
[----:B------:R-:W-:Y:S02]  /*3bf80*/  IMAD.WIDE R6, R4, 0x2, R2 ;  /* 0x0000000204067825 */ /* 0x000fe400078e0202 */
[----:B------:R0:W-:Y:S01]  /*3bf90*/  @P5 STG.E.U16 desc[UR6][R22.64], R5 ;  /* 0x0000000516005986 */ /* 0x0001e2000c101506 */
[----:B------:R-:W-:Y:S01]  /*3bfa0*/  ISETP.LT.AND P5, PT, R28, UR5, !P3 ;  /* 0x000000051c007c0c */ /* 0x000fe2000dfa1270 */
[----:B------:R-:W-:Y:S01]  /*3bfb0*/  ULDC UR5, c[0x0][0x228] ;  /* 0x00008a0000057ab9 */ /* 0x000fe20000000800 */
[----:B------:R-:W-:Y:S01]  /*3bfc0*/  PRMT R25, R9, 0x7632, R25 ;  /* 0x0000763209197816 */ /* 0x000fe20000000019 */
[----:B------:R1:W-:Y:S01]  /*3bfd0*/  @P0 STG.E.U16 desc[UR6][R6.64], R9 ;  /* 0x0000000906000986 */ /* 0x0003e2000c101506 */
[----:B------:R-:W-:Y:S01]  /*3bfe0*/  ULDC UR8, c[0x0][0x228] ;  /* 0x00008a0000087ab9 */ /* 0x000fe20000000800 */
[----:B------:R-:W-:Y:S01]  /*3bff0*/  ISETP.LT.AND P3, PT, R19, UR5, !P3 ;  /* 0x0000000513007c0c */ /* 0x000fe2000df61270 */
[C---:B------:R-:W-:Y:S01]  /*3c000*/  VIADD R24, R29.reuse, 0x2b ;  /* 0x0000002b1d187836 */ /* 0x040fe20000000000 */
[----:B------:R-:W-:Y:S01]  /*3c010*/  ULDC UR5, c[0x0][0x228] ;  /* 0x00008a0000057ab9 */ /* 0x000fe20000000800 */
[----:B0-----:R-:W-:-:S02]  /*3c020*/  VIADD R5, R29, 0x2a ;  /* 0x0000002a1d057836 */ /* 0x001fc40000000000 */
[C---:B------:R-:W-:Y:S01]  /*3c030*/  IMAD.WIDE R22, R4.reuse, 0x2, R20 ;  /* 0x0000000204167825 */ /* 0x040fe200078e0214 */
[----:B-1----:R-:W3:Y:S03]  /*3c040*/  LDL.LU R9, [R1+0x54] ;  /* 0x0000540001097983 */ /* 0x002ee60000300800 */
[----:B------:R-:W-:Y:S01]  /*3c050*/  VIADD R6, R4, UR4 ;  /* 0x0000000404067c36 */ /* 0x000fe20008000000 */
[----:B------:R-:W-:Y:S01]  /*3c060*/  ISETP.GE.AND P1, PT, R5, UR9, PT ;  /* 0x0000000905007c0c */ /* 0x000fe2000bf26270 */
[----:B------:R-:W-:Y:S02]  /*3c070*/  @P4 STG.E.U16 desc[UR6][R22.64], R25 ;  /* 0x0000001916004986 */ /* 0x000fe4000c101506 */
[----:B------:R-:W-:Y:S01]  /*3c080*/  IMAD.WIDE R4, R6, 0x2, R2 ;  /* 0x0000000206047825 */ /* 0x000fe200078e0202 */
[----:B------:R-:W-:Y:S01]  /*3c090*/  ISETP.LT.AND P4, PT, R28, UR8, !P6 ;  /* 0x000000081c007c0c */ /* 0x000fe2000f781270 */
[----:B------:R-:W3:Y:S01]  /*3c0a0*/  LDL.LU R10, [R1+0xb8] ;  /* 0x0000b800010a7983 */ /* 0x000ee20000300800 */
[----:B------:R-:W-:Y:S01]  /*3c0b0*/  ISETP.LT.AND P6, PT, R19, UR10, !P6 ;  /* 0x0000000a13007c0c */ /* 0x000fe2000f7c1270 */
[----:B------:R-:W-:Y:S01]  /*3c0c0*/  VIADD R7, R29, 0x2c ;  /* 0x0000002c1d077836 */ /* 0x000fe20000000000 */
[----:B------:R-:W-:Y:S01]  /*3c0d0*/  ISETP.GE.AND P0, PT, R24, UR9, PT ;  /* 0x0000000918007c0c */ /* 0x000fe2000bf06270 */
[----:B--2---:R0:W-:Y:S01]  /*3c0e0*/  @P5 STG.E.U16 desc[UR6][R4.64], R26 ;  /* 0x0000001a04005986 */ /* 0x0041e2000c101506 */
[----:B------:R-:W-:Y:S01]  /*3c0f0*/  ULDC UR8, c[0x0][0x228] ;  /* 0x00008a0000087ab9 */ /* 0x000fe20000000800 */
[----:B------:R-:W-:Y:S01]  /*3c100*/  ULDC UR10, c[0x0][0x228] ;  /* 0x00008a00000a7ab9 */ /* 0x000fe20000000800 */
[----:B------:R-:W-:Y:S01]  /*3c110*/  ISETP.GE.AND P5, PT, R7, UR9, PT ;  /* 0x0000000907007c0c */ /* 0x000fe2000bfa6270 */
[----:B------:R-:W2:Y:S01]  /*3c120*/  LDL.LU R11, [R1+0xbc] ;  /* 0x0000bc00010b7983 */ /* 0x000ea20000300800 */
[----:B0-----:R-:W-:Y:S01]  /*3c130*/  VIADD R4, R6, UR4 ;  /* 0x0000000406047c36 */ /* 0x001fe20008000000 */
[----:B------:R-:W-:Y:S01]  /*3c140*/  PRMT R5, R26, 0x7632, R5 ;  /* 0x000076321a057816 */ /* 0x000fe20000000005 */
[----:B------:R-:W-:Y:S01]  /*3c150*/  IMAD.WIDE R6, R6, 0x2, R20 ;  /* 0x0000000206067825 */ /* 0x000fe200078e0214 */
[----:B------:R-:W-:-:S03]  /*3c160*/  IADD3 R26, R29, 0x2d, RZ ;  /* 0x0000002d1d1a7810 */ /* 0x000fc60007ffe0ff */
[C---:B------:R-:W-:Y:S01]  /*3c170*/  IMAD.WIDE R22, R4.reuse, 0x2, R2 ;  /* 0x0000000204167825 */ /* 0x040fe200078e0202 */
[----:B------:R-:W-:Y:S03]  /*3c180*/  @P3 STG.E.U16 desc[UR6][R6.64], R5 ;  /* 0x0000000506003986 */ /* 0x000fe6000c101506 */
[----:B------:R-:W-:Y:S01]  /*3c190*/  IMAD.WIDE R24, R4, 0x2, R20 ;  /* 0x0000000204187825 */ /* 0x000fe200078e0214 */
[----:B------:R-:W-:Y:S02]  /*3c1a0*/  ISETP.GE.AND P3, PT, R26, UR9, PT ;  /* 0x000000091a007c0c */ /* 0x000fe4000bf66270 */
[----:B------:R-:W2:Y:S01]  /*3c1b0*/  LDL.LU R26, [R1+0x5c] ;  /* 0x00005c00011a7983 */ /* 0x000ea20000300800 */
[----:B----4-:R-:W-:-:S03]  /*3c1c0*/  PRMT R27, R8, 0x7632, R27 ;  /* 0x00007632081b7816 */ /* 0x010fc6000000001b */
[----:B------:R0:W-:Y:S04]  /*3c1d0*/  @P4 STG.E.U16 desc[UR6][R22.64], R8 ;  /* 0x0000000816004986 */ /* 0x0001e8000c101506 */
[----:B------:R1:W-:Y:S04]  /*3c1e0*/  @P6 STG.E.U16 desc[UR6][R24.64], R27 ;  /* 0x0000001b18006986 */ /* 0x0003e8000c101506 */
[----:B0-----:R-:W4:Y:S04]  /*3c1f0*/  LDL.LU R8, [R1+0x11fc] ;  /* 0x0011fc0001087983 */ /* 0x001f280000300800 */
[----:B-1----:R-:W3:Y:S01]  /*3c200*/  LDL.LU R25, [R1+0xb4] ;  /* 0x0000b40001197983 */ /* 0x002ee20000300800 */
[----:B------:R-:W-:Y:S01]  /*3c210*/  ISETP.LT.AND P4, PT, R28, UR5, !P1 ;  /* 0x000000051c007c0c */ /* 0x000fe2000cf81270 */
[----:B------:R-:W-:Y:S01]  /*3c220*/  ULDC UR5, c[0x0][0x228] ;  /* 0x00008a0000057ab9 */ /* 0x000fe20000000800 */
[----:B------:R-:W-:Y:S01]  /*3c230*/  VIADD R6, R4, UR4 ;  /* 0x0000000404067c36 */ /* 0x000fe20008000000 */
[----:B------:R-:W-:Y:S01]  /*3c240*/  ISETP.LT.AND P1, PT, R19, UR5, !P1 ;  /* 0x0000000513007c0c */ /* 0x000fe2000cf21270 */
[----:B------:R-:W-:-:S02]  /*3c250*/  ULDC UR5, c[0x0][0x228] ;  /* 0x00008a0000057ab9 */ /* 0x000fc40000000800 */
[----:B------:R-:W-:-:S04]  /*3c260*/  IMAD.WIDE R22, R6, 0x2, R2 ;  /* 0x0000000206167825 */ /* 0x000fc800078e0202 */
[C---:B------:R-:W-:Y:S02]  /*3c270*/  VIADD R4, R6.reuse, UR4 ;  /* 0x0000000406047c36 */ /* 0x040fe40008000000 */
[----:B------:R-:W-:Y:S01]  /*3c280*/  IMAD.WIDE R6, R6, 0x2, R20 ;  /* 0x0000000206067825 */ /* 0x000fe200078e0214 */
[----:B------:R-:W-:Y:S01]  /*3c290*/  ISETP.LT.AND P6, PT, R28, UR8, !P0 ;  /* 0x000000081c007c0c */ /* 0x000fe2000c7c1270 */
[----:B------:R-:W-:Y:S01]  /*3c2a0*/  ULDC UR8, c[0x0][0x228] ;  /* 0x00008a0000087ab9 */ /* 0x000fe20000000800 */
[----:B------:R-:W-:Y:S01]  /*3c2b0*/  ISETP.LT.AND P0, PT, R19, UR5, !P0 ;  /* 0x0000000513007c0c */ /* 0x000fe2000c701270 */
[----:B------:R-:W-:Y:S01]  /*3c2c0*/  ULDC UR5, c[0x0][0x228] ;  /* 0x00008a0000057ab9 */ /* 0x000fe20000000800 */
[----:B---3--:R-:W-:Y:S01]  /*3c2d0*/  PRMT R5, R25, 0x7632, R5 ;  /* 0x0000763219057816 */ /* 0x008fe20000000005 */
[----:B------:R0:W-:Y:S04]  /*3c2e0*/  @P4 STG.E.U16 desc[UR6][R22.64], R25 ;  /* 0x0000001916004986 */ /* 0x0001e8000c101506 */
[----:B------:R1:W-:Y:S01]  /*3c2f0*/  @P1 STG.E.U16 desc[UR6][R6.64], R5 ;  /* 0x0000000506001986 */ /* 0x0003e2000c101506 */
[----:B0-----:R-:W-:-:S05]  /*3c300*/  VIADD R25, R29, 0x2f ;  /* 0x0000002f1d197836 */ /* 0x001fca0000000000 */
[----:B------:R-:W-:Y:S02]  /*3c310*/  ISETP.GE.AND P1, PT, R25, UR9, PT ;  /* 0x0000000919007c0c */ /* 0x000fe4000bf26270 */
[----:B------:R-:W3:Y:S01]  /*3c320*/  LDL.LU R25, [R1+0x58] ;  /* 0x0000580001197983 */ /* 0x000ee20000300800 */
[----:B------:R-:W-:Y:S01]  /*3c330*/  IMAD.WIDE R22, R4, 0x2, R2 ;  /* 0x0000000204167825 */ /* 0x000fe200078e0202 */
[----:B-1----:R-:W-:-:S04]  /*3c340*/  PRMT R5, R9, 0x7632, R5 ;  /* 0x0000763209057816 */ /* 0x002fc80000000005 */
[----:B------:R0:W-:Y:S01]  /*3c350*/  @P6 STG.E.U16 desc[UR6][R22.64], R9 ;  /* 0x0000000916006986 */ /* 0x0001e2000c101506 */
[----:B------:R-:W-:Y:S01]  /*3c360*/  ISETP.LT.AND P6, PT, R28, UR5, !P5 ;  /* 0x000000051c007c0c */ /* 0x000fe2000efc1270 */
[C---:B------:R-:W-:Y:S01]  /*3c370*/  IMAD.WIDE R6, R4.reuse, 0x2, R20 ;  /* 0x0000000204067825 */ /* 0x040fe200078e0214 */
[----:B------:R-:W-:Y:S01]  /*3c380*/  ULDC UR5, c[0x0][0x228] ;  /* 0x00008a0000057ab9 */ /* 0x000fe20000000800 */
[----:B0-----:R-:W4:Y:S02]  /*3c390*/  LDL.LU R9, [R1+0x11f8] ;  /* 0x0011f80001097983 */ /* 0x001f240000300800 */
[----:B------:R-:W-:Y:S01]  /*3c3a0*/  VIADD R4, R4, UR4 ;  /* 0x0000000404047c36 */ /* 0x000fe20008000000 */
[----:B------:R-:W-:Y:S01]  /*3c3b0*/  ISETP.LT.AND P5, PT, R19, UR8, !P5 ;  /* 0x0000000813007c0c */ /* 0x000fe2000efa1270 */
[----:B------:R-:W-:Y:S01]  /*3c3c0*/  VIADD R24, R29, 0x2e ;  /* 0x0000002e1d187836 */ /* 0x000fe20000000000 */
[----:B------:R0:W-:Y:S01]  /*3c3d0*/  @P0 STG.E.U16 desc[UR6][R6.64], R5 ;  /* 0x0000000506000986 */ /* 0x0001e2000c101506 */
[----:B------:R-:W-:-:S03]  /*3c3e0*/  ULDC UR8, c[0x0][0x228] ;  /* 0x00008a0000087ab9 */ /* 0x000fc60000000800 */
[----:B------:R-:W-:Y:S02]  /*3c3f0*/  ISETP.GE.AND P4, PT, R24, UR9, PT ;  /* 0x0000000918007c0c */ /* 0x000fe4000bf86270 */
[----:B------:R-:W-:Y:S01]  /*3c400*/  PRMT R24, R10, 0x7632, R24 ;  /* 0x000076320a187816 */ /* 0x000fe20000000018 */
[----:B0-----:R-:W-:Y:S01]  /*3c410*/  IMAD.WIDE R6, R4, 0x2, R2 ;  /* 0x0000000204067825 */ /* 0x001fe200078e0202 */
[----:B------:R-:W-:Y:S01]  /*3c420*/  ISETP.LT.AND P0, PT, R28, UR5, !P3 ;  /* 0x000000051c007c0c */ /* 0x000fe2000df01270 */
[----:B------:R-:W-:-:S03]  /*3c430*/  ULDC UR5, c[0x0][0x228] ;  /* 0x00008a0000057ab9 */ /* 0x000fc60000000800 */
[----:B------:R0:W-:Y:S01]  /*3c440*/  @P6 STG.E.U16 desc[UR6][R6.64], R10 ;  /* 0x0000000a06006986 */ /* 0x0001e2000c101506 */
[C---:B------:R-:W-:Y:S01]  /*3c450*/  IMAD.WIDE R22, R4.reuse, 0x2, R20 ;  /* 0x0000000204167825 */ /* 0x040fe200078e0214 */
[----:B------:R-:W-:Y:S01]  /*3c460*/  ISETP.LT.AND P3, PT, R19, UR8, !P3 ;  /* 0x0000000813007c0c */ /* 0x000fe2000df61270 */
[----:B------:R-:W-:Y:S02]  /*3c470*/  ULDC UR8, c[0x0][0x228] ;  /* 0x00008a0000087ab9 */ /* 0x000fe40000000800 */
[----:B------:R-:W-:Y:S02]  /*3c480*/  VIADD R5, R29, 0x30 ;  /* 0x000000301d057836 */ /* 0x000fe40000000000 */
[----:B------:R-:W-:Y:S01]  /*3c490*/  VIADD R4, R4, UR4 ;  /* 0x0000000404047c36 */ /* 0x000fe20008000000 */
[----:B0-----:R-:W4:Y:S02]  /*3c4a0*/  LDL.LU R10, [R1+0x11f4] ;  /* 0x0011f400010a7983 */ /* 0x001f240000300800 */
[----:B------:R-:W-:Y:S01]  /*3c4b0*/  ISETP.GE.AND P6, PT, R5, UR9, PT ;  /* 0x0000000905007c0c */ /* 0x000fe2000bfc6270 */
[----:B------:R-:W-:Y:S01]  /*3c4c0*/  IMAD.WIDE R6, R4, 0x2, R2 ;  /* 0x0000000204067825 */ /* 0x000fe200078e0202 */
[----:B------:R0:W-:Y:S01]  /*3c4d0*/  @P5 STG.E.U16 desc[UR6][R22.64], R24 ;  /* 0x0000001816005986 */ /* 0x0001e2000c101506 */
[----:B------:R-:W-:Y:S01]  /*3c4e0*/  ISETP.LT.AND P5, PT, R28, UR5, !P4 ;  /* 0x000000051c007c0c */ /* 0x000fe2000e7a1270 */
[----:B------:R-:W-:Y:S01]  /*3c4f0*/  ULDC UR5, c[0x0][0x228] ;  /* 0x00008a0000057ab9 */ /* 0x000fe20000000800 */
[----:B0-----:R-:W-:-:S04]  /*3c500*/  IMAD.WIDE R22, R4, 0x2, R20 ;  /* 0x0000000204167825 */ /* 0x001fc800078e0214 */
[----:B------:R-:W-:Y:S01]  /*3c510*/  VIADD R24, R4, UR4 ;  /* 0x0000000404187c36 */ /* 0x000fe20008000000 */
[----:B------:R-:W-:Y:S01]  /*3c520*/  ISETP.LT.AND P4, PT, R19, UR8, !P4 ;  /* 0x0000000813007c0c */ /* 0x000fe2000e781270 */
[----:B------:R-:W-:Y:S01]  /*3c530*/  ULDC UR8, c[0x0][0x228] ;  /* 0x00008a0000087ab9 */ /* 0x000fe20000000800 */
[----:B---3--:R-:W-:Y:S01]  /*3c540*/  PRMT R5, R25, 0x7632, R5 ;  /* 0x0000763219057816 */ /* 0x008fe20000000005 */
[----:B------:R-:W-:Y:S04]  /*3c550*/  @P0 STG.E.U16 desc[UR6][R6.64], R25 ;  /* 0x0000001906000986 */ /* 0x000fe8000c101506 */
[----:B------:R0:W-:Y:S02]  /*3c560*/  @P3 STG.E.U16 desc[UR6][R22.64], R5 ;  /* 0x0000000516003986 */ /* 0x0001e4000c101506 */
[----:B0-----:R-:W-:Y:S01]  /*3c570*/  IMAD.WIDE R4, R24, 0x2, R2 ;  /* 0x0000000218047825 */ /* 0x001fe200078e0202 */
[----:B--2---:R-:W-:-:S04]  /*3c580*/  PRMT R22, R11, 0x7632, R22 ;  /* 0x000076320b167816 */ /* 0x004fc80000000016 */
[----:B------:R0:W-:Y:S04]  /*3c590*/  @P5 STG.E.U16 desc[UR6][R4.64], R11 ;  /* 0x0000000b04005986 */ /* 0x0001e8000c101506 */
[----:B0-----:R-:W2:Y:S01]  /*3c5a0*/  LDL.LU R11, [R1+0x11f0] ;  /* 0x0011f000010b7983 */ /* 0x001ea20000300800 */
[----:B------:R-:W-:Y:S01]  /*3c5b0*/  ISETP.LT.AND P3, PT, R28, UR5, !P1 ;  /* 0x000000051c007c0c */ /* 0x000fe2000cf61270 */
[C---:B------:R-:W-:Y:S01]  /*3c5c0*/  IMAD.WIDE R6, R24.reuse, 0x2, R20 ;  /* 0x0000000218067825 */ /* 0x040fe200078e0214 */
[----:B------:R-:W-:Y:S02]  /*3c5d0*/  ULDC UR5, c[0x0][0x228] ;  /* 0x00008a0000057ab9 */ /* 0x000fe40000000800 */
[----:B------:R-:W-:Y:S01]  /*3c5e0*/  ISETP.LT.AND P1, PT, R19, UR5, !P1 ;  /* 0x0000000513007c0c */ /* 0x000fe2000cf21270 */
[----:B------:R-:W-:Y:S01]  /*3c5f0*/  VIADD R4, R24, UR4 ;  /* 0x0000000418047c36 */ /* 0x000fe20008000000 */
[----:B------:R0:W-:Y:S01]  /*3c600*/  @P4 STG.E.U16 desc[UR6][R6.64], R22 ;  /* 0x0000001606004986 */ /* 0x0001e2000c101506 */
[C---:B------:R-:W-:Y:S01]  /*3c610*/  VIADD R23, R29.reuse, 0x32 ;  /* 0x000000321d177836 */ /* 0x040fe20000000000 */
[----:B------:R-:W-:Y:S01]  /*3c620*/  ISETP.LT.AND P4, PT, R28, UR8, !P6 ;  /* 0x000000081c007c0c */ /* 0x000fe2000f781270 */
[----:B------:R-:W-:Y:S01]  /*3c630*/  VIADD R25, R29, 0x31 ;  /* 0x000000311d197836 */ /* 0x000fe20000000000 */
[----:B------:R-:W-:Y:S01]  /*3c640*/  ISETP.LT.AND P6, PT, R19, UR10, !P6 ;  /* 0x0000000a13007c0c */ /* 0x000fe2000f7c1270 */
[C---:B------:R-:W-:Y:S01]  /*3c650*/  VIADD R24, R4.reuse, UR4 ;  /* 0x0000000404187c36 */ /* 0x040fe20008000000 */
[----:B------:R-:W-:Y:S01]  /*3c660*/  ISETP.GE.AND P5, PT, R23, UR9, PT ;  /* 0x0000000917007c0c */ /* 0x000fe2000bfa6270 */
[----:B------:R-:W-:Y:S01]  /*3c670*/  VIADD R23, R29, 0x33 ;  /* 0x000000331d177836 */ /* 0x000fe20000000000 */
[----:B------:R-:W-:Y:S01]  /*3c680*/  ISETP.GE.AND P0, PT, R25, UR9, PT ;  /* 0x0000000919007c0c */ /* 0x000fe2000bf06270 */
[----:B------:R-:W-:Y:S01]  /*3c690*/  ULDC UR5, c[0x0][0x228] ;  /* 0x00008a0000057ab9 */ /* 0x000fe20000000800 */
[----:B0-----:R-:W-:Y:S01]  /*3c6a0*/  IMAD.WIDE R6, R4, 0x2, R2 ;  /* 0x0000000204067825 */ /* 0x001fe200078e0202 */
[----:B------:R-:W-:Y:S01]  /*3c6b0*/  PRMT R25, R26, 0x7632, R25 ;  /* 0x000076321a197816 */ /* 0x000fe20000000019 */
[----:B------:R-:W-:Y:S01]  /*3c6c0*/  ULDC UR8, c[0x0][0x228] ;  /* 0x00008a0000087ab9 */ /* 0x000fe20000000800 */
[----:B----4-:R-:W-:Y:S01]  /*3c6d0*/  PRMT R27, R8, 0x7632, R27 ;  /* 0x00007632081b7816 */ /* 0x010fe2000000001b */
[--C-:B------:R-:W-:Y:S01]  /*3c6e0*/  IMAD.WIDE R4, R4, 0x2, R20.reuse ;  /* 0x0000000204047825 */ /* 0x100fe200078e0214 */
[----:B------:R0:W-:Y:S01]  /*3c6f0*/  @P3 STG.E.U16 desc[UR6][R6.64], R26 ;  /* 0x0000001a06003986 */ /* 0x0001e2000c101506 */
[----:B------:R-:W-:Y:S01]  /*3c700*/  ISETP.GE.AND P3, PT, R23, UR9, PT ;  /* 0x0000000917007c0c */ /* 0x000fe2000bf66270 */
[----:B------:R-:W-:Y:S01]  /*3c710*/  ULDC UR10, c[0x0][0x228] ;  /* 0x00008a00000a7ab9 */ /* 0x000fe20000000800 */
[C---:B------:R-:W-:Y:S01]  /*3c720*/  IMAD.WIDE R22, R24.reuse, 0x2, R20 ;  /* 0x0000000218167825 */ /* 0x040fe200078e0214 */
[----:B------:R-:W-:Y:S03]  /*3c730*/  @P1 STG.E.U16 desc[UR6][R4.64], R25 ;  /* 0x0000001904001986 */ /* 0x000fe6000c101506 */
[----:B0-----:R-:W-:-:S05]  /*3c740*/  IMAD.WIDE R6, R24, 0x2, R2 ;  /* 0x0000000218067825 */ /* 0x001fca00078e0202 */
[----:B------:R0:W-:Y:S01]  /*3c750*/  @P4 STG.E.U16 desc[UR6][R6.64], R8 ;  /* 0x0000000806004986 */ /* 0x0001e2000c101506 */
[C---:B------:R-:W-:Y:S01]  /*3c760*/  ISETP.LT.AND P4, PT, R28.reuse, UR5, !P0 ;  /* 0x000000051c007c0c */ /* 0x040fe2000c781270 */
[----:B------:R-:W-:Y:S01]  /*3c770*/  ULDC UR5, c[0x0][0x228] ;  /* 0x00008a0000057ab9 */ /* 0x000fe20000000800 */
[----:B------:R-:W-:Y:S01]  /*3c780*/  VIADD R26, R29, 0x34 ;  /* 0x000000341d1a7836 */ /* 0x000fe20000000000 */
[----:B------:R1:W-:Y:S01]  /*3c790*/  @P6 STG.E.U16 desc[UR6][R22.64], R27 ;  /* 0x0000001b16006986 */ /* 0x0003e2000c101506 */
[----:B------:R-:W-:Y:S01]  /*3c7a0*/  ISETP.LT.AND P0, PT, R19, UR5, !P0 ;  /* 0x0000000513007c0c */ /* 0x000fe2000c701270 */
[----:B------:R-:W-:Y:S01]  /*3c7b0*/  ULDC UR5, c[0x0][0x228] ;  /* 0x00008a0000057ab9 */ /* 0x000fe20000000800 */
[----:B------:R-:W-:Y:S01]  /*3c7c0*/  ISETP.LT.AND P6, PT, R28, UR8, !P5 ;  /* 0x000000081c007c0c */ /* 0x000fe2000efc1270 */
[----:B------:R-:W-:Y:S01]  /*3c7d0*/  ULDC UR8, c[0x0][0x228] ;  /* 0x00008a0000087ab9 */ /* 0x000fe20000000800 */
[----:B0-----:R-:W-:Y:S02]  /*3c7e0*/  IMAD.MOV.U32 R7, RZ, RZ, R29 ;  /* 0x000000ffff077224 */ /* 0x001fe400078e001d */
[----:B------:R-:W-:Y:S01]  /*3c7f0*/  VIADD R29, R24, UR4 ;  /* 0x00000004181d7c36 */ /* 0x000fe20008000000 */
[----:B------:R-:W-:-:S03]  /*3c800*/  ISETP.GE.AND P1, PT, R26, UR9, PT ;  /* 0x000000091a007c0c */ /* 0x000fc6000bf26270 */
[C---:B-1----:R-:W-:Y:S01]  /*3c810*/  VIADD R27, R29.reuse, UR4 ;  /* 0x000000041d1b7c36 */ /* 0x042fe20008000000 */
[----:B------:R-:W-:Y:S01]  /*3c820*/  PRMT R23, R12, 0x7632, R23 ;  /* 0x000076320c177816 */ /* 0x000fe20000000017 */
[----:B------:R-:W-:Y:S01]  /*3c830*/  IMAD.WIDE R24, R29, 0x2, R2 ;  /* 0x000000021d187825 */ /* 0x000fe200078e0202 */
[----:B------:R-:W-:Y:S01]  /*3c840*/  ISETP.LT.AND P5, PT, R19, UR5, !P5 ;  /* 0x0000000513007c0c */ /* 0x000fe2000efa1270 */
[----:B------:R-:W-:Y:S02]  /*3c850*/  ULDC UR5, c[0x0][0x228] ;  /* 0x00008a0000057ab9 */ /* 0x000fe40000000800 */
[----:B------:R-:W-:-:S04]  /*3c860*/  IMAD.WIDE R4, R29, 0x2, R20 ;  /* 0x000000021d047825 */ /* 0x000fc800078e0214 */
[----:B------:R-:W-:Y:S02]  /*3c870*/  VIADD R26, R7, 0x35 ;  /* 0x00000035071a7836 */ /* 0x000fe40000000000 */
[----:B------:R-:W-:Y:S02]  /*3c880*/  IMAD.MOV.U32 R29, RZ, RZ, R7 ;  /* 0x000000ffff1d7224 */ /* 0x000fe400078e0007 */
[----:B------:R-:W-:Y:S01]  /*3c890*/  IMAD.WIDE R6, R27, 0x2, R2 ;  /* 0x000000021b067825 */ /* 0x000fe200078e0202 */
[----:B------:R-:W-:Y:S04]  /*3c8a0*/  @P4 STG.E.U16 desc[UR6][R24.64], R12 ;  /* 0x0000000c18004986 */ /* 0x000fe8000c101506 */
[----:B------:R0:W-:Y:S04]  /*3c8b0*/  @P0 STG.E.U16 desc[UR6][R4.64], R23 ;  /* 0x0000001704000986 */ /* 0x0001e8000c101506 */
[----:B------:R1:W-:Y:S01]  /*3c8c0*/  @P6 STG.E.U16 desc[UR6][R6.64], R9 ;  /* 0x0000000906006986 */ /* 0x0003e2000c101506 */
[----:B------:R-:W-:Y:S01]  /*3c8d0*/  ISETP.LT.AND P6, PT, R28, UR5, !P3 ;  /* 0x000000051c007c0c */ /* 0x000fe2000dfc1270 */
[----:B------:R-:W-:Y:S01]  /*3c8e0*/  VIADD R8, R29, 0x36 ;  /* 0x000000361d087836 */ /* 0x000fe20000000000 */
[----:B------:R-:W-:Y:S01]  /*3c8f0*/  ISETP.LT.AND P3, PT, R19, UR8, !P3 ;  /* 0x0000000813007c0c */ /* 0x000fe2000df61270 */
[----:B------:R-:W-:Y:S01]  /*3c900*/  ULDC UR5, c[0x0][0x228] ;  /* 0x00008a0000057ab9 */ /* 0x000fe20000000800 */
[----:B------:R-:W-:Y:S01]  /*3c910*/  ISETP.GE.AND P4, PT, R26, UR9, PT ;  /* 0x000000091a007c0c */ /* 0x000fe2000bf86270 */
[----:B------:R-:W-:Y:S01]  /*3c920*/  ULDC UR8, c[0x0][0x228] ;  /* 0x00008a0000087ab9 */ /* 0x000fe20000000800 */
[----:B0-----:R-:W-:Y:S01]  /*3c930*/  IMAD.WIDE R22, R27, 0x2, R20 ;  /* 0x000000021b167825 */ /* 0x001fe200078e0214 */
[----:B------:R-:W-:-:S03]  /*3c940*/  PRMT R5, R9, 0x7632, R5 ;  /* 0x0000763209057816 */ /* 0x000fc60000000005 */
[----:B------:R-:W-:Y:S02]  /*3c950*/  VIADD R27, R27, UR4 ;  /* 0x000000041b1b7c36 */ /* 0x000fe40008000000 */
[----:B------:R0:W-:Y:S01]  /*3c960*/  @P5 STG.E.U16 desc[UR6][R22.64], R5 ;  /* 0x0000000516005986 */ /* 0x0001e2000c101506 */
[----:B-1----:R-:W-:Y:S01]  /*3c970*/  PRMT R9, R13, 0x7632, R9 ;  /* 0x000076320d097816 */ /* 0x002fe20000000009 */
[----:B------:R-:W-:Y:S01]  /*3c980*/  IMAD.WIDE R6, R27, 0x2, R20 ;  /* 0x000000021b067825 */ /* 0x000fe200078e0214 */
[----:B------:R-:W-:Y:S02]  /*3c990*/  ISETP.GE.AND P0, PT, R8, UR9, PT ;  /* 0x0000000908007c0c */ /* 0x000fe4000bf06270 */
[----:B------:R-:W-:Y:S01]  /*3c9a0*/  ISETP.LT.AND P5, PT, R28, UR5, !P1 ;  /* 0x000000051c007c0c */ /* 0x000fe2000cfa1270 */
[----:B------:R-:W-:Y:S01]  /*3c9b0*/  VIADD R8, R29, 0x37 ;  /* 0x000000371d087836 */ /* 0x000fe20000000000 */
[----:B------:R-:W-:Y:S01]  /*3c9c0*/  ULDC UR5, c[0x0][0x228] ;  /* 0x00008a0000057ab9 */ /* 0x000fe20000000800 */
[----:B0-----:R-:W-:Y:S01]  /*3c9d0*/  IMAD.WIDE R4, R27, 0x2, R2 ;  /* 0x000000021b047825 */ /* 0x001fe200078e0202 */
[----:B------:R-:W-:Y:S01]  /*3c9e0*/  ISETP.LT.AND P1, PT, R19, UR8, !P1 ;  /* 0x0000000813007c0c */ /* 0x000fe2000cf21270 */
[----:B------:R-:W-:-:S02]  /*3c9f0*/  ULDC UR8, c[0x0][0x228] ;  /* 0x00008a0000087ab9 */ /* 0x000fc40000000800 */
[----:B------:R-:W-:Y:S01]  /*3ca00*/  VIADD R23, R27, UR4 ;  /* 0x000000041b177c36 */ /* 0x000fe20008000000 */
[----:B------:R0:W-:Y:S01]  /*3ca10*/  @P6 STG.E.U16 desc[UR6][R4.64], R13 ;  /* 0x0000000d04006986 */ /* 0x0001e2000c101506 */
[----:B------:R-:W-:-:S03]  /*3ca20*/  ISETP.GE.AND P6, PT, R8, UR9, PT ;  /* 0x0000000908007c0c */ /* 0x000fc6000bfc6270 */
[----:B------:R1:W-:Y:S01]  /*3ca30*/  @P3 STG.E.U16 desc[UR6][R6.64], R9 ;  /* 0x0000000906003986 */ /* 0x0003e2000c101506 */
[----:B------:R-:W-:Y:S01]  /*3ca40*/  ISETP.LT.AND P3, PT, R28, UR5, !P4 ;  /* 0x000000051c007c0c */ /* 0x000fe2000e761270 */
[C---:B------:R-:W-:Y:S01]  /*3ca50*/  IMAD.WIDE R24, R23.reuse, 0x2, R2 ;  /* 0x0000000217187825 */ /* 0x040fe200078e0202 */
[----:B------:R-:W-:Y:S01]  /*3ca60*/  ULDC UR5, c[0x0][0x228] ;  /* 0x00008a0000057ab9 */ /* 0x000fe20000000800 */
[----:B0-----:R-:W-:Y:S02]  /*3ca70*/  PRMT R5, R10, 0x7632, R5 ;  /* 0x000076320a057816 */ /* 0x001fe40000000005 */
[----:B-1----:R-:W-:-:S04]  /*3ca80*/  IMAD.WIDE R8, R23, 0x2, R20 ;  /* 0x0000000217087825 */ /* 0x002fc800078e0214 */
[----:B------:R-:W-:Y:S02]  /*3ca90*/  VIADD R23, R23, UR4 ;  /* 0x0000000417177c36 */ /* 0x000fe40008000000 */
[----:B------:R-:W-:Y:S02]  /*3caa0*/  VIADD R4, R29, 0x39 ;  /* 0x000000391d047836 */ /* 0x000fe40000000000 */
[----:B------:R-:W-:Y:S01]  /*3cab0*/  IMAD.WIDE R26, R23, 0x2, R2 ;  /* 0x00000002171a7825 */ /* 0x000fe200078e0202 */
[----:B------:R0:W-:Y:S01]  /*3cac0*/  @P5 STG.E.U16 desc[UR6][R24.64], R10 ;  /* 0x0000000a18005986 */ /* 0x0001e2000c101506 */
[----:B------:R-:W-:Y:S01]  /*3cad0*/  ISETP.LT.AND P4, PT, R19, UR5, !P4 ;  /* 0x0000000513007c0c */ /* 0x000fe2000e781270 */
[----:B------:R-:W-:Y:S02]  /*3cae0*/  ULDC UR5, c[0x0][0x228] ;  /* 0x00008a0000057ab9 */ /* 0x000fe40000000800 */
[----:B------:R1:W-:Y:S01]  /*3caf0*/  @P1 STG.E.U16 desc[UR6][R8.64], R5 ;  /* 0x0000000508001986 */ /* 0x0003e2000c101506 */
[----:B------:R-:W-:Y:S01]  /*3cb00*/  ISETP.LT.AND P1, PT, R28, UR8, !P0 ;  /* 0x000000081c007c0c */ /* 0x000fe2000c721270 */
[----:B------:R-:W-:-:S02]  /*3cb10*/  VIADD R12, R29, 0x38 ;  /* 0x000000381d0c7836 */ /* 0x000fc40000000000 */
[----:B------:R-:W-:Y:S01]  /*3cb20*/  @P3 STG.E.U16 desc[UR6][R26.64], R14 ;  /* 0x0000000e1a003986 */ /* 0x000fe2000c101506 */
[----:B------:R-:W-:Y:S01]  /*3cb30*/  ISETP.GE.AND P3, PT, R4, UR9, PT ;  /* 0x0000000904007c0c */ /* 0x000fe2000bf66270 */
[----:B------:R-:W-:Y:S02]  /*3cb40*/  ULDC UR8, c[0x0][0x228] ;  /* 0x00008a0000087ab9 */ /* 0x000fe40000000800 */
[----:B------:R3:W4:Y:S01]  /*3cb50*/  LDS.128 R4, [R0] ;  /* 0x0000000000047984 */ /* 0x0007220000000c00 */
[----:B0-----:R-:W-:Y:S01]  /*3cb60*/  VIADD R25, R23, UR4 ;  /* 0x0000000417197c36 */ /* 0x001fe20008000000 */
[----:B------:R-:W-:Y:S01]  /*3cb70*/  ISETP.LT.AND P0, PT, R19, UR10, !P0 ;  /* 0x0000000a13007c0c */ /* 0x000fe2000c701270 */
[----:B------:R-:W-:Y:S01]  /*3cb80*/  ULDC UR10, c[0x0][0x228] ;  /* 0x00008a00000a7ab9 */ /* 0x000fe20000000800 */
[----:B------:R-:W-:Y:S01]  /*3cb90*/  ISETP.GE.AND P5, PT, R12, UR9, PT ;  /* 0x000000090c007c0c */ /* 0x000fe2000bfa6270 */
[----:B-1----:R-:W-:Y:S01]  /*3cba0*/  IMAD.WIDE R8, R23, 0x2, R20 ;  /* 0x0000000217087825 */ /* 0x002fe200078e0214 */
[----:B------:R-:W-:-:S03]  /*3cbb0*/  PRMT R24, R14, 0x7632, R24 ;  /* 0x000076320e187816 */ /* 0x000fc60000000018 */
[C---:B------:R-:W-:Y:S02]  /*3cbc0*/  IMAD.WIDE R12, R25.reuse, 0x2, R2 ;  /* 0x00000002190c7825 */ /* 0x040fe400078e0202 */
[----:B------:R0:W-:Y:S02]  /*3cbd0*/  @P4 STG.E.U16 desc[UR6][R8.64], R24 ;  /* 0x0000001808004986 */ /* 0x0001e4000c101506 */
[C---:B------:R-:W-:Y:S01]  /*3cbe0*/  IMAD.WIDE R22, R25.reuse, 0x2, R20 ;  /* 0x0000000219167825 */ /* 0x040fe200078e0214 */
[----:B------:R-:W-:Y:S01]  /*3cbf0*/  ISETP.LT.AND P4, PT, R28, UR10, !P5 ;  /* 0x0000000a1c007c0c */ /* 0x000fe2000ef81270 */
[----:B------:R-:W-:Y:S02]  /*3cc00*/  ULDC UR10, c[0x0][0x228] ;  /* 0x00008a00000a7ab9 */ /* 0x000fe40000000800 */
[----:B------:R-:W-:Y:S02]  /*3cc10*/  VIADD R25, R25, UR4 ;  /* 0x0000000419197c36 */ /* 0x000fe40008000000 */
[----:B------:R-:W-:Y:S01]  /*3cc20*/  VIADD R10, R29, 0x3a ;  /* 0x0000003a1d0a7836 */ /* 0x000fe20000000000 */
[----:B---3--:R-:W-:Y:S01]  /*3cc30*/  PRMT R0, R15, 0x7632, R0 ;  /* 0x000076320f007816 */ /* 0x008fe20000000000 */
[----:B0-----:R-:W-:-:S04]  /*3cc40*/  IMAD.WIDE R8, R25, 0x2, R2 ;  /* 0x0000000219087825 */ /* 0x001fc800078e0202 */
[----:B------:R-:W-:Y:S01]  /*3cc50*/  VIADD R14, R29, 0x3b ;  /* 0x0000003b1d0e7836 */ /* 0x000fe20000000000 */
[----:B--2---:R0:W-:Y:S01]  /*3cc60*/  @P1 STG.E.U16 desc[UR6][R12.64], R11 ;  /* 0x0000000b0c001986 */ /* 0x0041e2000c101506 */
[----:B------:R-:W-:Y:S02]  /*3cc70*/  PRMT R27, R11, 0x7632, R27 ;  /* 0x000076320b1b7816 */ /* 0x000fe4000000001b */
[----:B------:R-:W-:Y:S01]  /*3cc80*/  ISETP.LT.AND P1, PT, R28, UR5, !P6 ;  /* 0x000000051c007c0c */ /* 0x000fe2000f721270 */
[----:B------:R-:W-:Y:S01]  /*3cc90*/  ULDC UR5, c[0x0][0x228] ;  /* 0x00008a0000057ab9 */ /* 0x000fe20000000800 */
[C---:B------:R-:W-:Y:S01]  /*3cca0*/  ISETP.LT.AND P6, PT, R19.reuse, UR8, !P6 ;  /* 0x0000000813007c0c */ /* 0x040fe2000f7c1270 */
[----:B------:R1:W-:Y:S01]  /*3ccb0*/  @P0 STG.E.U16 desc[UR6][R22.64], R27 ;  /* 0x0000001b16000986 */ /* 0x0003e2000c101506 */
[----:B------:R-:W-:Y:S01]  /*3ccc0*/  ISETP.GE.AND P0, PT, R10, UR9, PT ;  /* 0x000000090a007c0c */ /* 0x000fe2000bf06270 */
[----:B------:R-:W-:Y:S01]  /*3ccd0*/  ULDC UR8, c[0x0][0x228] ;  /* 0x00008a0000087ab9 */ /* 0x000fe20000000800 */
[----:B------:R-:W-:Y:S01]  /*3cce0*/  ISETP.LT.AND P5, PT, R19, UR5, !P5 ;  /* 0x0000000513007c0c */ /* 0x000fe2000efa1270 */
[----:B------:R-:W-:Y:S01]  /*3ccf0*/  ULDC UR5, c[0x0][0x228] ;  /* 0x00008a0000057ab9 */ /* 0x000fe20000000800 */
[----:B0-----:R-:W-:-:S04]  /*3cd00*/  IMAD.WIDE R10, R25, 0x2, R20 ;  /* 0x00000002190a7825 */ /* 0x001fc800078e0214 */
[----:B-1----:R-:W-:Y:S01]  /*3cd10*/  VIADD R27, R25, UR4 ;  /* 0x00000004191b7c36 */ /* 0x002fe20008000000 */
[----:B------:R-:W-:Y:S03]  /*3cd20*/  @P1 STG.E.U16 desc[UR6][R8.64], R15 ;  /* 0x0000000f08001986 */ /* 0x000fe6000c101506 */
[C---:B------:R-:W-:Y:S01]  /*3cd30*/  IMAD.WIDE R12, R27.reuse, 0x2, R2 ;  /* 0x000000021b0c7825 */ /* 0x040fe200078e0202 */
[----:B------:R0:W-:Y:S04]  /*3cd40*/  @P6 STG.E.U16 desc[UR6][R10.64], R0 ;  /* 0x000000000a006986 */ /* 0x0001e8000c101506 */
[----:B------:R4:W-:Y:S01]  /*3cd50*/  @P4 STG.E.U16 desc[UR6][R12.64], R16 ;  /* 0x000000100c004986 */ /* 0x0009e2000c101506 */
[C---:B------:R-:W-:Y:S01]  /*3cd60*/  ISETP.LT.AND P4, PT, R28.reuse, UR5, !P3 ;  /* 0x000000051c007c0c */ /* 0x040fe2000df81270 */
[----:B------:R-:W-:Y:S01]  /*3cd70*/  IMAD.WIDE R22, R27, 0x2, R20 ;  /* 0x000000021b167825 */ /* 0x000fe200078e0214 */
[----:B------:R-:W-:Y:S01]  /*3cd80*/  ISETP.LT.AND P3, PT, R19, UR8, !P3 ;  /* 0x0000000813007c0c */ /* 0x000fe2000df61270 */
[----:B------:R-:W-:Y:S01]  /*3cd90*/  ULDC UR5, c[0x0][0x228] ;  /* 0x00008a0000057ab9 */ /* 0x000fe20000000800 */
[----:B------:R-:W-:Y:S01]  /*3cda0*/  ISETP.LT.AND P6, PT, R28, UR10, !P0 ;  /* 0x0000000a1c007c0c */ /* 0x000fe2000c7c1270 */
[----:B------:R-:W-:Y:S01]  /*3cdb0*/  VIADD R27, R27, UR4 ;  /* 0x000000041b1b7c36 */ /* 0x000fe20008000000 */
[----:B------:R-:W-:Y:S01]  /*3cdc0*/  ISETP.GE.AND P1, PT, R14, UR9, PT ;  /* 0x000000090e007c0c */ /* 0x000fe2000bf26270 */
[----:B0-----:R-:W-:Y:S01]  /*3cdd0*/  VIADD R0, R29, 0x3c ;  /* 0x0000003c1d007836 */ /* 0x001fe20000000000 */
[----:B------:R-:W-:Y:S01]  /*3cde0*/  PRMT R11, R16, 0x7632, R11 ;  /* 0x00007632100b7816 */ /* 0x000fe2000000000b */
[C---:B------:R-:W-:Y:S01]  /*3cdf0*/  VIADD R15, R27.reuse, UR4 ;  /* 0x000000041b0f7c36 */ /* 0x040fe20008000000 */
[----:B------:R-:W-:Y:S01]  /*3ce00*/  ULDC UR8, c[0x0][0x228] ;  /* 0x00008a0000087ab9 */ /* 0x000fe20000000800 */
[----:B------:R-:W-:Y:S01]  /*3ce10*/  IMAD.WIDE R8, R27, 0x2, R2 ;  /* 0x000000021b087825 */ /* 0x000fe200078e0202 */
[----:B----4-:R-:W-:Y:S01]  /*3ce20*/  PRMT R16, R4, 0x7632, R16 ;  /* 0x0000763204107816 */ /* 0x010fe20000000010 */
[----:B------:R0:W-:Y:S01]  /*3ce30*/  @P5 STG.E.U16 desc[UR6][R22.64], R11 ;  /* 0x0000000b16005986 */ /* 0x0001e2000c101506 */
[----:B------:R-:W-:Y:S01]  /*3ce40*/  ULDC UR10, c[0x0][0x228] ;  /* 0x00008a00000a7ab9 */ /* 0x000fe20000000800 */
[----:B------:R-:W-:Y:S01]  /*3ce50*/  IMAD.WIDE R12, R15, 0x2, R2 ;  /* 0x000000020f0c7825 */ /* 0x000fe200078e0202 */
[----:B------:R-:W-:Y:S01]  /*3ce60*/  ISETP.GE.AND P5, PT, R0, UR9, PT ;  /* 0x0000000900007c0c */ /* 0x000fe2000bfa6270 */
[----:B------:R1:W-:Y:S01]  /*3ce70*/  @P4 STG.E.U16 desc[UR6][R8.64], R4 ;  /* 0x0000000408004986 */ /* 0x0003e2000c101506 */
[----:B------:R-:W-:Y:S01]  /*3ce80*/  ISETP.LT.AND P0, PT, R19, UR5, !P0 ;  /* 0x0000000513007c0c */ /* 0x000fe2000c701270 */
[----:B0-----:R-:W-:Y:S01]  /*3ce90*/  IMAD.WIDE R10, R27, 0x2, R20 ;  /* 0x000000021b0a7825 */ /* 0x001fe200078e0214 */
[----:B------:R-:W-:-:S04]  /*3cea0*/  ULDC UR5, c[0x0][0x228] ;  /* 0x00008a0000057ab9 */ /* 0x000fc80000000800 */
[----:B------:R0:W-:Y:S01]  /*3ceb0*/  @P3 STG.E.U16 desc[UR6][R10.64], R16 ;  /* 0x000000100a003986 */ /* 0x0001e2000c101506 */
[C---:B------:R-:W-:Y:S01]  /*3cec0*/  ISETP.LT.AND P3, PT, R28.reuse, UR8, !P1 ;  /* 0x000000081c007c0c */ /* 0x040fe2000cf61270 */
[----:B------:R-:W-:Y:S01]  /*3ced0*/  VIADD R23, R15, UR4 ;  /* 0x000000040f177c36 */ /* 0x000fe20008000000 */
[----:B------:R-:W-:Y:S01]  /*3cee0*/  ISETP.LT.AND P1, PT, R19, UR10, !P1 ;  /* 0x0000000a13007c0c */ /* 0x000fe2000cf21270 */
[----:B------:R2:W-:Y:S01]  /*3cef0*/  @P6 STG.E.U16 desc[UR6][R12.64], R17 ;  /* 0x000000110c006986 */ /* 0x0005e2000c101506 */
[----:B------:R-:W-:Y:S01]  /*3cf00*/  ISETP.LT.AND P6, PT, R28, UR11, !P5 ;  /* 0x0000000b1c007c0c */ /* 0x000fe2000efc1270 */
[----:B------:R-:W-:Y:S01]  /*3cf10*/  VIADD R14, R29, 0x3d ;  /* 0x0000003d1d0e7836 */ /* 0x000fe20000000000 */
[----:B-1----:R-:W-:Y:S01]  /*3cf20*/  PRMT R4, R17, 0x7632, R4 ;  /* 0x0000763211047816 */ /* 0x002fe20000000004 */
[----:B------:R-:W-:Y:S01]  /*3cf30*/  IMAD.WIDE R8, R15, 0x2, R20 ;  /* 0x000000020f087825 */ /* 0x000fe200078e0214 */
[----:B------:R-:W-:Y:S01]  /*3cf40*/  ULDC UR8, c[0x0][0x228] ;  /* 0x00008a0000087ab9 */ /* 0x000fe20000000800 */
[----:B------:R-:W-:-:S02]  /*3cf50*/  ULDC UR10, c[0x0][0x228] ;  /* 0x00008a00000a7ab9 */ /* 0x000fc40000000800 */
[----:B------:R-:W-:Y:S01]  /*3cf60*/  VIADD R0, R29, 0x3e ;  /* 0x0000003e1d007836 */ /* 0x000fe20000000000 */
[----:B------:R-:W-:Y:S01]  /*3cf70*/  ISETP.GE.AND P4, PT, R14, UR9, PT ;  /* 0x000000090e007c0c */ /* 0x000fe2000bf86270 */
[----:B0-----:R-:W-:Y:S01]  /*3cf80*/  IMAD.WIDE R10, R23, 0x2, R2 ;  /* 0x00000002170a7825 */ /* 0x001fe200078e0202 */
[----:B------:R-:W-:-:S03]  /*3cf90*/  PRMT R16, R5, 0x7632, R16 ;  /* 0x0000763205107816 */ /* 0x000fc60000000010 */
[C---:B--2---:R-:W-:Y:S02]  /*3cfa0*/  VIADD R17, R23.reuse, UR4 ;  /* 0x0000000417117c36 */ /* 0x044fe40008000000 */
[----:B------:R-:W-:Y:S01]  /*3cfb0*/  IMAD.WIDE R12, R23, 0x2, R20 ;  /* 0x00000002170c7825 */ /* 0x000fe200078e0214 */
[----:B------:R-:W-:Y:S01]  /*3cfc0*/  @P0 STG.E.U16 desc[UR6][R8.64], R4 ;  /* 0x0000000408000986 */ /* 0x000fe2000c101506 */
[----:B------:R-:W-:Y:S01]  /*3cfd0*/  ISETP.GE.AND P0, PT, R0, UR9, PT ;  /* 0x0000000900007c0c */ /* 0x000fe2000bf06270 */
[----:B------:R-:W-:Y:S01]  /*3cfe0*/  ULDC UR9, c[0x0][0x228] ;  /* 0x00008a0000097ab9 */ /* 0x000fe20000000800 */
[----:B------:R-:W-:Y:S01]  /*3cff0*/  IMAD.WIDE R14, R17, 0x2, R2 ;  /* 0x00000002110e7825 */ /* 0x000fe200078e0202 */
[----:B------:R-:W-:Y:S01]  /*3d000*/  @P3 STG.E.U16 desc[UR6][R10.64], R5 ;  /* 0x000000050a003986 */ /* 0x000fe2000c101506 */
[C---:B------:R-:W-:Y:S01]  /*3d010*/  ISETP.LT.AND P3, PT, R28.reuse, UR8, !P0 ;  /* 0x000000081c007c0c */ /* 0x040fe2000c761270 */
[----:B------:R-:W-:Y:S02]  /*3d020*/  ULDC UR8, c[0x0][0x228] ;  /* 0x00008a0000087ab9 */ /* 0x000fe40000000800 */
[----:B------:R0:W-:Y:S01]  /*3d030*/  @P1 STG.E.U16 desc[UR6][R12.64], R16 ;  /* 0x000000100c001986 */ /* 0x0001e2000c101506 */
[----:B------:R-:W-:Y:S01]  /*3d040*/  ISETP.LT.AND P1, PT, R28, UR9, !P2 ;  /* 0x000000091c007c0c */ /* 0x000fe2000d721270 */
[----:B------:R-:W-:-:S02]  /*3d050*/  ULDC UR9, c[0x0][0x228] ;  /* 0x00008a0000097ab9 */ /* 0x000fc40000000800 */
[----:B------:R1:W-:Y:S01]  /*3d060*/  @P6 STG.E.U16 desc[UR6][R14.64], R18 ;  /* 0x000000120e006986 */ /* 0x0003e2000c101506 */
[----:B------:R-:W-:Y:S01]  /*3d070*/  ISETP.LT.AND P6, PT, R28, UR5, !P4 ;  /* 0x000000051c007c0c */ /* 0x000fe2000e7c1270 */
[----:B------:R-:W-:Y:S01]  /*3d080*/  ULDC UR5, c[0x0][0x228] ;  /* 0x00008a0000057ab9 */ /* 0x000fe20000000800 */
[C---:B------:R-:W-:Y:S02]  /*3d090*/  ISETP.LT.AND P2, PT, R19.reuse, UR10, !P2 ;  /* 0x0000000a13007c0c */ /* 0x040fe4000d741270 */
[C---:B------:R-:W-:Y:S02]  /*3d0a0*/  ISETP.LT.AND P5, PT, R19.reuse, UR5, !P5 ;  /* 0x0000000513007c0c */ /* 0x040fe4000efa1270 */
[C---:B------:R-:W-:Y:S02]  /*3d0b0*/  ISETP.LT.AND P4, PT, R19.reuse, UR8, !P4 ;  /* 0x0000000813007c0c */ /* 0x040fe4000e781270 */
[----:B------:R-:W-:Y:S02]  /*3d0c0*/  ISETP.LT.AND P0, PT, R19, UR9, !P0 ;  /* 0x0000000913007c0c */ /* 0x000fe4000c701270 */
[----:B------:R-:W2:Y:S01]  /*3d0d0*/  LDL.LU R19, [R1+0x11ec] ;  /* 0x0011ec0001137983 */ /* 0x000ea20000300800 */
[----:B0-----:R-:W-:Y:S01]  /*3d0e0*/  VIADD R13, R17, UR4 ;  /* 0x00000004110d7c36 */ /* 0x001fe20008000000 */
[----:B-1----:R-:W-:-:S03]  /*3d0f0*/  PRMT R18, R18, 0x7632, R18 ;  /* 0x0000763212127816 */ /* 0x002fc60000000012 */
[----:B------:R-:W-:Y:S02]  /*3d100*/  VIADD R15, R13, UR4 ;  /* 0x000000040d0f7c36 */ /* 0x000fe40008000000 */
[----:B------:R-:W-:Y:S01]  /*3d110*/  IMAD.WIDE R4, R17, 0x2, R20 ;  /* 0x0000000211047825 */ /* 0x000fe200078e0214 */
[----:B------:R-:W-:-:S03]  /*3d120*/  PRMT R0, R6, 0x7632, R0 ;  /* 0x0000763206007816 */ /* 0x000fc60000000000 */
[----:B------:R-:W-:Y:S02]  /*3d130*/  VIADD R17, R15, UR4 ;  /* 0x000000040f117c36 */ /* 0x000fe40008000000 */
[C---:B------:R-:W-:Y:S01]  /*3d140*/  IMAD.WIDE R8, R13.reuse, 0x2, R2 ;  /* 0x000000020d087825 */ /* 0x040fe200078e0202 */
[----:B------:R0:W-:Y:S03]  /*3d150*/  @P5 STG.E.U16 desc[UR6][R4.64], R18 ;  /* 0x0000001204005986 */ /* 0x0001e6000c101506 */
[----:B------:R-:W-:Y:S01]  /*3d160*/  IMAD.WIDE R12, R13, 0x2, R20 ;  /* 0x000000020d0c7825 */ /* 0x000fe200078e0214 */
[----:B------:R0:W-:Y:S03]  /*3d170*/  @P6 STG.E.U16 desc[UR6][R8.64], R6 ;  /* 0x0000000608006986 */ /* 0x0001e6000c101506 */
[C---:B------:R-:W-:Y:S01]  /*3d180*/  IMAD.WIDE R10, R15.reuse, 0x2, R2 ;  /* 0x000000020f0a7825 */ /* 0x040fe200078e0202 */
[----:B------:R0:W-:Y:S03]  /*3d190*/  @P4 STG.E.U16 desc[UR6][R12.64], R0 ;  /* 0x000000000c004986 */ /* 0x0001e6000c101506 */
[----:B------:R-:W-:-:S04]  /*3d1a0*/  IMAD.WIDE R14, R15, 0x2, R20 ;  /* 0x000000020f0e7825 */ /* 0x000fc800078e0214 */
[----:B------:R-:W-:-:S04]  /*3d1b0*/  IMAD.WIDE R2, R17, 0x2, R2 ;  /* 0x0000000211027825 */ /* 0x000fc800078e0202 */
[----:B------:R-:W-:Y:S01]  /*3d1c0*/  IMAD.WIDE R20, R17, 0x2, R20 ;  /* 0x0000000211147825 */ /* 0x000fe200078e0214 */
[----:B--2---:R-:W-:Y:S01]  /*3d1d0*/  PRMT R16, R19, 0x7632, R16 ;  /* 0x0000763213107816 */ /* 0x004fe20000000010 */
[----:B------:R0:W-:Y:S04]  /*3d1e0*/  @P3 STG.E.U16 desc[UR6][R10.64], R19 ;  /* 0x000000130a003986 */ /* 0x0001e8000c101506 */
[----:B------:R0:W-:Y:S04]  /*3d1f0*/  @P0 STG.E.U16 desc[UR6][R14.64], R16 ;  /* 0x000000100e000986 */ /* 0x0001e8000c101506 */
[----:B------:R0:W-:Y:S01]  /*3d200*/  @P1 STG.E.U16 desc[UR6][R2.64], R7 ;  /* 0x0000000702001986 */ /* 0x0001e2000c101506 */
[----:B------:R-:W-:Y:S05]  /*3d210*/  @!P2 EXIT ;  /* 0x000000000000a94d */ /* 0x000fea0003800000 */
[----:B0-----:R-:W-:-:S05]  /*3d220*/  PRMT R10, R7, 0x7632, R10 ;  /* 0x00007632070a7816 */ /* 0x001fca000000000a */
[----:B------:R-:W-:Y:S01]  /*3d230*/  STG.E.U16 desc[UR6][R20.64], R10 ;  /* 0x0000000a14007986 */ /* 0x000fe2000c101506 */
[----:B------:R-:W-:Y:S05]  /*3d240*/  EXIT ;  /* 0x000000000000794d */ /* 0x000fea0003800000 */
.L_x_2:
[----:B------:R-:W-:-:S00]  /*3d250*/  BRA `(.L_x_2) ;  /* 0xfffffffc00fc7947 */ /* 0x000fc0000383ffff */
[----:B------:R-:W-:-:S00]  /*3d260*/  NOP ;  /* 0x0000000000007918 */ /* 0x000fc00000000000 */
        /* <DEDUP_REMOVED lines=9> */
.L_x_3:


//--------------------- .nv.shared.matmul_kernel  --------------------------
	.section	.nv.shared.matmul_kernel,"aw",@nobits
	.sectionflags	@""
	.align	16
	.zero		1024


//--------------------- .nv.shared.reserved.0     --------------------------
	.section	.nv.shared.reserved.0,"aw",@nobits
	.weak		__nv_reservedSMEM_offset_0_alias
	.size		__nv_reservedSMEM_offset_0_alias, 0, 0
	.other		__nv_reservedSMEM_offset_0_alias,@"STO_CUDA_RESERVED_SHARED STV_DEFAULT"
__nv_reservedSMEM_offset_0_alias:
	.zero		0


//--------------------- .nv.constant0.matmul_kernel --------------------------
	.section	.nv.constant0.matmul_kernel,"a",@progbits
	.sectionflags	@""
	.align	4
.nv.constant0.matmul_kernel:
	.zero		608


//--------------------- SYMBOLS --------------------------

	.type		.nv.reservedSmem.offset0,@object
	.size		.nv.reservedSmem.offset0,0x4
